// auto-generated by cutlass_sweep.conv — config: {"arch": "sm_100", "cluster_m": 2, "cluster_n": 1, "conv_kind": "fprop", "dtype": "fp16", "ndim": 3, "tile_k": 32, "tile_m": 256, "tile_n": 128}
#include "cutlass/cutlass.h"
#include "cute/tensor.hpp"
#include "cutlass/kernel_hardware_info.hpp"
#include "cutlass/conv/convolution.h"
#include "cutlass/conv/dispatch_policy.hpp"
#include "cutlass/conv/collective/collective_builder.hpp"
#include "cutlass/conv/kernel/conv_universal.hpp"
#include "cutlass/conv/device/conv_universal_adapter.hpp"
#include "cutlass/epilogue/collective/collective_builder.hpp"

using namespace cute;
using Elem = cutlass::half_t;
using Acc  = float;
using LayoutAB = cutlass::layout::TensorNDHWC;
using LayoutC  = cutlass::layout::TensorNDHWC;
constexpr auto ConvOp = cutlass::conv::Operator::kFprop;
using TileShape    = Shape<_256, _128, Shape<_32>>;
using ClusterShape = Shape<_2, _1, _1>;

using CollectiveEpilogue = typename cutlass::epilogue::collective::CollectiveBuilder<
    cutlass::arch::Sm100, cutlass::arch::OpClassTensorOp,
    TileShape, ClusterShape,
    cutlass::epilogue::collective::EpilogueTileAuto,
    Acc, Acc,
    Elem, LayoutC, 128 / cutlass::sizeof_bits<Elem>::value,
    Elem, LayoutC, 128 / cutlass::sizeof_bits<Elem>::value,
    cutlass::epilogue::collective::EpilogueScheduleAuto
  >::CollectiveOp;

using CollectiveMainloop = typename cutlass::conv::collective::CollectiveBuilder<
    cutlass::arch::Sm100, cutlass::arch::OpClassTensorOp, ConvOp,
    Elem, LayoutAB, 128 / cutlass::sizeof_bits<Elem>::value,
    Elem, LayoutAB, 128 / cutlass::sizeof_bits<Elem>::value,
    Acc,
    TileShape, ClusterShape,
    cutlass::conv::collective::StageCountAutoCarveout<
        static_cast<int>(sizeof(typename CollectiveEpilogue::SharedStorage))>,
    cutlass::conv::collective::KernelScheduleAuto
  >::CollectiveOp;

using ProblemShape = cutlass::conv::ConvProblemShape<
    ConvOp, CollectiveMainloop::DispatchPolicy::NumSpatialDimensions>;
using ConvKernel = cutlass::conv::kernel::ConvUniversal<
    ProblemShape, CollectiveMainloop, CollectiveEpilogue>;
using Conv = cutlass::conv::device::ConvUniversalAdapter<ConvKernel>;

auto* _anchor = &cutlass::device_kernel<ConvKernel>;


// ===== COMPILED SASS (sm_100a) =====

	.target	sm_100a

	.elftype	@"ET_EXEC"


//--------------------- .note.nv.tkinfo           --------------------------
	.section	.note.nv.tkinfo,"",@"SHT_NOTE"
	.sectionflags	@"SHF_NOTE_NV_TKINFO"
	.tkinfo
        /*0018*/ 	.word	0x00000002
        /*0030*/ 	.string	""
        /*0030*/ 	.string	"ptxas"
        /*0030*/ 	.string	"Cuda compilation tools, release 13.0, V13.0.88"
        /*0030*/ 	.string	"Build cuda_13.0.r13.0/compiler.36424714_0"
        /*0030*/ 	.string	"-arch sm_100a -m 64 "



//--------------------- .note.nv.cuinfo           --------------------------
	.section	.note.nv.cuinfo,"",@"SHT_NOTE"
	.sectionflags	@"SHF_NOTE_NV_CUINFO"
        /*0018*/ 	.short	0x0002
        /*001a*/ 	.short	0x0064
        /*001c*/ 	.short	0x0082
	.zero		2


//--------------------- .nv.info                  --------------------------
	.section	.nv.info,"",@"SHT_CUDA_INFO"
	.align	4


	//----- nvinfo : EIATTR_REGCOUNT
	.align		4
        /*0000*/ 	.byte	0x04, 0x2f
        /*0002*/ 	.short	(.L_19 - .L_18)
	.align		4
.L_18:
        /*0004*/ 	.word	index@(_ZN7cutlass13device_kernelINS_4conv6kernel13ConvUniversalINS1_16ConvProblemShapeILNS1_8OperatorE0ELi3EEENS1_10collective14CollectiveConvINS1_47MainloopSm100TmaUmmaWarpSpecializedImplicitGemmILS5_0ELi16ELi3ELi1ELi2EN4cute5tupleIJNSA_1CILi2EEENSC_ILi1EEESE_EEEEENSB_IJNSC_ILi256EEENSC_ILi128EEENSB_IJNSC_ILi32EEEEEEEEENS_6half_tESM_NSA_8TiledMMAINSA_8MMA_AtomIJNSA_26SM100_MMA_F16BF16_2x1SM_SSISM_SM_fLi256ELi128ELNSA_4UMMA5MajorE0ELSR_0ELNSQ_7ScaleInE0ELSS_0EEEEEENSA_6LayoutINSB_IJSE_SE_SE_EEENSB_IJNSC_ILi0EEESX_SX_EEEEENSB_IJNSA_10UnderscoreES10_S10_EEEEENS7_6detail27Sm100ImplicitGemmTileTraitsINSA_25SM100_TMA_2SM_LOAD_IM2COLENSA_14ComposedLayoutINSA_7SwizzleILi2ELi4ELi3EEENSA_18smem_ptr_flag_bitsILi16EEENSV_INSB_IJNSC_ILi8EEESJ_EEENSB_IJSJ_SE_EEEEEEEvEENS14_INSA_18SM100_TMA_2SM_LOADES1F_vEEEENS_8epilogue10collective18CollectiveEpilogueINS1K_23Sm100TmaWarpSpecializedILi4ELi2ELi32ELb1ELb0EEEJNSB_IJSI_SI_SK_EEENSB_IJNSV_ISI_SE_EENSV_ISJ_SE_EEEEESM_NSB_IJNSB_IJllllEEESE_SX_EEESM_S1U_NS1K_6fusion15FusionCallbacksIS1O_NS1V_17LinearCombinationISM_fSM_fLNS_15FloatRoundStyleE2EEES1P_S1S_JEEENSA_5SM1004TMEM4LOAD26SM100_TMEM_LOAD_32dp32b32xENSA_20SM90_TMA_LOAD_IM2COLES1F_NSA_39AutoVectorizingCopyWithAssumedAlignmentILi128EEENSA_21SM90_TMA_STORE_IM2COLES1F_S27_S27_EEEvvEEEEvNT_6ParamsE)
        /*0008*/ 	.word	0x0000006c


	//----- nvinfo : EIATTR_FRAME_SIZE
	.align		4
.L_19:
        /*000c*/ 	.byte	0x04, 0x11
        /*000e*/ 	.short	(.L_21 - .L_20)
	.align		4
.L_20:
        /*0010*/ 	.word	index@($__internal_2_$__cuda_sm10x_tcgen05_guardrail_trap_unallocated_columns_being_dealloced)
        /*0014*/ 	.word	0x00000008


	//----- nvinfo : EIATTR_FRAME_SIZE
	.align		4
.L_21:
        /*0018*/ 	.byte	0x04, 0x11
        /*001a*/ 	.short	(.L_23 - .L_22)
	.align		4
.L_22:
        /*001c*/ 	.word	index@($__internal_1_$__cuda_sm10x_tcgen05_guardrail_trap_phase_invalid_during_alloc)
        /*0020*/ 	.word	0x00000008


	//----- nvinfo : EIATTR_FRAME_SIZE
	.align		4
.L_23:
        /*0024*/ 	.byte	0x04, 0x11
        /*0026*/ 	.short	(.L_25 - .L_24)
	.align		4
.L_24:
        /*0028*/ 	.word	index@($__internal_0_$__cuda_sm10x_tcgen05_guardrail_trap_col_being_dealloced_not_returned_by_alloc)
        /*002c*/ 	.word	0x00000008


	//----- nvinfo : EIATTR_FRAME_SIZE
	.align		4
.L_25:
        /*0030*/ 	.byte	0x04, 0x11
        /*0032*/ 	.short	(.L_27 - .L_26)
	.align		4
.L_26:
        /*0034*/ 	.word	index@(_ZN7cutlass13device_kernelINS_4conv6kernel13ConvUniversalINS1_16ConvProblemShapeILNS1_8OperatorE0ELi3EEENS1_10collective14CollectiveConvINS1_47MainloopSm100TmaUmmaWarpSpecializedImplicitGemmILS5_0ELi16ELi3ELi1ELi2EN4cute5tupleIJNSA_1CILi2EEENSC_ILi1EEESE_EEEEENSB_IJNSC_ILi256EEENSC_ILi128EEENSB_IJNSC_ILi32EEEEEEEEENS_6half_tESM_NSA_8TiledMMAINSA_8MMA_AtomIJNSA_26SM100_MMA_F16BF16_2x1SM_SSISM_SM_fLi256ELi128ELNSA_4UMMA5MajorE0ELSR_0ELNSQ_7ScaleInE0ELSS_0EEEEEENSA_6LayoutINSB_IJSE_SE_SE_EEENSB_IJNSC_ILi0EEESX_SX_EEEEENSB_IJNSA_10UnderscoreES10_S10_EEEEENS7_6detail27Sm100ImplicitGemmTileTraitsINSA_25SM100_TMA_2SM_LOAD_IM2COLENSA_14ComposedLayoutINSA_7SwizzleILi2ELi4ELi3EEENSA_18smem_ptr_flag_bitsILi16EEENSV_INSB_IJNSC_ILi8EEESJ_EEENSB_IJSJ_SE_EEEEEEEvEENS14_INSA_18SM100_TMA_2SM_LOADES1F_vEEEENS_8epilogue10collective18CollectiveEpilogueINS1K_23Sm100TmaWarpSpecializedILi4ELi2ELi32ELb1ELb0EEEJNSB_IJSI_SI_SK_EEENSB_IJNSV_ISI_SE_EENSV_ISJ_SE_EEEEESM_NSB_IJNSB_IJllllEEESE_SX_EEESM_S1U_NS1K_6fusion15FusionCallbacksIS1O_NS1V_17LinearCombinationISM_fSM_fLNS_15FloatRoundStyleE2EEES1P_S1S_JEEENSA_5SM1004TMEM4LOAD26SM100_TMEM_LOAD_32dp32b32xENSA_20SM90_TMA_LOAD_IM2COLES1F_NSA_39AutoVectorizingCopyWithAssumedAlignmentILi128EEENSA_21SM90_TMA_STORE_IM2COLES1F_S27_S27_EEEvvEEEEvNT_6ParamsE)
        /*0038*/ 	.word	0x00000008


	//----- nvinfo : EIATTR_MIN_STACK_SIZE
	.align		4
.L_27:
        /*003c*/ 	.byte	0x04, 0x12
        /*003e*/ 	.short	(.L_29 - .L_28)
	.align		4
.L_28:
        /*0040*/ 	.word	index@(_ZN7cutlass13device_kernelINS_4conv6kernel13ConvUniversalINS1_16ConvProblemShapeILNS1_8OperatorE0ELi3EEENS1_10collective14CollectiveConvINS1_47MainloopSm100TmaUmmaWarpSpecializedImplicitGemmILS5_0ELi16ELi3ELi1ELi2EN4cute5tupleIJNSA_1CILi2EEENSC_ILi1EEESE_EEEEENSB_IJNSC_ILi256EEENSC_ILi128EEENSB_IJNSC_ILi32EEEEEEEEENS_6half_tESM_NSA_8TiledMMAINSA_8MMA_AtomIJNSA_26SM100_MMA_F16BF16_2x1SM_SSISM_SM_fLi256ELi128ELNSA_4UMMA5MajorE0ELSR_0ELNSQ_7ScaleInE0ELSS_0EEEEEENSA_6LayoutINSB_IJSE_SE_SE_EEENSB_IJNSC_ILi0EEESX_SX_EEEEENSB_IJNSA_10UnderscoreES10_S10_EEEEENS7_6detail27Sm100ImplicitGemmTileTraitsINSA_25SM100_TMA_2SM_LOAD_IM2COLENSA_14ComposedLayoutINSA_7SwizzleILi2ELi4ELi3EEENSA_18smem_ptr_flag_bitsILi16EEENSV_INSB_IJNSC_ILi8EEESJ_EEENSB_IJSJ_SE_EEEEEEEvEENS14_INSA_18SM100_TMA_2SM_LOADES1F_vEEEENS_8epilogue10collective18CollectiveEpilogueINS1K_23Sm100TmaWarpSpecializedILi4ELi2ELi32ELb1ELb0EEEJNSB_IJSI_SI_SK_EEENSB_IJNSV_ISI_SE_EENSV_ISJ_SE_EEEEESM_NSB_IJNSB_IJllllEEESE_SX_EEESM_S1U_NS1K_6fusion15FusionCallbacksIS1O_NS1V_17LinearCombinationISM_fSM_fLNS_15FloatRoundStyleE2EEES1P_S1S_JEEENSA_5SM1004TMEM4LOAD26SM100_TMEM_LOAD_32dp32b32xENSA_20SM90_TMA_LOAD_IM2COLES1F_NSA_39AutoVectorizingCopyWithAssumedAlignmentILi128EEENSA_21SM90_TMA_STORE_IM2COLES1F_S27_S27_EEEvvEEEEvNT_6ParamsE)
        /*0044*/ 	.word	0x00000008
.L_29:


//--------------------- .nv.compat                --------------------------
	.section	.nv.compat,"",@"SHT_CUDA_COMPAT_INFO"
	.align	4
        /*0000*/ 	.byte	0x02, 0x09, 0x01, 0x00, 0x02, 0x02, 0x02, 0x00, 0x02, 0x05, 0x05, 0x00, 0x03, 0x07, 0x01, 0x01
        /*0010*/ 	.byte	0x02, 0x03, 0x01, 0x00, 0x02, 0x06, 0x01, 0x00, 0x04, 0x0b, 0x08, 0x00, 0x09, 0x00, 0x00, 0x00
        /*0020*/ 	.byte	0x00, 0x00, 0x00, 0x00


//--------------------- .nv.info._ZN7cutlass13device_kernelINS_4conv6kernel13ConvUniversalINS1_16ConvProblemShapeILNS1_8OperatorE0ELi3EEENS1_10collective14CollectiveConvINS1_47MainloopSm100TmaUmmaWarpSpecializedImplicitGemmILS5_0ELi16ELi3ELi1ELi2EN4cute5tupleIJNSA_1CILi2EEENSC_ILi1EEESE_EEEEENSB_IJNSC_ILi256EEENSC_ILi128EEENSB_IJNSC_ILi32EEEEEEEEENS_6half_tESM_NSA_8TiledMMAINSA_8MMA_AtomIJNSA_26SM100_MMA_F16BF16_2x1SM_SSISM_SM_fLi256ELi128ELNSA_4UMMA5MajorE0ELSR_0ELNSQ_7ScaleInE0ELSS_0EEEEEENSA_6LayoutINSB_IJSE_SE_SE_EEENSB_IJNSC_ILi0EEESX_SX_EEEEENSB_IJNSA_10UnderscoreES10_S10_EEEEENS7_6detail27Sm100ImplicitGemmTileTraitsINSA_25SM100_TMA_2SM_LOAD_IM2COLENSA_14ComposedLayoutINSA_7SwizzleILi2ELi4ELi3EEENSA_18smem_ptr_flag_bitsILi16EEENSV_INSB_IJNSC_ILi8EEESJ_EEENSB_IJSJ_SE_EEEEEEEvEENS14_INSA_18SM100_TMA_2SM_LOADES1F_vEEEENS_8epilogue10collective18CollectiveEpilogueINS1K_23Sm100TmaWarpSpecializedILi4ELi2ELi32ELb1ELb0EEEJNSB_IJSI_SI_SK_EEENSB_IJNSV_ISI_SE_EENSV_ISJ_SE_EEEEESM_NSB_IJNSB_IJllllEEESE_SX_EEESM_S1U_NS1K_6fusion15FusionCallbacksIS1O_NS1V_17LinearCombinationISM_fSM_fLNS_15FloatRoundStyleE2EEES1P_S1S_JEEENSA_5SM1004TMEM4LOAD26SM100_TMEM_LOAD_32dp32b32xENSA_20SM90_TMA_LOAD_IM2COLES1F_NSA_39AutoVectorizingCopyWithAssumedAlignmentILi128EEENSA_21SM90_TMA_STORE_IM2COLES1F_S27_S27_EEEvvEEEEvNT_6ParamsE --------------------------
	.section	.nv.info._ZN7cutlass13device_kernelINS_4conv6kernel13ConvUniversalINS1_16ConvProblemShapeILNS1_8OperatorE0ELi3EEENS1_10collective14CollectiveConvINS1_47MainloopSm100TmaUmmaWarpSpecializedImplicitGemmILS5_0ELi16ELi3ELi1ELi2EN4cute5tupleIJNSA_1CILi2EEENSC_ILi1EEESE_EEEEENSB_IJNSC_ILi256EEENSC_ILi128EEENSB_IJNSC_ILi32EEEEEEEEENS_6half_tESM_NSA_8TiledMMAINSA_8MMA_AtomIJNSA_26SM100_MMA_F16BF16_2x1SM_SSISM_SM_fLi256ELi128ELNSA_4UMMA5MajorE0ELSR_0ELNSQ_7ScaleInE0ELSS_0EEEEEENSA_6LayoutINSB_IJSE_SE_SE_EEENSB_IJNSC_ILi0EEESX_SX_EEEEENSB_IJNSA_10UnderscoreES10_S10_EEEEENS7_6detail27Sm100ImplicitGemmTileTraitsINSA_25SM100_TMA_2SM_LOAD_IM2COLENSA_14ComposedLayoutINSA_7SwizzleILi2ELi4ELi3EEENSA_18smem_ptr_flag_bitsILi16EEENSV_INSB_IJNSC_ILi8EEESJ_EEENSB_IJSJ_SE_EEEEEEEvEENS14_INSA_18SM100_TMA_2SM_LOADES1F_vEEEENS_8epilogue10collective18CollectiveEpilogueINS1K_23Sm100TmaWarpSpecializedILi4ELi2ELi32ELb1ELb0EEEJNSB_IJSI_SI_SK_EEENSB_IJNSV_ISI_SE_EENSV_ISJ_SE_EEEEESM_NSB_IJNSB_IJllllEEESE_SX_EEESM_S1U_NS1K_6fusion15FusionCallbacksIS1O_NS1V_17LinearCombinationISM_fSM_fLNS_15FloatRoundStyleE2EEES1P_S1S_JEEENSA_5SM1004TMEM4LOAD26SM100_TMEM_LOAD_32dp32b32xENSA_20SM90_TMA_LOAD_IM2COLES1F_NSA_39AutoVectorizingCopyWithAssumedAlignmentILi128EEENSA_21SM90_TMA_STORE_IM2COLES1F_S27_S27_EEEvvEEEEvNT_6ParamsE,"",@"SHT_CUDA_INFO"
	.sectionflags	@""
	.align	4


	//----- nvinfo : EIATTR_CUDA_API_VERSION
	.align		4
        /*0000*/ 	.byte	0x04, 0x37
        /*0002*/ 	.short	(.L_31 - .L_30)
.L_30:
        /*0004*/ 	.word	0x00000082


	//----- nvinfo : EIATTR_KPARAM_INFO
	.align		4
.L_31:
        /*0008*/ 	.byte	0x04, 0x17
        /*000a*/ 	.short	(.L_33 - .L_32)
.L_32:
        /*000c*/ 	.word	0x00000000
        /*0010*/ 	.short	0x0000
        /*0012*/ 	.short	0x0000
        /*0014*/ 	.byte	0x00, 0xf0, 0x01, 0x24


	//----- nvinfo : EIATTR_AT_ENTRY_FRAGMENTS
	.align		4
.L_33:
        /*0018*/ 	.byte	0x04, 0x4f
        /*001a*/ 	.short	(.L_35 - .L_34)


	//   ....[0]....
.L_34:
        /*001c*/ 	.word	0x00000007


	//----- nvinfo : EIATTR_RESERVED_SMEM_USED
	.align		4
.L_35:
        /*0020*/ 	.byte	0x01, 0x41
	.zero		2


	//----- nvinfo : EIATTR_SPARSE_MMA_MASK
	.align		4
        /*0024*/ 	.byte	0x03, 0x50
        /*0026*/ 	.short	0x0000


	//----- nvinfo : EIATTR_TCGEN05_2CTA_USED
	.align		4
        /*0028*/ 	.byte	0x01, 0x52
	.zero		2


	//----- nvinfo : EIATTR_MAXREG_COUNT
	.align		4
        /*002c*/ 	.byte	0x03, 0x1b
        /*002e*/ 	.short	0x00ff


	//----- nvinfo : EIATTR_NUM_BARRIERS
	.align		4
        /*0030*/ 	.byte	0x02, 0x4c
        /*0032*/ 	.byte	0x07
	.zero		1


	//----- nvinfo : EIATTR_EXTERNS
	.align		4
        /*0034*/ 	.byte	0x04, 0x0f
        /*0036*/ 	.short	(.L_37 - .L_36)


	//   ....[0]....
	.align		4
.L_36:
        /*0038*/ 	.word	index@(__assertfail)


	//----- nvinfo : EIATTR_MERCURY_ISA_VERSION
	.align		4
.L_37:
        /*003c*/ 	.byte	0x03, 0x5f
        /*003e*/ 	.short	0x0101


	//----- nvinfo : EIATTR_INT_WARP_WIDE_INSTR_OFFSETS
	.align		4
        /*0040*/ 	.byte	0x04, 0x31
        /*0042*/ 	.short	(.L_39 - .L_38)


	//   ....[0]....
.L_38:
        /*0044*/ 	.word	0x00000e00


	//   ....[1]....
        /*0048*/ 	.word	0x00000eb0


	//   ....[2]....
        /*004c*/ 	.word	0x00004c60


	//   ....[3]....
        /*0050*/ 	.word	0x00004c80


	//   ....[4]....
        /*0054*/ 	.word	0x00004cb0


	//   ....[5]....
        /*0058*/ 	.word	0x00005a20


	//   ....[6]....
        /*005c*/ 	.word	0x00005a90


	//   ....[7]....
        /*0060*/ 	.word	0x00005ba0


	//   ....[8]....
        /*0064*/ 	.word	0x00005c20


	//   ....[9]....
        /*0068*/ 	.word	0x00005d20


	//   ....[10]....
        /*006c*/ 	.word	0x00005dc0


	//   ....[11]....
        /*0070*/ 	.word	0x00005eb0


	//   ....[12]....
        /*0074*/ 	.word	0x00005fd0


	//----- nvinfo : EIATTR_COOP_GROUP_MASK_REGIDS
	.align		4
.L_39:
        /*0078*/ 	.byte	0x04, 0x29
        /*007a*/ 	.short	(.L_41 - .L_40)


	//   ....[0]....
.L_40:
        /*007c*/ 	.word	0xffffffff


	//   ....[1]....
        /*0080*/ 	.word	0xffffffff


	//   ....[2]....
        /*0084*/ 	.word	0xffffffff


	//   ....[3]....
        /*0088*/ 	.word	0xffffffff


	//   ....[4]....
        /*008c*/ 	.word	0xffffffff


	//   ....[5]....
        /*0090*/ 	.word	0xffffffff


	//   ....[6]....
        /*0094*/ 	.word	0xffffffff


	//   ....[7]....
        /*0098*/ 	.word	0xffffffff


	//   ....[8]....
        /*009c*/ 	.word	0xffffffff


	//   ....[9]....
        /*00a0*/ 	.word	0xffffffff


	//   ....[10]....
        /*00a4*/ 	.word	0xffffffff


	//   ....[11]....
        /*00a8*/ 	.word	0xffffffff


	//   ....[12]....
        /*00ac*/ 	.word	0xffffffff


	//----- nvinfo : EIATTR_COOP_GROUP_INSTR_OFFSETS
	.align		4
.L_41:
        /*00b0*/ 	.byte	0x04, 0x28
        /*00b2*/ 	.short	(.L_43 - .L_42)


	//   ....[0]....
.L_42:
        /*00b4*/ 	.word	0x000000d0


	//   ....[1]....
        /*00b8*/ 	.word	0x00000540


	//   ....[2]....
        /*00bc*/ 	.word	0x00000890


	//   ....[3]....
        /*00c0*/ 	.word	0x00000a30


	//   ....[4]....
        /*00c4*/ 	.word	0x00000b30


	//   ....[5]....
        /*00c8*/ 	.word	0x00000c80


	//   ....[6]....
        /*00cc*/ 	.word	0x00000f20


	//   ....[7]....
        /*00d0*/ 	.word	0x00002850


	//   ....[8]....
        /*00d4*/ 	.word	0x00003c20


	//   ....[9]....
        /*00d8*/ 	.word	0x000040f0


	//   ....[10]....
        /*00dc*/ 	.word	0x00004120


	//   ....[11]....
        /*00e0*/ 	.word	0x00004b70


	//   ....[12]....
        /*00e4*/ 	.word	0x00004d80


	//----- nvinfo : EIATTR_VRC_CTA_INIT_COUNT
	.align		4
.L_43:
        /*00e8*/ 	.byte	0x02, 0x4a
        /*00ea*/ 	.byte	0x80
	.zero		1


	//----- nvinfo : EIATTR_SYSCALL_OFFSETS
	.align		4
        /*00ec*/ 	.byte	0x04, 0x46
        /*00ee*/ 	.short	(.L_45 - .L_44)


	//   ....[0]....
.L_44:
        /*00f0*/ 	.word	0x00006c00


	//   ....[1]....
        /*00f4*/ 	.word	0x00006cf0


	//   ....[2]....
        /*00f8*/ 	.word	0x000076c0


	//   ....[3]....
        /*00fc*/ 	.word	0x00008370


	//   ....[4]....
        /*0100*/ 	.word	0x00008ff0


	//   ....[5]....
        /*0104*/ 	.word	0x00009c60


	//----- nvinfo : EIATTR_MBARRIER_INSTR_OFFSETS
	.align		4
.L_45:
        /*0108*/ 	.byte	0x04, 0x39
        /*010a*/ 	.short	(.L_47 - .L_46)


	//   ....[0]....
.L_46:
        /*010c*/ 	.word	0x00000670
        /*0110*/ 	.word	0x000000ff
        /*0114*/ 	.word	0x00000000
        /*0118*/ 	.short	0x0100
        /*011a*/ 	.byte	0x04
	.zero		1


	//   ....[1]....
        /*011c*/ 	.word	0x00000680
        /*0120*/ 	.word	0x000000ff
        /*0124*/ 	.word	0x00000080
        /*0128*/ 	.short	0x0100
        /*012a*/ 	.byte	0x04
	.zero		1


	//   ....[2]....
        /*012c*/ 	.word	0x00000690
        /*0130*/ 	.word	0x000000ff
        /*0134*/ 	.word	0x00000008
        /*0138*/ 	.short	0x0100
        /*013a*/ 	.byte	0x04
	.zero		1


	//   ....[3]....
        /*013c*/ 	.word	0x000006a0
        /*0140*/ 	.word	0x000000ff
        /*0144*/ 	.word	0x00000088
        /*0148*/ 	.short	0x0100
        /*014a*/ 	.byte	0x04
	.zero		1


	//   ....[4]....
        /*014c*/ 	.word	0x000006b0
        /*0150*/ 	.word	0x000000ff
        /*0154*/ 	.word	0x00000010
        /*0158*/ 	.short	0x0100
        /*015a*/ 	.byte	0x04
	.zero		1


	//   ....[5]....
        /*015c*/ 	.word	0x000006c0
        /*0160*/ 	.word	0x000000ff
        /*0164*/ 	.word	0x00000090
        /*0168*/ 	.short	0x0100
        /*016a*/ 	.byte	0x04
	.zero		1


	//   ....[6]....
        /*016c*/ 	.word	0x000006d0
        /*0170*/ 	.word	0x000000ff
        /*0174*/ 	.word	0x00000018
        /*0178*/ 	.short	0x0100
        /*017a*/ 	.byte	0x04
	.zero		1


	//   ....[7]....
        /*017c*/ 	.word	0x000006e0
        /*0180*/ 	.word	0x000000ff
        /*0184*/ 	.word	0x00000098
        /*0188*/ 	.short	0x0100
        /*018a*/ 	.byte	0x04
	.zero		1


	//   ....[8]....
        /*018c*/ 	.word	0x000006f0
        /*0190*/ 	.word	0x000000ff
        /*0194*/ 	.word	0x00000020
        /*0198*/ 	.short	0x0100
        /*019a*/ 	.byte	0x04
	.zero		1


	//   ....[9]....
        /*019c*/ 	.word	0x00000700
        /*01a0*/ 	.word	0x000000ff
        /*01a4*/ 	.word	0x000000a0
        /*01a8*/ 	.short	0x0100
        /*01aa*/ 	.byte	0x04
	.zero		1


	//   ....[10]....
        /*01ac*/ 	.word	0x00000710
        /*01b0*/ 	.word	0x000000ff
        /*01b4*/ 	.word	0x00000028
        /*01b8*/ 	.short	0x0100
        /*01ba*/ 	.byte	0x04
	.zero		1


	//   ....[11]....
        /*01bc*/ 	.word	0x00000720
        /*01c0*/ 	.word	0x000000ff
        /*01c4*/ 	.word	0x000000a8
        /*01c8*/ 	.short	0x0100
        /*01ca*/ 	.byte	0x04
	.zero		1


	//   ....[12]....
        /*01cc*/ 	.word	0x00000730
        /*01d0*/ 	.word	0x000000ff
        /*01d4*/ 	.word	0x00000030
        /*01d8*/ 	.short	0x0100
        /*01da*/ 	.byte	0x04
	.zero		1


	//   ....[13]....
        /*01dc*/ 	.word	0x00000740
        /*01e0*/ 	.word	0x000000ff
        /*01e4*/ 	.word	0x000000b0
        /*01e8*/ 	.short	0x0100
        /*01ea*/ 	.byte	0x04
	.zero		1


	//   ....[14]....
        /*01ec*/ 	.word	0x00000750
        /*01f0*/ 	.word	0x000000ff
        /*01f4*/ 	.word	0x00000038
        /*01f8*/ 	.short	0x0100
        /*01fa*/ 	.byte	0x04
	.zero		1


	//   ....[15]....
        /*01fc*/ 	.word	0x00000760
        /*0200*/ 	.word	0x000000ff
        /*0204*/ 	.word	0x000000b8
        /*0208*/ 	.short	0x0100
        /*020a*/ 	.byte	0x04
	.zero		1


	//   ....[16]....
        /*020c*/ 	.word	0x00000770
        /*0210*/ 	.word	0x000000ff
        /*0214*/ 	.word	0x00000040
        /*0218*/ 	.short	0x0100
        /*021a*/ 	.byte	0x04
	.zero		1


	//   ....[17]....
        /*021c*/ 	.word	0x00000780
        /*0220*/ 	.word	0x000000ff
        /*0224*/ 	.word	0x000000c0
        /*0228*/ 	.short	0x0100
        /*022a*/ 	.byte	0x04
	.zero		1


	//   ....[18]....
        /*022c*/ 	.word	0x00000790
        /*0230*/ 	.word	0x000000ff
        /*0234*/ 	.word	0x00000048
        /*0238*/ 	.short	0x0100
        /*023a*/ 	.byte	0x04
	.zero		1


	//   ....[19]....
        /*023c*/ 	.word	0x000007a0
        /*0240*/ 	.word	0x000000ff
        /*0244*/ 	.word	0x000000c8
        /*0248*/ 	.short	0x0100
        /*024a*/ 	.byte	0x04
	.zero		1


	//   ....[20]....
        /*024c*/ 	.word	0x000007b0
        /*0250*/ 	.word	0x000000ff
        /*0254*/ 	.word	0x00000050
        /*0258*/ 	.short	0x0100
        /*025a*/ 	.byte	0x04
	.zero		1


	//   ....[21]....
        /*025c*/ 	.word	0x000007c0
        /*0260*/ 	.word	0x000000ff
        /*0264*/ 	.word	0x000000d0
        /*0268*/ 	.short	0x0100
        /*026a*/ 	.byte	0x04
	.zero		1


	//   ....[22]....
        /*026c*/ 	.word	0x000007d0
        /*0270*/ 	.word	0x000000ff
        /*0274*/ 	.word	0x00000058
        /*0278*/ 	.short	0x0100
        /*027a*/ 	.byte	0x04
	.zero		1


	//   ....[23]....
        /*027c*/ 	.word	0x000007e0
        /*0280*/ 	.word	0x000000ff
        /*0284*/ 	.word	0x000000d8
        /*0288*/ 	.short	0x0100
        /*028a*/ 	.byte	0x04
	.zero		1


	//   ....[24]....
        /*028c*/ 	.word	0x000007f0
        /*0290*/ 	.word	0x000000ff
        /*0294*/ 	.word	0x00000060
        /*0298*/ 	.short	0x0100
        /*029a*/ 	.byte	0x04
	.zero		1


	//   ....[25]....
        /*029c*/ 	.word	0x00000800
        /*02a0*/ 	.word	0x000000ff
        /*02a4*/ 	.word	0x000000e0
        /*02a8*/ 	.short	0x0100
        /*02aa*/ 	.byte	0x04
	.zero		1


	//   ....[26]....
        /*02ac*/ 	.word	0x00000810
        /*02b0*/ 	.word	0x000000ff
        /*02b4*/ 	.word	0x00000068
        /*02b8*/ 	.short	0x0100
        /*02ba*/ 	.byte	0x04
	.zero		1


	//   ....[27]....
        /*02bc*/ 	.word	0x00000820
        /*02c0*/ 	.word	0x000000ff
        /*02c4*/ 	.word	0x000000e8
        /*02c8*/ 	.short	0x0100
        /*02ca*/ 	.byte	0x04
	.zero		1


	//   ....[28]....
        /*02cc*/ 	.word	0x00000830
        /*02d0*/ 	.word	0x000000ff
        /*02d4*/ 	.word	0x00000070
        /*02d8*/ 	.short	0x0100
        /*02da*/ 	.byte	0x04
	.zero		1


	//   ....[29]....
        /*02dc*/ 	.word	0x00000840
        /*02e0*/ 	.word	0x000000ff
        /*02e4*/ 	.word	0x000000f0
        /*02e8*/ 	.short	0x0100
        /*02ea*/ 	.byte	0x04
	.zero		1


	//   ....[30]....
        /*02ec*/ 	.word	0x00000850
        /*02f0*/ 	.word	0x000000ff
        /*02f4*/ 	.word	0x00000078
        /*02f8*/ 	.short	0x0100
        /*02fa*/ 	.byte	0x04
	.zero		1


	//   ....[31]....
        /*02fc*/ 	.word	0x00000860
        /*0300*/ 	.word	0x000000ff
        /*0304*/ 	.word	0x000000f8
        /*0308*/ 	.short	0x0100
        /*030a*/ 	.byte	0x04
	.zero		1


	//   ....[32]....
        /*030c*/ 	.word	0x000009a0
        /*0310*/ 	.word	0x000000ff
        /*0314*/ 	.word	0x00000100
        /*0318*/ 	.short	0x0100
        /*031a*/ 	.byte	0x04
	.zero		1


	//   ....[33]....
        /*031c*/ 	.word	0x000009b0
        /*0320*/ 	.word	0x000000ff
        /*0324*/ 	.word	0x00000120
        /*0328*/ 	.short	0x0100
        /*032a*/ 	.byte	0x04
	.zero		1


	//   ....[34]....
        /*032c*/ 	.word	0x000009c0
        /*0330*/ 	.word	0x000000ff
        /*0334*/ 	.word	0x00000108
        /*0338*/ 	.short	0x0100
        /*033a*/ 	.byte	0x04
	.zero		1


	//   ....[35]....
        /*033c*/ 	.word	0x000009d0
        /*0340*/ 	.word	0x000000ff
        /*0344*/ 	.word	0x00000128
        /*0348*/ 	.short	0x0100
        /*034a*/ 	.byte	0x04
	.zero		1


	//   ....[36]....
        /*034c*/ 	.word	0x000009e0
        /*0350*/ 	.word	0x000000ff
        /*0354*/ 	.word	0x00000110
        /*0358*/ 	.short	0x0100
        /*035a*/ 	.byte	0x04
	.zero		1


	//   ....[37]....
        /*035c*/ 	.word	0x000009f0
        /*0360*/ 	.word	0x000000ff
        /*0364*/ 	.word	0x00000130
        /*0368*/ 	.short	0x0100
        /*036a*/ 	.byte	0x04
	.zero		1


	//   ....[38]....
        /*036c*/ 	.word	0x00000a00
        /*0370*/ 	.word	0x000000ff
        /*0374*/ 	.word	0x00000118
        /*0378*/ 	.short	0x0100
        /*037a*/ 	.byte	0x04
	.zero		1


	//   ....[39]....
        /*037c*/ 	.word	0x00000a10
        /*0380*/ 	.word	0x000000ff
        /*0384*/ 	.word	0x00000138
        /*0388*/ 	.short	0x0100
        /*038a*/ 	.byte	0x04
	.zero		1


	//   ....[40]....
        /*038c*/ 	.word	0x00000b00
        /*0390*/ 	.word	0x000000ff
        /*0394*/ 	.word	0x00000140
        /*0398*/ 	.short	0x0100
        /*039a*/ 	.byte	0x04
	.zero		1


	//   ....[41]....
        /*039c*/ 	.word	0x00000b10
        /*03a0*/ 	.word	0x000000ff
        /*03a4*/ 	.word	0x00000148
        /*03a8*/ 	.short	0x0100
        /*03aa*/ 	.byte	0x04
	.zero		1


	//   ....[42]....
        /*03ac*/ 	.word	0x00000c50
        /*03b0*/ 	.word	0x000000ff
        /*03b4*/ 	.word	0x00000150
        /*03b8*/ 	.short	0x0100
        /*03ba*/ 	.byte	0x06
	.zero		1


	//   ....[43]....
        /*03bc*/ 	.word	0x00000c60
        /*03c0*/ 	.word	0x000000ff
        /*03c4*/ 	.word	0x00000158
        /*03c8*/ 	.short	0x0100
        /*03ca*/ 	.byte	0x06
	.zero		1


	//   ....[44]....
        /*03cc*/ 	.word	0x00000da0
        /*03d0*/ 	.word	0x000000ff
        /*03d4*/ 	.word	0x00000160
        /*03d8*/ 	.short	0x0100
        /*03da*/ 	.byte	0x04
	.zero		1


	//   ....[45]....
        /*03dc*/ 	.word	0x00000db0
        /*03e0*/ 	.word	0x000000ff
        /*03e4*/ 	.word	0x00000170
        /*03e8*/ 	.short	0x0100
        /*03ea*/ 	.byte	0x04
	.zero		1


	//   ....[46]....
        /*03ec*/ 	.word	0x00000dc0
        /*03f0*/ 	.word	0x000000ff
        /*03f4*/ 	.word	0x00000168
        /*03f8*/ 	.short	0x0100
        /*03fa*/ 	.byte	0x04
	.zero		1


	//   ....[47]....
        /*03fc*/ 	.word	0x00000dd0
        /*0400*/ 	.word	0x000000ff
        /*0404*/ 	.word	0x00000178
        /*0408*/ 	.short	0x0100
        /*040a*/ 	.byte	0x04
	.zero		1


	//   ....[48]....
        /*040c*/ 	.word	0x00000ed0
        /*0410*/ 	.word	0x000000ff
        /*0414*/ 	.word	0x00000180
        /*0418*/ 	.short	0x0100
        /*041a*/ 	.byte	0x06
	.zero		1


	//   ....[49]....
        /*041c*/ 	.word	0x00001a30
        /*0420*/ 	.word	0x000000ff
        /*0424*/ 	.word	0x00000080
        /*0428*/ 	.short	0x010a
        /*042a*/ 	.byte	0x04
	.zero		1


	//   ....[50]....
        /*042c*/ 	.word	0x00001d80
        /*0430*/ 	.word	0x000000ff
        /*0434*/ 	.word	0x00000080
        /*0438*/ 	.short	0x010a
        /*043a*/ 	.byte	0x09
	.zero		1


	//   ....[51]....
        /*043c*/ 	.word	0x00001f30
        /*0440*/ 	.word	0x000000ff
        /*0444*/ 	.word	0x00000080
        /*0448*/ 	.short	0x010a
        /*044a*/ 	.byte	0x08
	.zero		1


	//   ....[52]....
        /*044c*/ 	.word	0x00002160
        /*0450*/ 	.word	0x000000ff
        /*0454*/ 	.word	0x00000148
        /*0458*/ 	.short	0x0101
        /*045a*/ 	.byte	0x1e
	.zero		1


	//   ....[53]....
        /*045c*/ 	.word	0x00002190
        /*0460*/ 	.word	0x000000ff
        /*0464*/ 	.word	0x00000080
        /*0468*/ 	.short	0x010a
        /*046a*/ 	.byte	0x04
	.zero		1


	//   ....[54]....
        /*046c*/ 	.word	0x00002470
        /*0470*/ 	.word	0x000000ff
        /*0474*/ 	.word	0x00000080
        /*0478*/ 	.short	0x010a
        /*047a*/ 	.byte	0x09
	.zero		1


	//   ....[55]....
        /*047c*/ 	.word	0x00002620
        /*0480*/ 	.word	0x000000ff
        /*0484*/ 	.word	0x00000080
        /*0488*/ 	.short	0x010a
        /*048a*/ 	.byte	0x08
	.zero		1


	//   ....[56]....
        /*048c*/ 	.word	0x00002860
        /*0490*/ 	.word	0x000000ff
        /*0494*/ 	.word	0x00000150
        /*0498*/ 	.short	0x010a
        /*049a*/ 	.byte	0x1e
	.zero		1


	//   ....[57]....
        /*049c*/ 	.word	0x00002920
        /*04a0*/ 	.word	0x000000ff
        /*04a4*/ 	.word	0x00000000
        /*04a8*/ 	.short	0x0101
        /*04aa*/ 	.byte	0x04
	.zero		1


	//   ....[58]....
        /*04ac*/ 	.word	0x00002f20
        /*04b0*/ 	.word	0x000000ff
        /*04b4*/ 	.word	0x00000000
        /*04b8*/ 	.short	0x010a
        /*04ba*/ 	.byte	0x04
	.zero		1


	//   ....[59]....
        /*04bc*/ 	.word	0x00002fc0
        /*04c0*/ 	.word	0x000000ff
        /*04c4*/ 	.word	0x00000000
        /*04c8*/ 	.short	0x010a
        /*04ca*/ 	.byte	0x05
	.zero		1


	//   ....[60]....
        /*04cc*/ 	.word	0x00003060
        /*04d0*/ 	.word	0x000000ff
        /*04d4*/ 	.word	0x00000000
        /*04d8*/ 	.short	0x010a
        /*04da*/ 	.byte	0x05
	.zero		1


	//   ....[61]....
        /*04dc*/ 	.word	0x00003100
        /*04e0*/ 	.word	0x000000ff
        /*04e4*/ 	.word	0x00000000
        /*04e8*/ 	.short	0x010a
        /*04ea*/ 	.byte	0x05
	.zero		1


	//   ....[62]....
        /*04ec*/ 	.word	0x000031a0
        /*04f0*/ 	.word	0x000000ff
        /*04f4*/ 	.word	0x00000000
        /*04f8*/ 	.short	0x010a
        /*04fa*/ 	.byte	0x05
	.zero		1


	//   ....[63]....
        /*04fc*/ 	.word	0x00003240
        /*0500*/ 	.word	0x000000ff
        /*0504*/ 	.word	0x00000000
        /*0508*/ 	.short	0x010a
        /*050a*/ 	.byte	0x05
	.zero		1


	//   ....[64]....
        /*050c*/ 	.word	0x000032e0
        /*0510*/ 	.word	0x000000ff
        /*0514*/ 	.word	0x00000000
        /*0518*/ 	.short	0x010a
        /*051a*/ 	.byte	0x05
	.zero		1


	//   ....[65]....
        /*051c*/ 	.word	0x00003380
        /*0520*/ 	.word	0x000000ff
        /*0524*/ 	.word	0x00000000
        /*0528*/ 	.short	0x010a
        /*052a*/ 	.byte	0x05
	.zero		1


	//   ....[66]....
        /*052c*/ 	.word	0x00003420
        /*0530*/ 	.word	0x000000ff
        /*0534*/ 	.word	0x00000000
        /*0538*/ 	.short	0x010a
        /*053a*/ 	.byte	0x05
	.zero		1


	//   ....[67]....
        /*053c*/ 	.word	0x000034c0
        /*0540*/ 	.word	0x000000ff
        /*0544*/ 	.word	0x00000000
        /*0548*/ 	.short	0x010a
        /*054a*/ 	.byte	0x05
	.zero		1


	//   ....[68]....
        /*054c*/ 	.word	0x00003560
        /*0550*/ 	.word	0x000000ff
        /*0554*/ 	.word	0x00000000
        /*0558*/ 	.short	0x010a
        /*055a*/ 	.byte	0x05
	.zero		1


	//   ....[69]....
        /*055c*/ 	.word	0x00003600
        /*0560*/ 	.word	0x000000ff
        /*0564*/ 	.word	0x00000000
        /*0568*/ 	.short	0x010a
        /*056a*/ 	.byte	0x05
	.zero		1


	//   ....[70]....
        /*056c*/ 	.word	0x000036a0
        /*0570*/ 	.word	0x000000ff
        /*0574*/ 	.word	0x00000000
        /*0578*/ 	.short	0x010a
        /*057a*/ 	.byte	0x05
	.zero		1


	//   ....[71]....
        /*057c*/ 	.word	0x00003740
        /*0580*/ 	.word	0x000000ff
        /*0584*/ 	.word	0x00000000
        /*0588*/ 	.short	0x010a
        /*058a*/ 	.byte	0x05
	.zero		1


	//   ....[72]....
        /*058c*/ 	.word	0x000037e0
        /*0590*/ 	.word	0x000000ff
        /*0594*/ 	.word	0x00000000
        /*0598*/ 	.short	0x010a
        /*059a*/ 	.byte	0x05
	.zero		1


	//   ....[73]....
        /*059c*/ 	.word	0x00003890
        /*05a0*/ 	.word	0x00000000
        /*05a4*/ 	.word	0x00000000
        /*05a8*/ 	.short	0x010a
        /*05aa*/ 	.byte	0xff
	.zero		1


	//   ....[74]....
        /*05ac*/ 	.word	0x000039e0
        /*05b0*/ 	.word	0x000000ff
        /*05b4*/ 	.word	0x00000158
        /*05b8*/ 	.short	0x010a
        /*05ba*/ 	.byte	0x04
	.zero		1


	//   ....[75]....
        /*05bc*/ 	.word	0x00003a80
        /*05c0*/ 	.word	0x000000ff
        /*05c4*/ 	.word	0x00000150
        /*05c8*/ 	.short	0x010a
        /*05ca*/ 	.byte	0x04
	.zero		1


	//   ....[76]....
        /*05cc*/ 	.word	0x00003b20
        /*05d0*/ 	.word	0x000000ff
        /*05d4*/ 	.word	0x00000000
        /*05d8*/ 	.short	0x0101
        /*05da*/ 	.byte	0x05
	.zero		1


	//   ....[77]....
        /*05dc*/ 	.word	0x00003b60
        /*05e0*/ 	.word	0x000000ff
        /*05e4*/ 	.word	0x00000158
        /*05e8*/ 	.short	0x0106
        /*05ea*/ 	.byte	0x04
	.zero		1


	//   ....[78]....
        /*05ec*/ 	.word	0x00003ba0
        /*05f0*/ 	.word	0x00000000
        /*05f4*/ 	.word	0x00000158
        /*05f8*/ 	.short	0x010a
        /*05fa*/ 	.byte	0xff
	.zero		1


	//   ....[79]....
        /*05fc*/ 	.word	0x00003df0
        /*0600*/ 	.word	0x000000ff
        /*0604*/ 	.word	0x00000008
        /*0608*/ 	.short	0x010a
        /*060a*/ 	.byte	0x05
	.zero		1


	//   ....[80]....
        /*060c*/ 	.word	0x00003e10
        /*0610*/ 	.word	0x000000ff
        /*0614*/ 	.word	0x00000008
        /*0618*/ 	.short	0x010a
        /*061a*/ 	.byte	0x05
	.zero		1


	//   ....[81]....
        /*061c*/ 	.word	0x00003fa0
        /*0620*/ 	.word	0x000000ff
        /*0624*/ 	.word	0x00000008
        /*0628*/ 	.short	0x010a
        /*062a*/ 	.byte	0x05
	.zero		1


	//   ....[82]....
        /*062c*/ 	.word	0x00003fc0
        /*0630*/ 	.word	0x000000ff
        /*0634*/ 	.word	0x00000008
        /*0638*/ 	.short	0x010a
        /*063a*/ 	.byte	0x05
	.zero		1


	//   ....[83]....
        /*063c*/ 	.word	0x00004080
        /*0640*/ 	.word	0x000000ff
        /*0644*/ 	.word	0x00000000
        /*0648*/ 	.short	0x0101
        /*064a*/ 	.byte	0x04
	.zero		1


	//   ....[84]....
        /*064c*/ 	.word	0x000043e0
        /*0650*/ 	.word	0x000000ff
        /*0654*/ 	.word	0x00000150
        /*0658*/ 	.short	0x010a
        /*065a*/ 	.byte	0x11
	.zero		1


	//   ....[85]....
        /*065c*/ 	.word	0x00004480
        /*0660*/ 	.word	0x000000ff
        /*0664*/ 	.word	0x00000000
        /*0668*/ 	.short	0x0101
        /*066a*/ 	.byte	0x17
	.zero		1


	//   ....[86]....
        /*066c*/ 	.word	0x000044c0
        /*0670*/ 	.word	0x000000ff
        /*0674*/ 	.word	0x00000170
        /*0678*/ 	.short	0x010a
        /*067a*/ 	.byte	0x16
	.zero		1


	//   ....[87]....
        /*067c*/ 	.word	0x00004570
        /*0680*/ 	.word	0x000000ff
        /*0684*/ 	.word	0x00000000
        /*0688*/ 	.short	0x010a
        /*068a*/ 	.byte	0x04
	.zero		1


	//   ....[88]....
        /*068c*/ 	.word	0x000045b0
        /*0690*/ 	.word	0x000000ff
        /*0694*/ 	.word	0x00000000
        /*0698*/ 	.short	0x010a
        /*069a*/ 	.byte	0x0a
	.zero		1


	//   ....[89]....
        /*069c*/ 	.word	0x000046d0
        /*06a0*/ 	.word	0x000000ff
        /*06a4*/ 	.word	0x00000000
        /*06a8*/ 	.short	0x010a
        /*06aa*/ 	.byte	0x04
	.zero		1


	//   ....[90]....
        /*06ac*/ 	.word	0x00004970
        /*06b0*/ 	.word	0x000000ff
        /*06b4*/ 	.word	0x00000000
        /*06b8*/ 	.short	0x010a
        /*06ba*/ 	.byte	0x04
	.zero		1


	//   ....[91]....
        /*06bc*/ 	.word	0x00004a10
        /*06c0*/ 	.word	0x00000000
        /*06c4*/ 	.word	0x00000000
        /*06c8*/ 	.short	0x010a
        /*06ca*/ 	.byte	0xff
	.zero		1


	//   ....[92]....
        /*06cc*/ 	.word	0x00004a50
        /*06d0*/ 	.word	0x00000000
        /*06d4*/ 	.word	0x00000000
        /*06d8*/ 	.short	0x010a
        /*06da*/ 	.byte	0xff
	.zero		1


	//   ....[93]....
        /*06dc*/ 	.word	0x00004ac0
        /*06e0*/ 	.word	0x000000ff
        /*06e4*/ 	.word	0x00000000
        /*06e8*/ 	.short	0x0101
        /*06ea*/ 	.byte	0x04
	.zero		1


	//   ....[94]....
        /*06ec*/ 	.word	0x00004b00
        /*06f0*/ 	.word	0x000000ff
        /*06f4*/ 	.word	0x00000180
        /*06f8*/ 	.short	0x010a
        /*06fa*/ 	.byte	0x11
	.zero		1


	//   ....[95]....
        /*06fc*/ 	.word	0x00004b60
        /*0700*/ 	.word	0x000000ff
        /*0704*/ 	.word	0x00000000
        /*0708*/ 	.short	0x0101
        /*070a*/ 	.byte	0x04
	.zero		1


	//   ....[96]....
        /*070c*/ 	.word	0x000050d0
        /*0710*/ 	.word	0x000000ff
        /*0714*/ 	.word	0x00000150
        /*0718*/ 	.short	0x010a
        /*071a*/ 	.byte	0x14
	.zero		1


	//   ....[97]....
        /*071c*/ 	.word	0x00005170
        /*0720*/ 	.word	0x000000ff
        /*0724*/ 	.word	0x00000000
        /*0728*/ 	.short	0x0101
        /*072a*/ 	.byte	0x2d
	.zero		1


	//   ....[98]....
        /*072c*/ 	.word	0x000056c0
        /*0730*/ 	.word	0x000000ff
        /*0734*/ 	.word	0x00000148
        /*0738*/ 	.short	0x010a
        /*073a*/ 	.byte	0x14
	.zero		1


	//   ....[99]....
        /*073c*/ 	.word	0x00005860
        /*0740*/ 	.word	0x000000ff
        /*0744*/ 	.word	0x00000120
        /*0748*/ 	.short	0x010a
        /*074a*/ 	.byte	0x14
	.zero		1


	//   ....[100]....
        /*074c*/ 	.word	0x00005b30
        /*0750*/ 	.word	0x000000ff
        /*0754*/ 	.word	0x00000100
        /*0758*/ 	.short	0x010b
        /*075a*/ 	.byte	0x14
	.zero		1


	//   ....[101]....
        /*075c*/ 	.word	0x00005b40
        /*0760*/ 	.word	0x000000ff
        /*0764*/ 	.word	0x00000000
        /*0768*/ 	.short	0x0101
        /*076a*/ 	.byte	0x31
	.zero		1


	//   ....[102]....
        /*076c*/ 	.word	0x00005b60
        /*0770*/ 	.word	0x000000ff
        /*0774*/ 	.word	0x00000128
        /*0778*/ 	.short	0x010a
        /*077a*/ 	.byte	0x14
	.zero		1


	//   ....[103]....
        /*077c*/ 	.word	0x00005cb0
        /*0780*/ 	.word	0x000000ff
        /*0784*/ 	.word	0x00000108
        /*0788*/ 	.short	0x010b
        /*078a*/ 	.byte	0x14
	.zero		1


	//   ....[104]....
        /*078c*/ 	.word	0x00005cc0
        /*0790*/ 	.word	0x000000ff
        /*0794*/ 	.word	0x00000000
        /*0798*/ 	.short	0x0101
        /*079a*/ 	.byte	0x30
	.zero		1


	//   ....[105]....
        /*079c*/ 	.word	0x00005ce0
        /*07a0*/ 	.word	0x000000ff
        /*07a4*/ 	.word	0x00000130
        /*07a8*/ 	.short	0x010a
        /*07aa*/ 	.byte	0x14
	.zero		1


	//   ....[106]....
        /*07ac*/ 	.word	0x00005e50
        /*07b0*/ 	.word	0x000000ff
        /*07b4*/ 	.word	0x00000110
        /*07b8*/ 	.short	0x010b
        /*07ba*/ 	.byte	0x14
	.zero		1


	//   ....[107]....
        /*07bc*/ 	.word	0x00005e60
        /*07c0*/ 	.word	0x000000ff
        /*07c4*/ 	.word	0x00000000
        /*07c8*/ 	.short	0x0101
        /*07ca*/ 	.byte	0x2f
	.zero		1


	//   ....[108]....
        /*07cc*/ 	.word	0x00005e70
        /*07d0*/ 	.word	0x000000ff
        /*07d4*/ 	.word	0x00000138
        /*07d8*/ 	.short	0x010a
        /*07da*/ 	.byte	0x14
	.zero		1


	//   ....[109]....
        /*07dc*/ 	.word	0x00006040
        /*07e0*/ 	.word	0x000000ff
        /*07e4*/ 	.word	0x00000118
        /*07e8*/ 	.short	0x010b
        /*07ea*/ 	.byte	0x14
	.zero		1


	//   ....[110]....
        /*07ec*/ 	.word	0x00006050
        /*07f0*/ 	.word	0x000000ff
        /*07f4*/ 	.word	0x00000000
        /*07f8*/ 	.short	0x0101
        /*07fa*/ 	.byte	0x2e
	.zero		1


	//   ....[111]....
        /*07fc*/ 	.word	0x00006080
        /*0800*/ 	.word	0x000000ff
        /*0804*/ 	.word	0x00000120
        /*0808*/ 	.short	0x010a
        /*080a*/ 	.byte	0x14
	.zero		1


	//   ....[112]....
        /*080c*/ 	.word	0x000060a0
        /*0810*/ 	.word	0x000000ff
        /*0814*/ 	.word	0x00000128
        /*0818*/ 	.short	0x010a
        /*081a*/ 	.byte	0x14
	.zero		1


	//   ....[113]....
        /*081c*/ 	.word	0x000060c0
        /*0820*/ 	.word	0x000000ff
        /*0824*/ 	.word	0x00000130
        /*0828*/ 	.short	0x010a
        /*082a*/ 	.byte	0x14
	.zero		1


	//   ....[114]....
        /*082c*/ 	.word	0x00006100
        /*0830*/ 	.word	0x00000000
        /*0834*/ 	.word	0x00000138
        /*0838*/ 	.short	0x010a
        /*083a*/ 	.byte	0xff
	.zero		1


	//   ....[115]....
        /*083c*/ 	.word	0x00006480
        /*0840*/ 	.word	0x000000ff
        /*0844*/ 	.word	0x00000150
        /*0848*/ 	.short	0x010a
        /*084a*/ 	.byte	0x32
	.zero		1


	//   ....[116]....
        /*084c*/ 	.word	0x00006550
        /*0850*/ 	.word	0x000000ff
        /*0854*/ 	.word	0x00000000
        /*0858*/ 	.short	0x0101
        /*085a*/ 	.byte	0x04
	.zero		1


	//   ....[117]....
        /*085c*/ 	.word	0x000071f0
        /*0860*/ 	.word	0x000000ff
        /*0864*/ 	.word	0x00000100
        /*0868*/ 	.short	0x010a
        /*086a*/ 	.byte	0x32
	.zero		1


	//   ....[118]....
        /*086c*/ 	.word	0x000072a0
        /*0870*/ 	.word	0x00000067
        /*0874*/ 	.word	0x00000160
        /*0878*/ 	.short	0x010a
        /*087a*/ 	.byte	0xff
	.zero		1


	//   ....[119]....
        /*087c*/ 	.word	0x000074b0
        /*0880*/ 	.word	0x000000ff
        /*0884*/ 	.word	0x00000100
        /*0888*/ 	.short	0x010a
        /*088a*/ 	.byte	0x32
	.zero		1


	//   ....[120]....
        /*088c*/ 	.word	0x000075a0
        /*0890*/ 	.word	0x00000067
        /*0894*/ 	.word	0x00000160
        /*0898*/ 	.short	0x010a
        /*089a*/ 	.byte	0xff
	.zero		1


	//   ....[121]....
        /*089c*/ 	.word	0x000080a0
        /*08a0*/ 	.word	0x00000000
        /*08a4*/ 	.word	0x00000000
        /*08a8*/ 	.short	0x0101
        /*08aa*/ 	.byte	0xff
	.zero		1


	//   ....[122]....
        /*08ac*/ 	.word	0x000080b0
        /*08b0*/ 	.word	0x00000002
        /*08b4*/ 	.word	0x00000100
        /*08b8*/ 	.short	0x010a
        /*08ba*/ 	.byte	0xff
	.zero		1


	//   ....[123]....
        /*08bc*/ 	.word	0x00008190
        /*08c0*/ 	.word	0x00000002
        /*08c4*/ 	.word	0x00000100
        /*08c8*/ 	.short	0x010a
        /*08ca*/ 	.byte	0xff
	.zero		1


	//   ....[124]....
        /*08cc*/ 	.word	0x00008d20
        /*08d0*/ 	.word	0x00000000
        /*08d4*/ 	.word	0x00000000
        /*08d8*/ 	.short	0x0101
        /*08da*/ 	.byte	0xff
	.zero		1


	//   ....[125]....
        /*08dc*/ 	.word	0x00008d40
        /*08e0*/ 	.word	0x00000006
        /*08e4*/ 	.word	0x00000100
        /*08e8*/ 	.short	0x010a
        /*08ea*/ 	.byte	0xff
	.zero		1


	//   ....[126]....
        /*08ec*/ 	.word	0x00008e10
        /*08f0*/ 	.word	0x00000006
        /*08f4*/ 	.word	0x00000100
        /*08f8*/ 	.short	0x010a
        /*08fa*/ 	.byte	0xff
	.zero		1


	//   ....[127]....
        /*08fc*/ 	.word	0x00009990
        /*0900*/ 	.word	0x00000000
        /*0904*/ 	.word	0x00000000
        /*0908*/ 	.short	0x0101
        /*090a*/ 	.byte	0xff
	.zero		1


	//   ....[128]....
        /*090c*/ 	.word	0x000099b0
        /*0910*/ 	.word	0x00000002
        /*0914*/ 	.word	0x00000100
        /*0918*/ 	.short	0x010a
        /*091a*/ 	.byte	0xff
	.zero		1


	//   ....[129]....
        /*091c*/ 	.word	0x00009a80
        /*0920*/ 	.word	0x00000002
        /*0924*/ 	.word	0x00000100
        /*0928*/ 	.short	0x010a
        /*092a*/ 	.byte	0xff
	.zero		1


	//   ....[130]....
        /*092c*/ 	.word	0x00009d50
        /*0930*/ 	.word	0x00000067
        /*0934*/ 	.word	0x00000000
        /*0938*/ 	.short	0x0101
        /*093a*/ 	.byte	0xff
	.zero		1


	//   ....[131]....
        /*093c*/ 	.word	0x0000a650
        /*0940*/ 	.word	0x00000000
        /*0944*/ 	.word	0x00000000
        /*0948*/ 	.short	0x0101
        /*094a*/ 	.byte	0xff
	.zero		1


	//   ....[132]....
        /*094c*/ 	.word	0x0000a8d0
        /*0950*/ 	.word	0x000000ff
        /*0954*/ 	.word	0x00000000
        /*0958*/ 	.short	0x0101
        /*095a*/ 	.byte	0x04
	.zero		1


	//   ....[133]....
        /*095c*/ 	.word	0x0000a900
        /*0960*/ 	.word	0x00000000
        /*0964*/ 	.word	0x00000080
        /*0968*/ 	.short	0x010a
        /*096a*/ 	.byte	0xff
	.zero		1


	//   ....[134]....
        /*096c*/ 	.word	0x0000a960
        /*0970*/ 	.word	0x00000000
        /*0974*/ 	.word	0x00000080
        /*0978*/ 	.short	0x010a
        /*097a*/ 	.byte	0xff
	.zero		1


	//   ....[135]....
        /*097c*/ 	.word	0x0000a9c0
        /*0980*/ 	.word	0x00000000
        /*0984*/ 	.word	0x00000150
        /*0988*/ 	.short	0x010a
        /*098a*/ 	.byte	0xff
	.zero		1


	//   ....[136]....
        /*098c*/ 	.word	0x0000aa20
        /*0990*/ 	.word	0x00000000
        /*0994*/ 	.word	0x00000000
        /*0998*/ 	.short	0x010a
        /*099a*/ 	.byte	0xff
	.zero		1


	//   ....[137]....
        /*099c*/ 	.word	0x0000aa80
        /*09a0*/ 	.word	0x00000000
        /*09a4*/ 	.word	0x00000000
        /*09a8*/ 	.short	0x010a
        /*09aa*/ 	.byte	0xff
	.zero		1


	//   ....[138]....
        /*09ac*/ 	.word	0x0000aae0
        /*09b0*/ 	.word	0x00000000
        /*09b4*/ 	.word	0x00000000
        /*09b8*/ 	.short	0x010a
        /*09ba*/ 	.byte	0xff
	.zero		1


	//   ....[139]....
        /*09bc*/ 	.word	0x0000ab40
        /*09c0*/ 	.word	0x00000000
        /*09c4*/ 	.word	0x00000000
        /*09c8*/ 	.short	0x010a
        /*09ca*/ 	.byte	0xff
	.zero		1


	//   ....[140]....
        /*09cc*/ 	.word	0x0000aba0
        /*09d0*/ 	.word	0x00000000
        /*09d4*/ 	.word	0x00000000
        /*09d8*/ 	.short	0x010a
        /*09da*/ 	.byte	0xff
	.zero		1


	//   ....[141]....
        /*09dc*/ 	.word	0x0000ac00
        /*09e0*/ 	.word	0x00000000
        /*09e4*/ 	.word	0x00000000
        /*09e8*/ 	.short	0x010a
        /*09ea*/ 	.byte	0xff
	.zero		1


	//   ....[142]....
        /*09ec*/ 	.word	0x0000ac60
        /*09f0*/ 	.word	0x00000000
        /*09f4*/ 	.word	0x00000000
        /*09f8*/ 	.short	0x010a
        /*09fa*/ 	.byte	0xff
	.zero		1


	//   ....[143]....
        /*09fc*/ 	.word	0x0000acc0
        /*0a00*/ 	.word	0x00000000
        /*0a04*/ 	.word	0x00000000
        /*0a08*/ 	.short	0x010a
        /*0a0a*/ 	.byte	0xff
	.zero		1


	//   ....[144]....
        /*0a0c*/ 	.word	0x0000ad20
        /*0a10*/ 	.word	0x00000000
        /*0a14*/ 	.word	0x00000000
        /*0a18*/ 	.short	0x010a
        /*0a1a*/ 	.byte	0xff
	.zero		1


	//   ....[145]....
        /*0a1c*/ 	.word	0x0000ad80
        /*0a20*/ 	.word	0x00000000
        /*0a24*/ 	.word	0x00000000
        /*0a28*/ 	.short	0x010a
        /*0a2a*/ 	.byte	0xff
	.zero		1


	//   ....[146]....
        /*0a2c*/ 	.word	0x0000ade0
        /*0a30*/ 	.word	0x00000000
        /*0a34*/ 	.word	0x00000000
        /*0a38*/ 	.short	0x010a
        /*0a3a*/ 	.byte	0xff
	.zero		1


	//   ....[147]....
        /*0a3c*/ 	.word	0x0000ae40
        /*0a40*/ 	.word	0x00000000
        /*0a44*/ 	.word	0x00000000
        /*0a48*/ 	.short	0x010a
        /*0a4a*/ 	.byte	0xff
	.zero		1


	//   ....[148]....
        /*0a4c*/ 	.word	0x0000aea0
        /*0a50*/ 	.word	0x00000000
        /*0a54*/ 	.word	0x00000000
        /*0a58*/ 	.short	0x010a
        /*0a5a*/ 	.byte	0xff
	.zero		1


	//   ....[149]....
        /*0a5c*/ 	.word	0x0000af00
        /*0a60*/ 	.word	0x00000000
        /*0a64*/ 	.word	0x00000000
        /*0a68*/ 	.short	0x010a
        /*0a6a*/ 	.byte	0xff
	.zero		1


	//   ....[150]....
        /*0a6c*/ 	.word	0x0000af60
        /*0a70*/ 	.word	0x00000000
        /*0a74*/ 	.word	0x00000000
        /*0a78*/ 	.short	0x010a
        /*0a7a*/ 	.byte	0xff
	.zero		1


	//   ....[151]....
        /*0a7c*/ 	.word	0x0000afc0
        /*0a80*/ 	.word	0x00000004
        /*0a84*/ 	.word	0x00000158
        /*0a88*/ 	.short	0x010a
        /*0a8a*/ 	.byte	0xff
	.zero		1


	//   ....[152]....
        /*0a8c*/ 	.word	0x0000b020
        /*0a90*/ 	.word	0x00000004
        /*0a94*/ 	.word	0x00000150
        /*0a98*/ 	.short	0x010a
        /*0a9a*/ 	.byte	0xff
	.zero		1


	//   ....[153]....
        /*0a9c*/ 	.word	0x0000b080
        /*0aa0*/ 	.word	0x00000005
        /*0aa4*/ 	.word	0x00000008
        /*0aa8*/ 	.short	0x010a
        /*0aaa*/ 	.byte	0xff
	.zero		1


	//   ....[154]....
        /*0aac*/ 	.word	0x0000b170
        /*0ab0*/ 	.word	0x00000003
        /*0ab4*/ 	.word	0x00000008
        /*0ab8*/ 	.short	0x010a
        /*0aba*/ 	.byte	0xff
	.zero		1


	//   ....[155]....
        /*0abc*/ 	.word	0x0000b1d0
        /*0ac0*/ 	.word	0x00000004
        /*0ac4*/ 	.word	0x00000150
        /*0ac8*/ 	.short	0x010a
        /*0aca*/ 	.byte	0xff
	.zero		1


	//   ....[156]....
        /*0acc*/ 	.word	0x0000b230
        /*0ad0*/ 	.word	0x00000004
        /*0ad4*/ 	.word	0x00000170
        /*0ad8*/ 	.short	0x010a
        /*0ada*/ 	.byte	0xff
	.zero		1


	//   ....[157]....
        /*0adc*/ 	.word	0x0000b290
        /*0ae0*/ 	.word	0x00000004
        /*0ae4*/ 	.word	0x00000000
        /*0ae8*/ 	.short	0x010a
        /*0aea*/ 	.byte	0xff
	.zero		1


	//   ....[158]....
        /*0aec*/ 	.word	0x0000b2f0
        /*0af0*/ 	.word	0x00000000
        /*0af4*/ 	.word	0x00000000
        /*0af8*/ 	.short	0x010a
        /*0afa*/ 	.byte	0xff
	.zero		1


	//   ....[159]....
        /*0afc*/ 	.word	0x0000b350
        /*0b00*/ 	.word	0x00000000
        /*0b04*/ 	.word	0x00000180
        /*0b08*/ 	.short	0x010a
        /*0b0a*/ 	.byte	0xff
	.zero		1


	//   ....[160]....
        /*0b0c*/ 	.word	0x0000b3b0
        /*0b10*/ 	.word	0x00000000
        /*0b14*/ 	.word	0x00000150
        /*0b18*/ 	.short	0x010a
        /*0b1a*/ 	.byte	0xff
	.zero		1


	//   ....[161]....
        /*0b1c*/ 	.word	0x0000b410
        /*0b20*/ 	.word	0x00000000
        /*0b24*/ 	.word	0x00000148
        /*0b28*/ 	.short	0x010a
        /*0b2a*/ 	.byte	0xff
	.zero		1


	//   ....[162]....
        /*0b2c*/ 	.word	0x0000b470
        /*0b30*/ 	.word	0x00000002
        /*0b34*/ 	.word	0x00000120
        /*0b38*/ 	.short	0x010a
        /*0b3a*/ 	.byte	0xff
	.zero		1


	//   ....[163]....
        /*0b3c*/ 	.word	0x0000b4d0
        /*0b40*/ 	.word	0x00000002
        /*0b44*/ 	.word	0x00000128
        /*0b48*/ 	.short	0x010a
        /*0b4a*/ 	.byte	0xff
	.zero		1


	//   ....[164]....
        /*0b4c*/ 	.word	0x0000b530
        /*0b50*/ 	.word	0x00000002
        /*0b54*/ 	.word	0x00000130
        /*0b58*/ 	.short	0x010a
        /*0b5a*/ 	.byte	0xff
	.zero		1


	//   ....[165]....
        /*0b5c*/ 	.word	0x0000b590
        /*0b60*/ 	.word	0x00000000
        /*0b64*/ 	.word	0x00000138
        /*0b68*/ 	.short	0x010a
        /*0b6a*/ 	.byte	0xff
	.zero		1


	//   ....[166]....
        /*0b6c*/ 	.word	0x0000b5f0
        /*0b70*/ 	.word	0x00000000
        /*0b74*/ 	.word	0x00000120
        /*0b78*/ 	.short	0x010a
        /*0b7a*/ 	.byte	0xff
	.zero		1


	//   ....[167]....
        /*0b7c*/ 	.word	0x0000b650
        /*0b80*/ 	.word	0x00000000
        /*0b84*/ 	.word	0x00000128
        /*0b88*/ 	.short	0x010a
        /*0b8a*/ 	.byte	0xff
	.zero		1


	//   ....[168]....
        /*0b8c*/ 	.word	0x0000b6b0
        /*0b90*/ 	.word	0x00000000
        /*0b94*/ 	.word	0x00000130
        /*0b98*/ 	.short	0x010a
        /*0b9a*/ 	.byte	0xff
	.zero		1


	//   ....[169]....
        /*0b9c*/ 	.word	0x0000b710
        /*0ba0*/ 	.word	0x00000000
        /*0ba4*/ 	.word	0x00000150
        /*0ba8*/ 	.short	0x010a
        /*0baa*/ 	.byte	0xff
	.zero		1


	//   ....[170]....
        /*0bac*/ 	.word	0x0000b770
        /*0bb0*/ 	.word	0x00000002
        /*0bb4*/ 	.word	0x00000100
        /*0bb8*/ 	.short	0x010a
        /*0bba*/ 	.byte	0xff
	.zero		1


	//   ....[171]....
        /*0bbc*/ 	.word	0x0000b7c0
        /*0bc0*/ 	.word	0x00000067
        /*0bc4*/ 	.word	0x00000160
        /*0bc8*/ 	.short	0x010a
        /*0bca*/ 	.byte	0xff
	.zero		1


	//   ....[172]....
        /*0bcc*/ 	.word	0x0000b810
        /*0bd0*/ 	.word	0x00000002
        /*0bd4*/ 	.word	0x00000100
        /*0bd8*/ 	.short	0x010a
        /*0bda*/ 	.byte	0xff
	.zero		1


	//   ....[173]....
        /*0bdc*/ 	.word	0x0000b860
        /*0be0*/ 	.word	0x00000006
        /*0be4*/ 	.word	0x00000100
        /*0be8*/ 	.short	0x010a
        /*0bea*/ 	.byte	0xff
	.zero		1


	//   ....[174]....
        /*0bec*/ 	.word	0x0000b8b0
        /*0bf0*/ 	.word	0x00000002
        /*0bf4*/ 	.word	0x00000100
        /*0bf8*/ 	.short	0x010a
        /*0bfa*/ 	.byte	0xff
	.zero		1


	//----- nvinfo : EIATTR_NUM_MBARRIERS
	.align		4
.L_47:
        /*0bfc*/ 	.byte	0x03, 0x38
        /*0bfe*/ 	.short	0x0031


	//----- nvinfo : EIATTR_EXIT_INSTR_OFFSETS
	.align		4
        /*0c00*/ 	.byte	0x04, 0x1c
        /*0c02*/ 	.short	(.L_49 - .L_48)


	//   ....[0]....
.L_48:
        /*0c04*/ 	.word	0x000038c0


	//   ....[1]....
        /*0c08*/ 	.word	0x00003b70


	//   ....[2]....
        /*0c0c*/ 	.word	0x00003bd0


	//   ....[3]....
        /*0c10*/ 	.word	0x00004d90


	//   ....[4]....
        /*0c14*/ 	.word	0x00006130


	//   ....[5]....
        /*0c18*/ 	.word	0x00006170


	//   ....[6]....
        /*0c1c*/ 	.word	0x0000a7b0


	//   ....[7]....
        /*0c20*/ 	.word	0x0000a830


	//   ....[8]....
        /*0c24*/ 	.word	0x0000a860


	//   ....[9]....
        /*0c28*/ 	.word	0x0000a8e0


	//----- nvinfo : EIATTR_MAX_THREADS
	.align		4
.L_49:
        /*0c2c*/ 	.byte	0x04, 0x05
        /*0c2e*/ 	.short	(.L_51 - .L_50)
.L_50:
        /*0c30*/ 	.word	0x00000100
        /*0c34*/ 	.word	0x00000001
        /*0c38*/ 	.word	0x00000001


	//----- nvinfo : EIATTR_CRS_STACK_SIZE
	.align		4
.L_51:
        /*0c3c*/ 	.byte	0x04, 0x1e
        /*0c3e*/ 	.short	(.L_53 - .L_52)
.L_52:
        /*0c40*/ 	.word	0x00000000


	//----- nvinfo : EIATTR_CBANK_PARAM_SIZE
	.align		4
.L_53:
        /*0c44*/ 	.byte	0x03, 0x19
        /*0c46*/ 	.short	0x0900


	//----- nvinfo : EIATTR_PARAM_CBANK
	.align		4
        /*0c48*/ 	.byte	0x04, 0x0a
        /*0c4a*/ 	.short	(.L_55 - .L_54)
	.align		4
.L_54:
        /*0c4c*/ 	.word	index@(.nv.constant0._ZN7cutlass13device_kernelINS_4conv6kernel13ConvUniversalINS1_16ConvProblemShapeILNS1_8OperatorE0ELi3EEENS1_10collective14CollectiveConvINS1_47MainloopSm100TmaUmmaWarpSpecializedImplicitGemmILS5_0ELi16ELi3ELi1ELi2EN4cute5tupleIJNSA_1CILi2EEENSC_ILi1EEESE_EEEEENSB_IJNSC_ILi256EEENSC_ILi128EEENSB_IJNSC_ILi32EEEEEEEEENS_6half_tESM_NSA_8TiledMMAINSA_8MMA_AtomIJNSA_26SM100_MMA_F16BF16_2x1SM_SSISM_SM_fLi256ELi128ELNSA_4UMMA5MajorE0ELSR_0ELNSQ_7ScaleInE0ELSS_0EEEEEENSA_6LayoutINSB_IJSE_SE_SE_EEENSB_IJNSC_ILi0EEESX_SX_EEEEENSB_IJNSA_10UnderscoreES10_S10_EEEEENS7_6detail27Sm100ImplicitGemmTileTraitsINSA_25SM100_TMA_2SM_LOAD_IM2COLENSA_14ComposedLayoutINSA_7SwizzleILi2ELi4ELi3EEENSA_18smem_ptr_flag_bitsILi16EEENSV_INSB_IJNSC_ILi8EEESJ_EEENSB_IJSJ_SE_EEEEEEEvEENS14_INSA_18SM100_TMA_2SM_LOADES1F_vEEEENS_8epilogue10collective18CollectiveEpilogueINS1K_23Sm100TmaWarpSpecializedILi4ELi2ELi32ELb1ELb0EEEJNSB_IJSI_SI_SK_EEENSB_IJNSV_ISI_SE_EENSV_ISJ_SE_EEEEESM_NSB_IJNSB_IJllllEEESE_SX_EEESM_S1U_NS1K_6fusion15FusionCallbacksIS1O_NS1V_17LinearCombinationISM_fSM_fLNS_15FloatRoundStyleE2EEES1P_S1S_JEEENSA_5SM1004TMEM4LOAD26SM100_TMEM_LOAD_32dp32b32xENSA_20SM90_TMA_LOAD_IM2COLES1F_NSA_39AutoVectorizingCopyWithAssumedAlignmentILi128EEENSA_21SM90_TMA_STORE_IM2COLES1F_S27_S27_EEEvvEEEEvNT_6ParamsE)
        /*0c50*/ 	.short	0x0380
        /*0c52*/ 	.short	0x0900


	//----- nvinfo : EIATTR_SW_WAR
	.align		4
.L_55:
        /*0c54*/ 	.byte	0x04, 0x36
        /*0c56*/ 	.short	(.L_57 - .L_56)
.L_56:
        /*0c58*/ 	.word	0x00000008
.L_57:


//--------------------- .nv.callgraph             --------------------------
	.section	.nv.callgraph,"",@"SHT_CUDA_CALLGRAPH"
	.align	4
	.sectionentsize	8
	.align		4
        /*0000*/ 	.word	0x00000000
	.align		4
        /*0004*/ 	.word	0xffffffff
	.align		4
        /*0008*/ 	.word	index@(_ZN7cutlass13device_kernelINS_4conv6kernel13ConvUniversalINS1_16ConvProblemShapeILNS1_8OperatorE0ELi3EEENS1_10collective14CollectiveConvINS1_47MainloopSm100TmaUmmaWarpSpecializedImplicitGemmILS5_0ELi16ELi3ELi1ELi2EN4cute5tupleIJNSA_1CILi2EEENSC_ILi1EEESE_EEEEENSB_IJNSC_ILi256EEENSC_ILi128EEENSB_IJNSC_ILi32EEEEEEEEENS_6half_tESM_NSA_8TiledMMAINSA_8MMA_AtomIJNSA_26SM100_MMA_F16BF16_2x1SM_SSISM_SM_fLi256ELi128ELNSA_4UMMA5MajorE0ELSR_0ELNSQ_7ScaleInE0ELSS_0EEEEEENSA_6LayoutINSB_IJSE_SE_SE_EEENSB_IJNSC_ILi0EEESX_SX_EEEEENSB_IJNSA_10UnderscoreES10_S10_EEEEENS7_6detail27Sm100ImplicitGemmTileTraitsINSA_25SM100_TMA_2SM_LOAD_IM2COLENSA_14ComposedLayoutINSA_7SwizzleILi2ELi4ELi3EEENSA_18smem_ptr_flag_bitsILi16EEENSV_INSB_IJNSC_ILi8EEESJ_EEENSB_IJSJ_SE_EEEEEEEvEENS14_INSA_18SM100_TMA_2SM_LOADES1F_vEEEENS_8epilogue10collective18CollectiveEpilogueINS1K_23Sm100TmaWarpSpecializedILi4ELi2ELi32ELb1ELb0EEEJNSB_IJSI_SI_SK_EEENSB_IJNSV_ISI_SE_EENSV_ISJ_SE_EEEEESM_NSB_IJNSB_IJllllEEESE_SX_EEESM_S1U_NS1K_6fusion15FusionCallbacksIS1O_NS1V_17LinearCombinationISM_fSM_fLNS_15FloatRoundStyleE2EEES1P_S1S_JEEENSA_5SM1004TMEM4LOAD26SM100_TMEM_LOAD_32dp32b32xENSA_20SM90_TMA_LOAD_IM2COLES1F_NSA_39AutoVectorizingCopyWithAssumedAlignmentILi128EEENSA_21SM90_TMA_STORE_IM2COLES1F_S27_S27_EEEvvEEEEvNT_6ParamsE)
	.align		4
        /*000c*/ 	.word	index@(__assertfail)
	.align		4
        /*0010*/ 	.word	0x00000000
	.align		4
        /*0014*/ 	.word	0xfffffffe
	.align		4
        /*0018*/ 	.word	0x00000000
	.align		4
        /*001c*/ 	.word	0xfffffffd
	.align		4
        /*0020*/ 	.word	0x00000000
	.align		4
        /*0024*/ 	.word	0xfffffffc


//--------------------- .nv.constant4             --------------------------
	.section	.nv.constant4,"a",@progbits
	.align	8
	.align		8
.nv.constant4:
        /*0000*/ 	.dword	__assertfail
	.align		8
        /*0008*/ 	.dword	__unnamed_1
	.align		8
        /*0010*/ 	.dword	__unnamed_2
	.align		8
        /*0018*/ 	.dword	_ZN39_INTERNAL_82b4d1ca_4_k_cu_1896ccec_32814cuda3std3__45__cpo5beginE
	.align		8
        /*0020*/ 	.dword	_ZN39_INTERNAL_82b4d1ca_4_k_cu_1896ccec_32814cuda3std3__45__cpo3endE
	.align		8
        /*0028*/ 	.dword	_ZN39_INTERNAL_82b4d1ca_4_k_cu_1896ccec_32814cuda3std3__45__cpo6cbeginE
	.align		8
        /*0030*/ 	.dword	_ZN39_INTERNAL_82b4d1ca_4_k_cu_1896ccec_32814cuda3std3__45__cpo4cendE
	.align		8
        /*0038*/ 	.dword	_ZN39_INTERNAL_82b4d1ca_4_k_cu_1896ccec_32814cuda3std3__441_GLOBAL__N__82b4d1ca_4_k_cu_1896ccec_32816ignoreE
	.align		8
        /*0040*/ 	.dword	_ZN39_INTERNAL_82b4d1ca_4_k_cu_1896ccec_32814cuda3std3__419piecewise_constructE
	.align		8
        /*0048*/ 	.dword	_ZN39_INTERNAL_82b4d1ca_4_k_cu_1896ccec_32814cuda3std3__48in_placeE
	.align		8
        /*0050*/ 	.dword	_ZN39_INTERNAL_82b4d1ca_4_k_cu_1896ccec_32814cuda3std6ranges3__45__cpo4swapE
	.align		8
        /*0058*/ 	.dword	_ZN39_INTERNAL_82b4d1ca_4_k_cu_1896ccec_32814cuda3std6ranges3__45__cpo9iter_moveE
	.align		8
        /*0060*/ 	.dword	_ZN39_INTERNAL_82b4d1ca_4_k_cu_1896ccec_32814cute7productE
	.align		8
        /*0068*/ 	.dword	_ZN39_INTERNAL_82b4d1ca_4_k_cu_1896ccec_32814cute1_E
	.align		8
        /*0070*/ 	.dword	$str$27
	.align		8
        /*0078*/ 	.dword	$str$28
	.align		8
        /*0080*/ 	.dword	$str$29
	.align		8
        /*0088*/ 	.dword	$str$30


//--------------------- .text._ZN7cutlass13device_kernelINS_4conv6kernel13ConvUniversalINS1_16ConvProblemShapeILNS1_8OperatorE0ELi3EEENS1_10collective14CollectiveConvINS1_47MainloopSm100TmaUmmaWarpSpecializedImplicitGemmILS5_0ELi16ELi3ELi1ELi2EN4cute5tupleIJNSA_1CILi2EEENSC_ILi1EEESE_EEEEENSB_IJNSC_ILi256EEENSC_ILi128EEENSB_IJNSC_ILi32EEEEEEEEENS_6half_tESM_NSA_8TiledMMAINSA_8MMA_AtomIJNSA_26SM100_MMA_F16BF16_2x1SM_SSISM_SM_fLi256ELi128ELNSA_4UMMA5MajorE0ELSR_0ELNSQ_7ScaleInE0ELSS_0EEEEEENSA_6LayoutINSB_IJSE_SE_SE_EEENSB_IJNSC_ILi0EEESX_SX_EEEEENSB_IJNSA_10UnderscoreES10_S10_EEEEENS7_6detail27Sm100ImplicitGemmTileTraitsINSA_25SM100_TMA_2SM_LOAD_IM2COLENSA_14ComposedLayoutINSA_7SwizzleILi2ELi4ELi3EEENSA_18smem_ptr_flag_bitsILi16EEENSV_INSB_IJNSC_ILi8EEESJ_EEENSB_IJSJ_SE_EEEEEEEvEENS14_INSA_18SM100_TMA_2SM_LOADES1F_vEEEENS_8epilogue10collective18CollectiveEpilogueINS1K_23Sm100TmaWarpSpecializedILi4ELi2ELi32ELb1ELb0EEEJNSB_IJSI_SI_SK_EEENSB_IJNSV_ISI_SE_EENSV_ISJ_SE_EEEEESM_NSB_IJNSB_IJllllEEESE_SX_EEESM_S1U_NS1K_6fusion15FusionCallbacksIS1O_NS1V_17LinearCombinationISM_fSM_fLNS_15FloatRoundStyleE2EEES1P_S1S_JEEENSA_5SM1004TMEM4LOAD26SM100_TMEM_LOAD_32dp32b32xENSA_20SM90_TMA_LOAD_IM2COLES1F_NSA_39AutoVectorizingCopyWithAssumedAlignmentILi128EEENSA_21SM90_TMA_STORE_IM2COLES1F_S27_S27_EEEvvEEEEvNT_6ParamsE --------------------------
	.section	.text._ZN7cutlass13device_kernelINS_4conv6kernel13ConvUniversalINS1_16ConvProblemShapeILNS1_8OperatorE0ELi3EEENS1_10collective14CollectiveConvINS1_47MainloopSm100TmaUmmaWarpSpecializedImplicitGemmILS5_0ELi16ELi3ELi1ELi2EN4cute5tupleIJNSA_1CILi2EEENSC_ILi1EEESE_EEEEENSB_IJNSC_ILi256EEENSC_ILi128EEENSB_IJNSC_ILi32EEEEEEEEENS_6half_tESM_NSA_8TiledMMAINSA_8MMA_AtomIJNSA_26SM100_MMA_F16BF16_2x1SM_SSISM_SM_fLi256ELi128ELNSA_4UMMA5MajorE0ELSR_0ELNSQ_7ScaleInE0ELSS_0EEEEEENSA_6LayoutINSB_IJSE_SE_SE_EEENSB_IJNSC_ILi0EEESX_SX_EEEEENSB_IJNSA_10UnderscoreES10_S10_EEEEENS7_6detail27Sm100ImplicitGemmTileTraitsINSA_25SM100_TMA_2SM_LOAD_IM2COLENSA_14ComposedLayoutINSA_7SwizzleILi2ELi4ELi3EEENSA_18smem_ptr_flag_bitsILi16EEENSV_INSB_IJNSC_ILi8EEESJ_EEENSB_IJSJ_SE_EEEEEEEvEENS14_INSA_18SM100_TMA_2SM_LOADES1F_vEEEENS_8epilogue10collective18CollectiveEpilogueINS1K_23Sm100TmaWarpSpecializedILi4ELi2ELi32ELb1ELb0EEEJNSB_IJSI_SI_SK_EEENSB_IJNSV_ISI_SE_EENSV_ISJ_SE_EEEEESM_NSB_IJNSB_IJllllEEESE_SX_EEESM_S1U_NS1K_6fusion15FusionCallbacksIS1O_NS1V_17LinearCombinationISM_fSM_fLNS_15FloatRoundStyleE2EEES1P_S1S_JEEENSA_5SM1004TMEM4LOAD26SM100_TMEM_LOAD_32dp32b32xENSA_20SM90_TMA_LOAD_IM2COLES1F_NSA_39AutoVectorizingCopyWithAssumedAlignmentILi128EEENSA_21SM90_TMA_STORE_IM2COLES1F_S27_S27_EEEvvEEEEvNT_6ParamsE,"ax",@progbits
	.align	128
.text._ZN7cutlass13device_kernelINS_4conv6kernel13ConvUniversalINS1_16ConvProblemShapeILNS1_8OperatorE0ELi3EEENS1_10collective14CollectiveConvINS1_47MainloopSm100TmaUmmaWarpSpecializedImplicitGemmILS5_0ELi16ELi3ELi1ELi2EN4cute5tupleIJNSA_1CILi2EEENSC_ILi1EEESE_EEEEENSB_IJNSC_ILi256EEENSC_ILi128EEENSB_IJNSC_ILi32EEEEEEEEENS_6half_tESM_NSA_8TiledMMAINSA_8MMA_AtomIJNSA_26SM100_MMA_F16BF16_2x1SM_SSISM_SM_fLi256ELi128ELNSA_4UMMA5MajorE0ELSR_0ELNSQ_7ScaleInE0ELSS_0EEEEEENSA_6LayoutINSB_IJSE_SE_SE_EEENSB_IJNSC_ILi0EEESX_SX_EEEEENSB_IJNSA_10UnderscoreES10_S10_EEEEENS7_6detail27Sm100ImplicitGemmTileTraitsINSA_25SM100_TMA_2SM_LOAD_IM2COLENSA_14ComposedLayoutINSA_7SwizzleILi2ELi4ELi3EEENSA_18smem_ptr_flag_bitsILi16EEENSV_INSB_IJNSC_ILi8EEESJ_EEENSB_IJSJ_SE_EEEEEEEvEENS14_INSA_18SM100_TMA_2SM_LOADES1F_vEEEENS_8epilogue10collective18CollectiveEpilogueINS1K_23Sm100TmaWarpSpecializedILi4ELi2ELi32ELb1ELb0EEEJNSB_IJSI_SI_SK_EEENSB_IJNSV_ISI_SE_EENSV_ISJ_SE_EEEEESM_NSB_IJNSB_IJllllEEESE_SX_EEESM_S1U_NS1K_6fusion15FusionCallbacksIS1O_NS1V_17LinearCombinationISM_fSM_fLNS_15FloatRoundStyleE2EEES1P_S1S_JEEENSA_5SM1004TMEM4LOAD26SM100_TMEM_LOAD_32dp32b32xENSA_20SM90_TMA_LOAD_IM2COLES1F_NSA_39AutoVectorizingCopyWithAssumedAlignmentILi128EEENSA_21SM90_TMA_STORE_IM2COLES1F_S27_S27_EEEvvEEEEvNT_6ParamsE:
        .type           _ZN7cutlass13device_kernelINS_4conv6kernel13ConvUniversalINS1_16ConvProblemShapeILNS1_8OperatorE0ELi3EEENS1_10collective14CollectiveConvINS1_47MainloopSm100TmaUmmaWarpSpecializedImplicitGemmILS5_0ELi16ELi3ELi1ELi2EN4cute5tupleIJNSA_1CILi2EEENSC_ILi1EEESE_EEEEENSB_IJNSC_ILi256EEENSC_ILi128EEENSB_IJNSC_ILi32EEEEEEEEENS_6half_tESM_NSA_8TiledMMAINSA_8MMA_AtomIJNSA_26SM100_MMA_F16BF16_2x1SM_SSISM_SM_fLi256ELi128ELNSA_4UMMA5MajorE0ELSR_0ELNSQ_7ScaleInE0ELSS_0EEEEEENSA_6LayoutINSB_IJSE_SE_SE_EEENSB_IJNSC_ILi0EEESX_SX_EEEEENSB_IJNSA_10UnderscoreES10_S10_EEEEENS7_6detail27Sm100ImplicitGemmTileTraitsINSA_25SM100_TMA_2SM_LOAD_IM2COLENSA_14ComposedLayoutINSA_7SwizzleILi2ELi4ELi3EEENSA_18smem_ptr_flag_bitsILi16EEENSV_INSB_IJNSC_ILi8EEESJ_EEENSB_IJSJ_SE_EEEEEEEvEENS14_INSA_18SM100_TMA_2SM_LOADES1F_vEEEENS_8epilogue10collective18CollectiveEpilogueINS1K_23Sm100TmaWarpSpecializedILi4ELi2ELi32ELb1ELb0EEEJNSB_IJSI_SI_SK_EEENSB_IJNSV_ISI_SE_EENSV_ISJ_SE_EEEEESM_NSB_IJNSB_IJllllEEESE_SX_EEESM_S1U_NS1K_6fusion15FusionCallbacksIS1O_NS1V_17LinearCombinationISM_fSM_fLNS_15FloatRoundStyleE2EEES1P_S1S_JEEENSA_5SM1004TMEM4LOAD26SM100_TMEM_LOAD_32dp32b32xENSA_20SM90_TMA_LOAD_IM2COLES1F_NSA_39AutoVectorizingCopyWithAssumedAlignmentILi128EEENSA_21SM90_TMA_STORE_IM2COLES1F_S27_S27_EEEvvEEEEvNT_6ParamsE,@function
        .size           _ZN7cutlass13device_kernelINS_4conv6kernel13ConvUniversalINS1_16ConvProblemShapeILNS1_8OperatorE0ELi3EEENS1_10collective14CollectiveConvINS1_47MainloopSm100TmaUmmaWarpSpecializedImplicitGemmILS5_0ELi16ELi3ELi1ELi2EN4cute5tupleIJNSA_1CILi2EEENSC_ILi1EEESE_EEEEENSB_IJNSC_ILi256EEENSC_ILi128EEENSB_IJNSC_ILi32EEEEEEEEENS_6half_tESM_NSA_8TiledMMAINSA_8MMA_AtomIJNSA_26SM100_MMA_F16BF16_2x1SM_SSISM_SM_fLi256ELi128ELNSA_4UMMA5MajorE0ELSR_0ELNSQ_7ScaleInE0ELSS_0EEEEEENSA_6LayoutINSB_IJSE_SE_SE_EEENSB_IJNSC_ILi0EEESX_SX_EEEEENSB_IJNSA_10UnderscoreES10_S10_EEEEENS7_6detail27Sm100ImplicitGemmTileTraitsINSA_25SM100_TMA_2SM_LOAD_IM2COLENSA_14ComposedLayoutINSA_7SwizzleILi2ELi4ELi3EEENSA_18smem_ptr_flag_bitsILi16EEENSV_INSB_IJNSC_ILi8EEESJ_EEENSB_IJSJ_SE_EEEEEEEvEENS14_INSA_18SM100_TMA_2SM_LOADES1F_vEEEENS_8epilogue10collective18CollectiveEpilogueINS1K_23Sm100TmaWarpSpecializedILi4ELi2ELi32ELb1ELb0EEEJNSB_IJSI_SI_SK_EEENSB_IJNSV_ISI_SE_EENSV_ISJ_SE_EEEEESM_NSB_IJNSB_IJllllEEESE_SX_EEESM_S1U_NS1K_6fusion15FusionCallbacksIS1O_NS1V_17LinearCombinationISM_fSM_fLNS_15FloatRoundStyleE2EEES1P_S1S_JEEENSA_5SM1004TMEM4LOAD26SM100_TMEM_LOAD_32dp32b32xENSA_20SM90_TMA_LOAD_IM2COLES1F_NSA_39AutoVectorizingCopyWithAssumedAlignmentILi128EEENSA_21SM90_TMA_STORE_IM2COLES1F_S27_S27_EEEvvEEEEvNT_6ParamsE,(.L_x_224 - _ZN7cutlass13device_kernelINS_4conv6kernel13ConvUniversalINS1_16ConvProblemShapeILNS1_8OperatorE0ELi3EEENS1_10collective14CollectiveConvINS1_47MainloopSm100TmaUmmaWarpSpecializedImplicitGemmILS5_0ELi16ELi3ELi1ELi2EN4cute5tupleIJNSA_1CILi2EEENSC_ILi1EEESE_EEEEENSB_IJNSC_ILi256EEENSC_ILi128EEENSB_IJNSC_ILi32EEEEEEEEENS_6half_tESM_NSA_8TiledMMAINSA_8MMA_AtomIJNSA_26SM100_MMA_F16BF16_2x1SM_SSISM_SM_fLi256ELi128ELNSA_4UMMA5MajorE0ELSR_0ELNSQ_7ScaleInE0ELSS_0EEEEEENSA_6LayoutINSB_IJSE_SE_SE_EEENSB_IJNSC_ILi0EEESX_SX_EEEEENSB_IJNSA_10UnderscoreES10_S10_EEEEENS7_6detail27Sm100ImplicitGemmTileTraitsINSA_25SM100_TMA_2SM_LOAD_IM2COLENSA_14ComposedLayoutINSA_7SwizzleILi2ELi4ELi3EEENSA_18smem_ptr_flag_bitsILi16EEENSV_INSB_IJNSC_ILi8EEESJ_EEENSB_IJSJ_SE_EEEEEEEvEENS14_INSA_18SM100_TMA_2SM_LOADES1F_vEEEENS_8epilogue10collective18CollectiveEpilogueINS1K_23Sm100TmaWarpSpecializedILi4ELi2ELi32ELb1ELb0EEEJNSB_IJSI_SI_SK_EEENSB_IJNSV_ISI_SE_EENSV_ISJ_SE_EEEEESM_NSB_IJNSB_IJllllEEESE_SX_EEESM_S1U_NS1K_6fusion15FusionCallbacksIS1O_NS1V_17LinearCombinationISM_fSM_fLNS_15FloatRoundStyleE2EEES1P_S1S_JEEENSA_5SM1004TMEM4LOAD26SM100_TMEM_LOAD_32dp32b32xENSA_20SM90_TMA_LOAD_IM2COLES1F_NSA_39AutoVectorizingCopyWithAssumedAlignmentILi128EEENSA_21SM90_TMA_STORE_IM2COLES1F_S27_S27_EEEvvEEEEvNT_6ParamsE)
        .other          _ZN7cutlass13device_kernelINS_4conv6kernel13ConvUniversalINS1_16ConvProblemShapeILNS1_8OperatorE0ELi3EEENS1_10collective14CollectiveConvINS1_47MainloopSm100TmaUmmaWarpSpecializedImplicitGemmILS5_0ELi16ELi3ELi1ELi2EN4cute5tupleIJNSA_1CILi2EEENSC_ILi1EEESE_EEEEENSB_IJNSC_ILi256EEENSC_ILi128EEENSB_IJNSC_ILi32EEEEEEEEENS_6half_tESM_NSA_8TiledMMAINSA_8MMA_AtomIJNSA_26SM100_MMA_F16BF16_2x1SM_SSISM_SM_fLi256ELi128ELNSA_4UMMA5MajorE0ELSR_0ELNSQ_7ScaleInE0ELSS_0EEEEEENSA_6LayoutINSB_IJSE_SE_SE_EEENSB_IJNSC_ILi0EEESX_SX_EEEEENSB_IJNSA_10UnderscoreES10_S10_EEEEENS7_6detail27Sm100ImplicitGemmTileTraitsINSA_25SM100_TMA_2SM_LOAD_IM2COLENSA_14ComposedLayoutINSA_7SwizzleILi2ELi4ELi3EEENSA_18smem_ptr_flag_bitsILi16EEENSV_INSB_IJNSC_ILi8EEESJ_EEENSB_IJSJ_SE_EEEEEEEvEENS14_INSA_18SM100_TMA_2SM_LOADES1F_vEEEENS_8epilogue10collective18CollectiveEpilogueINS1K_23Sm100TmaWarpSpecializedILi4ELi2ELi32ELb1ELb0EEEJNSB_IJSI_SI_SK_EEENSB_IJNSV_ISI_SE_EENSV_ISJ_SE_EEEEESM_NSB_IJNSB_IJllllEEESE_SX_EEESM_S1U_NS1K_6fusion15FusionCallbacksIS1O_NS1V_17LinearCombinationISM_fSM_fLNS_15FloatRoundStyleE2EEES1P_S1S_JEEENSA_5SM1004TMEM4LOAD26SM100_TMEM_LOAD_32dp32b32xENSA_20SM90_TMA_LOAD_IM2COLES1F_NSA_39AutoVectorizingCopyWithAssumedAlignmentILi128EEENSA_21SM90_TMA_STORE_IM2COLES1F_S27_S27_EEEvvEEEEvNT_6ParamsE,@"STO_CUDA_ENTRY STV_DEFAULT"
_ZN7cutlass13device_kernelINS_4conv6kernel13ConvUniversalINS1_16ConvProblemShapeILNS1_8OperatorE0ELi3EEENS1_10collective14CollectiveConvINS1_47MainloopSm100TmaUmmaWarpSpecializedImplicitGemmILS5_0ELi16ELi3ELi1ELi2EN4cute5tupleIJNSA_1CILi2EEENSC_ILi1EEESE_EEEEENSB_IJNSC_ILi256EEENSC_ILi128EEENSB_IJNSC_ILi32EEEEEEEEENS_6half_tESM_NSA_8TiledMMAINSA_8MMA_AtomIJNSA_26SM100_MMA_F16BF16_2x1SM_SSISM_SM_fLi256ELi128ELNSA_4UMMA5MajorE0ELSR_0ELNSQ_7ScaleInE0ELSS_0EEEEEENSA_6LayoutINSB_IJSE_SE_SE_EEENSB_IJNSC_ILi0EEESX_SX_EEEEENSB_IJNSA_10UnderscoreES10_S10_EEEEENS7_6detail27Sm100ImplicitGemmTileTraitsINSA_25SM100_TMA_2SM_LOAD_IM2COLENSA_14ComposedLayoutINSA_7SwizzleILi2ELi4ELi3EEENSA_18smem_ptr_flag_bitsILi16EEENSV_INSB_IJNSC_ILi8EEESJ_EEENSB_IJSJ_SE_EEEEEEEvEENS14_INSA_18SM100_TMA_2SM_LOADES1F_vEEEENS_8epilogue10collective18CollectiveEpilogueINS1K_23Sm100TmaWarpSpecializedILi4ELi2ELi32ELb1ELb0EEEJNSB_IJSI_SI_SK_EEENSB_IJNSV_ISI_SE_EENSV_ISJ_SE_EEEEESM_NSB_IJNSB_IJllllEEESE_SX_EEESM_S1U_NS1K_6fusion15FusionCallbacksIS1O_NS1V_17LinearCombinationISM_fSM_fLNS_15FloatRoundStyleE2EEES1P_S1S_JEEENSA_5SM1004TMEM4LOAD26SM100_TMEM_LOAD_32dp32b32xENSA_20SM90_TMA_LOAD_IM2COLES1F_NSA_39AutoVectorizingCopyWithAssumedAlignmentILi128EEENSA_21SM90_TMA_STORE_IM2COLES1F_S27_S27_EEEvvEEEEvNT_6ParamsE:
[----:B------:R-:W1:Y:S01]  /*0000*/  LDC R1, c[0x0][0x37c] ;  /* 0x0000df00ff017b82 */ /* 0x000e620000000800 */
[----:B------:R-:W2:Y:S01]  /*0010*/  S2R R81, SR_TID.X ;  /* 0x0000000000517919 */ /* 0x000ea20000002100 */
[----:B------:R-:W3:Y:S06]  /*0020*/  LDCU.64 UR8, c[0x0][0x990] ;  /* 0x00013200ff0877ac */ /* 0x000eec0008000a00 */
[----:B------:R-:W4:Y:S01]  /*0030*/  S2UR UR4, SR_CgaCtaId ;  /* 0x00000000000479c3 */ /* 0x000f220000008800 */
[----:B-1----:R-:W-:Y:S01]  /*0040*/  VIADD R1, R1, 0xfffffff8 ;  /* 0xfffffff801017836 */ /* 0x002fe20000000000 */
[----:B------:R-:W-:-:S02]  /*0050*/  PRMT R83, RZ, 0x7610, R83 ;  /* 0x00007610ff537816 */ /* 0x000fc40000000053 */
[----:B------:R-:W-:Y:S02]  /*0060*/  ELECT P1, URZ, PT ;  /* 0x0000000000ff782f */ /* 0x000fe40003820000 */
[----:B------:R-:W-:Y:S01]  /*0070*/  R2UR UR49, R1 ;  /* 0x00000000013172ca */ /* 0x000fe200000e0000 */
[----:B---3--:R-:W-:-:S04]  /*0080*/  UISETP.NE.U32.AND UP0, UPT, UR8, URZ, UPT ;  /* 0x000000ff0800728c */ /* 0x008fc8000bf05070 */
[----:B------:R-:W-:Y:S02]  /*0090*/  UISETP.NE.AND.EX UP0, UPT, UR9, URZ, UPT, UP0 ;  /* 0x000000ff0900728c */ /* 0x000fe4000bf05300 */
[----:B----4-:R-:W-:Y:S02]  /*00a0*/  ULOP3.LUT UR31, UR4, 0x1, URZ, 0xc0, !UPT ;  /* 0x00000001041f7892 */ /* 0x010fe4000f8ec0ff */
[----:B------:R-:W-:Y:S01]  /*00b0*/  ULOP3.LUT UR30, UR4, 0x1, URZ, 0x3c, !UPT ;  /* 0x00000001041e7892 */ /* 0x000fe2000f8e3cff */
[----:B--2---:R-:W-:-:S05]  /*00c0*/  SHF.R.U32.HI R84, RZ, 0x5, R81 ;  /* 0x00000005ff547819 */ /* 0x004fca0000011651 */
[----:B------:R-:W1:Y:S02]  /*00d0*/  SHFL.IDX PT, R0, R84, RZ, 0x1f ;  /* 0x00001fff54007589 */ /* 0x000e6400000e0000 */
[----:B-1----:R-:W-:Y:S01]  /*00e0*/  R2UR UR18, R0 ;  /* 0x00000000001272ca */ /* 0x002fe200000e0000 */
[----:B------:R-:W-:-:S14]  /*00f0*/  BRA.U UP0, `(.L_x_0) ;  /* 0x0000000100307547 */ /* 0x000fdc000b800000 */
[----:B------:R-:W1:Y:S02]  /*0100*/  LDCU.64 UR4, c[0x0][0x988] ;  /* 0x00013100ff0477ac */ /* 0x000e640008000a00 */
[----:B-1----:R-:W-:-:S04]  /*0110*/  UISETP.NE.U32.AND UP0, UPT, UR4, URZ, UPT ;  /* 0x000000ff0400728c */ /* 0x002fc8000bf05070 */
[----:B------:R-:W-:-:S09]  /*0120*/  UISETP.NE.AND.EX UP0, UPT, UR5, URZ, UPT, UP0 ;  /* 0x000000ff0500728c */ /* 0x000fd2000bf05300 */
[----:B------:R-:W-:Y:S05]  /*0130*/  BRA.U !UP0, `(.L_x_1) ;  /* 0x0000000108147547 */ /* 0x000fea000b800000 */
[----:B------:R-:W1:Y:S01]  /*0140*/  LDC.64 R2, c[0x0][0x988] ;  /* 0x00026200ff027b82 */ /* 0x000e620000000a00 */
[----:B------:R-:W1:Y:S02]  /*0150*/  LDCU.64 UR4, c[0x0][0x358] ;  /* 0x00006b00ff0477ac */ /* 0x000e640008000a00 */
[----:B-1----:R1:W5:Y:S01]  /*0160*/  LDG.E R41, desc[UR4][R2.64] ;  /* 0x0000000402297981 */ /* 0x002362000c1e1900 */
[----:B------:R-:W-:Y:S01]  /*0170*/  HFMA2 R83, -RZ, RZ, 0, 5.9604644775390625e-08 ;  /* 0x00000001ff537431 */ /* 0x000fe200000001ff */
[----:B------:R-:W-:Y:S05]  /*0180*/  BRA `(.L_x_0) ;  /* 0x00000000000c7947 */ /* 0x000fea0003800000 */
.L_x_1:
[----:B------:R-:W1:Y:S01]  /*0190*/  LDCU UR4, c[0x0][0x980] ;  /* 0x00013000ff0477ac */ /* 0x000e620008000800 */
[----:B------:R-:W-:Y:S01]  /*01a0*/  HFMA2 R83, -RZ, RZ, 0, 5.9604644775390625e-08 ;  /* 0x00000001ff537431 */ /* 0x000fe200000001ff */
[----:B-1----:R-:W-:-:S07]  /*01b0*/  MOV R41, UR4 ;  /* 0x0000000400297c02 */ /* 0x002fce0008000f00 */
.L_x_0:
[----:B------:R-:W2:Y:S02]  /*01c0*/  LDCU.64 UR4, c[0x0][0x9b0] ;  /* 0x00013600ff0477ac */ /* 0x000ea40008000a00 */
[----:B--2---:R-:W-:-:S04]  /*01d0*/  UISETP.NE.U32.AND UP0, UPT, UR4, URZ, UPT ;  /* 0x000000ff0400728c */ /* 0x004fc8000bf05070 */
[----:B------:R-:W-:-:S09]  /*01e0*/  UISETP.NE.AND.EX UP0, UPT, UR5, URZ, UPT, UP0 ;  /* 0x000000ff0500728c */ /* 0x000fd2000bf05300 */
[----:B------:R-:W-:Y:S05]  /*01f0*/  BRA.U UP0, `(.L_x_2) ;  /* 0x0000000100287547 */ /* 0x000fea000b800000 */
[----:B------:R-:W2:Y:S02]  /*0200*/  LDCU.64 UR4, c[0x0][0x9a8] ;  /* 0x00013500ff0477ac */ /* 0x000ea40008000a00 */
[----:B--2---:R-:W-:-:S04]  /*0210*/  UISETP.NE.U32.AND UP0, UPT, UR4, URZ, UPT ;  /* 0x000000ff0400728c */ /* 0x004fc8000bf05070 */
[----:B------:R-:W-:-:S09]  /*0220*/  UISETP.NE.AND.EX UP0, UPT, UR5, URZ, UPT, UP0 ;  /* 0x000000ff0500728c */ /* 0x000fd2000bf05300 */
[----:B------:R-:W-:Y:S05]  /*0230*/  BRA.U !UP0, `(.L_x_3) ;  /* 0x0000000108107547 */ /* 0x000fea000b800000 */
[----:B------:R-:W2:Y:S01]  /*0240*/  LDC.64 R38, c[0x0][0x9a8] ;  /* 0x00026a00ff267b82 */ /* 0x000ea20000000a00 */
[----:B------:R-:W2:Y:S02]  /*0250*/  LDCU.64 UR4, c[0x0][0x358] ;  /* 0x00006b00ff0477ac */ /* 0x000ea40008000a00 */
[----:B--2---:R2:W5:Y:S01]  /*0260*/  LDG.E R38, desc[UR4][R38.64] ;  /* 0x0000000426267981 */ /* 0x004562000c1e1900 */
[----:B------:R-:W-:Y:S05]  /*0270*/  BRA `(.L_x_2) ;  /* 0x0000000000087947 */ /* 0x000fea0003800000 */
.L_x_3:
[----:B------:R-:W2:Y:S02]  /*0280*/  LDCU UR4, c[0x0][0x9a0] ;  /* 0x00013400ff0477ac */ /* 0x000ea40008000800 */
[----:B--2---:R-:W-:Y:S02]  /*0290*/  MOV R38, UR4 ;  /* 0x0000000400267c02 */ /* 0x004fe40008000f00 */
.L_x_2:
[----:B------:R-:W-:Y:S01]  /*02a0*/  IMAD.U32 R0, RZ, RZ, UR18 ;  /* 0x00000012ff007e24 */ /* 0x000fe2000f8e00ff */
[----:B------:R-:W-:Y:S04]  /*02b0*/  BSSY.RECONVERGENT B0, `(.L_x_4) ;  /* 0x000000c000007945 */ /* 0x000fe80003800200 */
[C---:B------:R-:W-:Y:S02]  /*02c0*/  ISETP.NE.OR P2, PT, R0.reuse, 0x1, !P1 ;  /* 0x000000010000780c */ /* 0x040fe40004f45670 */
[----:B------:R-:W-:-:S11]  /*02d0*/  ISETP.NE.OR P0, PT, R0, 0x3, !P1 ;  /* 0x000000030000780c */ /* 0x000fd60004f05670 */
[----:B------:R-:W-:Y:S05]  /*02e0*/  @P2 BRA `(.L_x_5) ;  /* 0x0000000000202947 */ /* 0x000fea0003800000 */
[----:B------:R-:W3:Y:S02]  /*02f0*/  LDCU.64 UR4, c[0x0][0x348] ;  /* 0x00006900ff0477ac */ /* 0x000ee40008000a00 */
[----:B---3--:R-:W-:Y:S02]  /*0300*/  UIADD3 UR6, UP1, UPT, UR4, 0x80, URZ ;  /* 0x0000008004067890 */ /* 0x008fe4000ff3e0ff */
[----:B------:R-:W-:Y:S02]  /*0310*/  UIADD3 UR4, UP0, UPT, UR4, 0x200, URZ ;  /* 0x0000020004047890 */ /* 0x000fe4000ff1e0ff */
[----:B------:R-:W-:Y:S02]  /*0320*/  UIADD3.X UR7, UPT, UPT, URZ, UR5, URZ, UP1, !UPT ;  /* 0x00000005ff077290 */ /* 0x000fe40008ffe4ff */
[----:B------:R-:W-:-:S07]  /*0330*/  UIADD3.X UR5, UPT, UPT, URZ, UR5, URZ, UP0, !UPT ;  /* 0x00000005ff057290 */ /* 0x000fce00087fe4ff */
[----:B------:R3:W-:Y:S02]  /*0340*/  UTMACCTL.PF [UR6] ;  /* 0x00000000060079b9 */ /* 0x0007e40008040000 */
[----:B------:R3:W-:Y:S02]  /*0350*/  UTMACCTL.PF [UR4] ;  /* 0x00000000040079b9 */ /* 0x0007e40008040000 */
[----:B---3--:R-:W-:Y:S01]  /*0360*/  NOP ;  /* 0x0000000000007918 */ /* 0x008fe20000000000 */
.L_x_5:
[----:B------:R-:W-:Y:S05]  /*0370*/  BSYNC.RECONVERGENT B0 ;  /* 0x0000000000007941 */ /* 0x000fea0003800200 */
.L_x_4:
[----:B------:R-:W-:Y:S04]  /*0380*/  BSSY.RECONVERGENT B0, `(.L_x_6) ;  /* 0x000000a000007945 */ /* 0x000fe80003800200 */
        /* <DEDUP_REMOVED lines=9> */
.L_x_7:
[----:B------:R-:W-:Y:S05]  /*0420*/  BSYNC.RECONVERGENT B0 ;  /* 0x0000000000007941 */ /* 0x000fea0003800200 */
.L_x_6:
[----:B------:R-:W3:Y:S01]  /*0430*/  LDCU.64 UR4, c[0x0][0x988] ;  /* 0x00013100ff0477ac */ /* 0x000ee20008000a00 */
[----:B------:R-:W-:Y:S02]  /*0440*/  UISETP.EQ.U32.AND UP2, UPT, UR8, URZ, UPT ;  /* 0x000000ff0800728c */ /* 0x000fe4000bf42070 */
[----:B------:R-:W-:Y:S02]  /*0450*/  UPLOP3.LUT UP3, UPT, UPT, UPT, UPT, 0x80, 0x8 ;  /* 0x000000000008789c */ /* 0x000fe40003f6f070 */
[----:B---3--:R-:W-:-:S04]  /*0460*/  UISETP.NE.U32.AND UP0, UPT, UR4, URZ, UPT ;  /* 0x000000ff0400728c */ /* 0x008fc8000bf05070 */
[----:B------:R-:W-:-:S04]  /*0470*/  UISETP.NE.AND.EX UP1, UPT, UR5, URZ, UPT, UP0 ;  /* 0x000000ff0500728c */ /* 0x000fc8000bf25300 */
[----:B------:R-:W-:-:S04]  /*0480*/  UISETP.EQ.OR.EX UP4, UPT, UR9, URZ, !UP1, UP2 ;  /* 0x000000ff0900728c */ /* 0x000fc8000cf82720 */
[----:B------:R-:W-:-:S06]  /*0490*/  UP2UR UR4, UPR, URZ, 0x10 ;  /* 0x00000010ff047883 */ /* 0x000fcc0008000000 */
[----:B------:R-:W-:Y:S01]  /*04a0*/  MOV R93, UR4 ;  /* 0x00000004005d7c02 */ /* 0x000fe20008000f00 */
[----:B------:R-:W-:Y:S06]  /*04b0*/  BRA.U !UP4, `(.L_x_8) ;  /* 0x000000010c207547 */ /* 0x000fec000b800000 */
[----:B------:R-:W-:Y:S01]  /*04c0*/  UISETP.NE.U32.AND UP2, UPT, UR8, URZ, UPT ;  /* 0x000000ff0800728c */ /* 0x000fe2000bf45070 */
[----:B-----5:R-:W-:Y:S01]  /*04d0*/  FSETP.NEU.AND P0, PT, R41, RZ, PT ;  /* 0x000000ff2900720b */ /* 0x020fe20003f0d000 */
[----:B------:R-:W-:Y:S02]  /*04e0*/  USEL UR4, URZ, 0xffffffff, UP1 ;  /* 0xffffffffff047887 */ /* 0x000fe40008800000 */
[----:B------:R-:W-:-:S10]  /*04f0*/  UISETP.NE.AND.EX UP2, UPT, UR9, URZ, UPT, UP2 ;  /* 0x000000ff0900728c */ /* 0x000fd4000bf45320 */
[----:B------:R-:W-:Y:S01]  /*0500*/  VOTEU.ANY UP0, P0 ;  /* 0x0000000000ff7886 */ /* 0x000fe20000000100 */
[----:B------:R-:W-:-:S04]  /*0510*/  @!UP2 USEL UR4, URZ, 0xffffffff, UP0 ;  /* 0xffffffffff04a887 */ /* 0x000fc80008000000 */
[----:B------:R-:W-:-:S04]  /*0520*/  ULOP3.LUT UR4, UR4, 0x1, URZ, 0xc0, !UPT ;  /* 0x0000000104047892 */ /* 0x000fc8000f8ec0ff */
[----:B------:R-:W-:-:S11]  /*0530*/  UISETP.NE.U32.AND UP3, UPT, UR4, 0x1, UPT ;  /* 0x000000010400788c */ /* 0x000fd6000bf65070 */
.L_x_8:
[----:B------:R-:W3:Y:S01]  /*0540*/  SHFL.IDX PT, R0, R84, RZ, 0x1f ;  /* 0x00001fff54007589 */ /* 0x000ee200000e0000 */
[----:B------:R-:W-:Y:S02]  /*0550*/  UISETP.NE.AND UP5, UPT, UR18, 0x2, UPT ;  /* 0x000000021200788c */ /* 0x000fe4000bfa5270 */
[----:B------:R-:W-:Y:S02]  /*0560*/  UISETP.NE.AND UP0, UPT, UR18, 0x2, UPT ;  /* 0x000000021200788c */ /* 0x000fe4000bf05270 */
[----:B------:R-:W-:Y:S02]  /*0570*/  UISETP.NE.OR UP2, UPT, UR31, URZ, UP5 ;  /* 0x000000ff1f00728c */ /* 0x000fe4000af45670 */
[----:B------:R-:W-:-:S04]  /*0580*/  USEL UR56, URZ, 0x1, UP0 ;  /* 0x00000001ff387887 */ /* 0x000fc80008000000 */
[----:B------:R-:W-:Y:S02]  /*0590*/  PLOP3.LUT P3, PT, P1, PT, UP2, 0xae, 0xea ;  /* 0x0000000000ea781c */ /* 0x000fe40000f6f52e */
[----:B---3--:R-:W-:-:S13]  /*05a0*/  ISETP.NE.AND P0, PT, R0, RZ, PT ;  /* 0x000000ff0000720c */ /* 0x008fda0003f05270 */
[----:B------:R-:W-:Y:S05]  /*05b0*/  @P0 BRA `(.L_x_9) ;  /* 0x0000000000b40947 */ /* 0x000fea0003800000 */
[----:B------:R-:W-:Y:S01]  /*05c0*/  ELECT P0, URZ, PT ;  /* 0x0000000000ff782f */ /* 0x000fe20003800000 */
[----:B------:R-:W-:-:S12]  /*05d0*/  BSSY.RECONVERGENT B0, `(.L_x_9) ;  /* 0x000002b000007945 */ /* 0x000fd80003800200 */
[----:B------:R-:W-:Y:S05]  /*05e0*/  @!P0 BRA `(.L_x_10) ;  /* 0x0000000000a48947 */ /* 0x000fea0003800000 */
[----:B------:R-:W3:Y:S01]  /*05f0*/  S2UR UR5, SR_CgaCtaId ;  /* 0x00000000000579c3 */ /* 0x000ee20000008800 */
[----:B------:R-:W-:Y:S01]  /*0600*/  UMOV UR4, 0x400 ;  /* 0x0000040000047882 */ /* 0x000fe20000000000 */
[----:B------:R-:W-:Y:S02]  /*0610*/  UMOV UR6, 0x1 ;  /* 0x0000000100067882 */ /* 0x000fe40000000000 */
[----:B------:R-:W-:-:S04]  /*0620*/  UIADD3 UR6, UPT, UPT, -UR6, 0x100000, URZ ;  /* 0x0010000006067890 */ /* 0x000fc8000fffe1ff */
[----:B------:R-:W-:Y:S02]  /*0630*/  USHF.L.U32 UR7, UR6, 0xb, URZ ;  /* 0x0000000b06077899 */ /* 0x000fe400080006ff */
[----:B------:R-:W-:Y:S02]  /*0640*/  USHF.L.U32 UR6, UR6, 0x1, URZ ;  /* 0x0000000106067899 */ /* 0x000fe400080006ff */
[----:B---3--:R-:W-:Y:S01]  /*0650*/  ULEA UR4, UR5, UR4, 0x18 ;  /* 0x0000000405047291 */ /* 0x008fe2000f8ec0ff */
[----:B------:R-:W3:Y:S11]  /*0660*/  FENCE.VIEW.ASYNC.S ;  /* 0x00000000000073c6 */ /* 0x000ef60000000000 */
[----:B---3--:R3:W4:Y:S01]  /*0670*/  SYNCS.EXCH.64 URZ, [UR4], UR6 ;  /* 0x0000000604ff75b2 */ /* 0x0087220008000100 */
[----:B------:R3:W1:Y:S01]  /*0680*/  SYNCS.EXCH.64 URZ, [UR4+0x80], UR6 ;  /* 0x0000800604ff75b2 */ /* 0x0006620008000100 */
        /* <DEDUP_REMOVED lines=29> */
[----:B------:R3:W1:Y:S02]  /*0860*/  SYNCS.EXCH.64 URZ, [UR4+0xf8], UR6 ;  /* 0x0000f80604ff75b2 */ /* 0x0006640008000100 */
[----:B---34-:R-:W-:Y:S01]  /*0870*/  NOP ;  /* 0x0000000000007918 */ /* 0x018fe20000000000 */
.L_x_10:
[----:B------:R-:W-:Y:S05]  /*0880*/  BSYNC.RECONVERGENT B0 ;  /* 0x0000000000007941 */ /* 0x000fea0003800200 */
.L_x_9:
[----:B------:R-:W3:Y:S01]  /*0890*/  SHFL.IDX PT, R0, R84, RZ, 0x1f ;  /* 0x00001fff54007589 */ /* 0x000ee200000e0000 */
[----:B------:R-:W-:Y:S01]  /*08a0*/  NOP ;  /* 0x0000000000007918 */ /* 0x000fe20000000000 */
[----:B---3--:R-:W-:-:S13]  /*08b0*/  ISETP.NE.AND P0, PT, R0, 0x1, PT ;  /* 0x000000010000780c */ /* 0x008fda0003f05270 */
[----:B------:R-:W-:Y:S05]  /*08c0*/  @P0 BRA `(.L_x_11) ;  /* 0x0000000000580947 */ /* 0x000fea0003800000 */
[----:B------:R-:W3:Y:S01]  /*08d0*/  S2UR UR5, SR_CgaCtaId ;  /* 0x00000000000579c3 */ /* 0x000ee20000008800 */
[----:B------:R-:W-:Y:S01]  /*08e0*/  UMOV UR4, 0x400 ;  /* 0x0000040000047882 */ /* 0x000fe20000000000 */
[----:B------:R-:W-:Y:S01]  /*08f0*/  UMOV UR8, 0x20 ;  /* 0x0000002000087882 */ /* 0x000fe20000000000 */
[----:B------:R-:W-:Y:S01]  /*0900*/  UMOV UR6, 0x80 ;  /* 0x0000008000067882 */ /* 0x000fe20000000000 */
[----:B------:R-:W-:-:S04]  /*0910*/  UIADD3 UR8, UPT, UPT, -UR8, 0x100000, URZ ;  /* 0x0010000008087890 */ /* 0x000fc8000fffe1ff */
[----:B------:R-:W-:Y:S02]  /*0920*/  USHF.L.U32 UR9, UR8, 0xb, URZ ;  /* 0x0000000b08097899 */ /* 0x000fe400080006ff */
[----:B------:R-:W-:Y:S02]  /*0930*/  USHF.L.U32 UR8, UR8, 0x1, URZ ;  /* 0x0000000108087899 */ /* 0x000fe400080006ff */
[----:B------:R-:W-:-:S04]  /*0940*/  UIADD3 UR6, UPT, UPT, -UR6, 0x100000, URZ ;  /* 0x0010000006067890 */ /* 0x000fc8000fffe1ff */
[----:B------:R-:W-:Y:S02]  /*0950*/  USHF.L.U32 UR7, UR6, 0xb, URZ ;  /* 0x0000000b06077899 */ /* 0x000fe400080006ff */
[----:B------:R-:W-:Y:S01]  /*0960*/  USHF.L.U32 UR6, UR6, 0x1, URZ ;  /* 0x0000000106067899 */ /* 0x000fe200080006ff */
[----:B------:R-:W-:Y:S01]  /*0970*/  ELECT P0, URZ, PT ;  /* 0x0000000000ff782f */ /* 0x000fe20003800000 */
[----:B---3--:R-:W-:Y:S01]  /*0980*/  ULEA UR4, UR5, UR4, 0x18 ;  /* 0x0000000405047291 */ /* 0x008fe2000f8ec0ff */
[----:B------:R-:W3:Y:S11]  /*0990*/  FENCE.VIEW.ASYNC.S ;  /* 0x00000000000073c6 */ /* 0x000ef60000000000 */
[----:B---3--:R3:W4:Y:S01]  /*09a0*/  SYNCS.EXCH.64 URZ, [UR4+0x100], UR8 ;  /* 0x0001000804ff75b2 */ /* 0x0087220008000100 */
[----:B------:R3:W1:Y:S01]  /*09b0*/  SYNCS.EXCH.64 URZ, [UR4+0x120], UR6 ;  /* 0x0001200604ff75b2 */ /* 0x0006620008000100 */
[----:B------:R3:W1:Y:S01]  /*09c0*/  SYNCS.EXCH.64 URZ, [UR4+0x108], UR8 ;  /* 0x0001080804ff75b2 */ /* 0x0006620008000100 */
[----:B------:R3:W1:Y:S01]  /*09d0*/  SYNCS.EXCH.64 URZ, [UR4+0x128], UR6 ;  /* 0x0001280604ff75b2 */ /* 0x0006620008000100 */
[----:B------:R3:W1:Y:S01]  /*09e0*/  SYNCS.EXCH.64 URZ, [UR4+0x110], UR8 ;  /* 0x0001100804ff75b2 */ /* 0x0006620008000100 */
[----:B------:R3:W1:Y:S01]  /*09f0*/  SYNCS.EXCH.64 URZ, [UR4+0x130], UR6 ;  /* 0x0001300604ff75b2 */ /* 0x0006620008000100 */
[----:B------:R3:W1:Y:S01]  /*0a00*/  SYNCS.EXCH.64 URZ, [UR4+0x118], UR8 ;  /* 0x0001180804ff75b2 */ /* 0x0006620008000100 */
[----:B------:R3:W1:Y:S01]  /*0a10*/  SYNCS.EXCH.64 URZ, [UR4+0x138], UR6 ;  /* 0x0001380604ff75b2 */ /* 0x0006620008000100 */
[----:B------:R-:W-:Y:S01]  /*0a20*/  NOP ;  /* 0x0000000000007918 */ /* 0x000fe20000000000 */
.L_x_11:
[----:B------:R-:W2:Y:S01]  /*0a30*/  SHFL.IDX PT, R0, R84, RZ, 0x1f ;  /* 0x00001fff54007589 */ /* 0x000ea200000e0000 */
[----:B------:R-:W-:Y:S01]  /*0a40*/  NOP ;  /* 0x0000000000007918 */ /* 0x000fe20000000000 */
[----:B--2---:R-:W-:-:S13]  /*0a50*/  ISETP.NE.AND P0, PT, R0, 0x3, PT ;  /* 0x000000030000780c */ /* 0x004fda0003f05270 */
[----:B------:R-:W-:Y:S05]  /*0a60*/  @P0 BRA `(.L_x_12) ;  /* 0x0000000000300947 */ /* 0x000fea0003800000 */
[----:B------:R-:W2:Y:S01]  /*0a70*/  S2UR UR5, SR_CgaCtaId ;  /* 0x00000000000579c3 */ /* 0x000ea20000008800 */
[----:B---3--:R-:W-:Y:S01]  /*0a80*/  UMOV UR4, 0x400 ;  /* 0x0000040000047882 */ /* 0x008fe20000000000 */
[----:B------:R-:W-:Y:S01]  /*0a90*/  UMOV UR6, 0x20 ;  /* 0x0000002000067882 */ /* 0x000fe20000000000 */
[----:B------:R-:W-:Y:S01]  /*0aa0*/  ELECT P0, URZ, PT ;  /* 0x0000000000ff782f */ /* 0x000fe20003800000 */
[----:B------:R-:W-:-:S04]  /*0ab0*/  UIADD3 UR6, UPT, UPT, -UR6, 0x100000, URZ ;  /* 0x0010000006067890 */ /* 0x000fc8000fffe1ff */
[----:B------:R-:W-:Y:S02]  /*0ac0*/  USHF.L.U32 UR7, UR6, 0xb, URZ ;  /* 0x0000000b06077899 */ /* 0x000fe400080006ff */
[----:B------:R-:W-:Y:S02]  /*0ad0*/  USHF.L.U32 UR6, UR6, 0x1, URZ ;  /* 0x0000000106067899 */ /* 0x000fe400080006ff */
[----:B--2---:R-:W-:Y:S01]  /*0ae0*/  ULEA UR4, UR5, UR4, 0x18 ;  /* 0x0000000405047291 */ /* 0x004fe2000f8ec0ff */
[----:B------:R-:W2:Y:S11]  /*0af0*/  FENCE.VIEW.ASYNC.S ;  /* 0x00000000000073c6 */ /* 0x000eb60000000000 */
[----:B--2---:R2:W3:Y:S01]  /*0b00*/  SYNCS.EXCH.64 URZ, [UR4+0x140], UR6 ;  /* 0x0001400604ff75b2 */ /* 0x0044e20008000100 */
[----:B------:R2:W1:Y:S01]  /*0b10*/  SYNCS.EXCH.64 URZ, [UR4+0x148], UR6 ;  /* 0x0001480604ff75b2 */ /* 0x0004620008000100 */
[----:B------:R-:W-:Y:S01]  /*0b20*/  NOP ;  /* 0x0000000000007918 */ /* 0x000fe20000000000 */
.L_x_12:
[----:B------:R-:W4:Y:S01]  /*0b30*/  SHFL.IDX PT, R0, R84, RZ, 0x1f ;  /* 0x00001fff54007589 */ /* 0x000f2200000e0000 */
[----:B------:R-:W-:Y:S01]  /*0b40*/  NOP ;  /* 0x0000000000007918 */ /* 0x000fe20000000000 */
[----:B----4-:R-:W-:-:S13]  /*0b50*/  ISETP.NE.AND P0, PT, R0, 0x4, PT ;  /* 0x000000040000780c */ /* 0x010fda0003f05270 */
[----:B------:R-:W-:Y:S05]  /*0b60*/  @P0 BRA `(.L_x_13) ;  /* 0x0000000000440947 */ /* 0x000fea0003800000 */
[----:B------:R-:W4:Y:S01]  /*0b70*/  S2UR UR5, SR_CgaCtaId ;  /* 0x00000000000579c3 */ /* 0x000f220000008800 */
[----:B--23--:R-:W-:Y:S01]  /*0b80*/  UMOV UR4, 0x1e0 ;  /* 0x000001e000047882 */ /* 0x00cfe20000000000 */
[----:B------:R-:W-:Y:S01]  /*0b90*/  UMOV UR6, 0x400 ;  /* 0x0000040000067882 */ /* 0x000fe20000000000 */
[----:B------:R-:W-:Y:S01]  /*0ba0*/  USEL UR4, UR4, 0x1a0, UP3 ;  /* 0x000001a004047887 */ /* 0x000fe20009800000 */
[----:B------:R-:W-:Y:S01]  /*0bb0*/  UMOV UR8, 0x1 ;  /* 0x0000000100087882 */ /* 0x000fe20000000000 */
[----:B------:R-:W-:Y:S01]  /*0bc0*/  ELECT P0, URZ, PT ;  /* 0x0000000000ff782f */ /* 0x000fe20003800000 */
[----:B------:R-:W-:-:S04]  /*0bd0*/  UIADD3 UR8, UPT, UPT, -UR8, 0x100000, URZ ;  /* 0x0010000008087890 */ /* 0x000fc8000fffe1ff */
[----:B------:R-:W-:Y:S02]  /*0be0*/  USHF.L.U32 UR9, UR8, 0xb, URZ ;  /* 0x0000000b08097899 */ /* 0x000fe400080006ff */
[----:B------:R-:W-:Y:S02]  /*0bf0*/  USHF.L.U32 UR8, UR8, 0x1, URZ ;  /* 0x0000000108087899 */ /* 0x000fe400080006ff */
[----:B----4-:R-:W-:Y:S02]  /*0c00*/  ULEA UR6, UR5, UR6, 0x18 ;  /* 0x0000000605067291 */ /* 0x010fe4000f8ec0ff */
[----:B------:R-:W-:-:S04]  /*0c10*/  UIADD3 UR4, UPT, UPT, -UR4, 0x100000, URZ ;  /* 0x0010000004047890 */ /* 0x000fc8000fffe1ff */
[----:B------:R-:W-:Y:S02]  /*0c20*/  USHF.L.U32 UR5, UR4, 0xb, URZ ;  /* 0x0000000b04057899 */ /* 0x000fe400080006ff */
[----:B------:R-:W-:Y:S01]  /*0c30*/  USHF.L.U32 UR4, UR4, 0x1, URZ ;  /* 0x0000000104047899 */ /* 0x000fe200080006ff */
[----:B------:R-:W2:Y:S03]  /*0c40*/  FENCE.VIEW.ASYNC.S ;  /* 0x00000000000073c6 */ /* 0x000ea60000000000 */
[----:B--2---:R4:W2:Y:S08]  /*0c50*/  SYNCS.EXCH.64 URZ, [UR6+0x150], UR8 ;  /* 0x0001500806ff75b2 */ /* 0x0048b00008000100 */
[----:B------:R4:W3:Y:S02]  /*0c60*/  SYNCS.EXCH.64 URZ, [UR6+0x158], UR4 ;  /* 0x0001580406ff75b2 */ /* 0x0008e40008000100 */
[----:B----4-:R-:W-:Y:S01]  /*0c70*/  NOP ;  /* 0x0000000000007918 */ /* 0x010fe20000000000 */
.L_x_13:
[----:B------:R-:W4:Y:S01]  /*0c80*/  SHFL.IDX PT, R0, R84, RZ, 0x1f ;  /* 0x00001fff54007589 */ /* 0x000f2200000e0000 */
[----:B------:R-:W-:Y:S01]  /*0c90*/  ISETP.NE.OR P1, PT, RZ, UR18, !P1 ;  /* 0x00000012ff007c0c */ /* 0x000fe2000cf25670 */
[----:B------:R-:W-:Y:S01]  /*0ca0*/  NOP ;  /* 0x0000000000007918 */ /* 0x000fe20000000000 */
[----:B----4-:R-:W-:-:S13]  /*0cb0*/  ISETP.NE.AND P0, PT, R0, 0x5, PT ;  /* 0x000000050000780c */ /* 0x010fda0003f05270 */
[----:B------:R-:W-:Y:S05]  /*0cc0*/  @P0 BRA `(.L_x_14) ;  /* 0x0000000000480947 */ /* 0x000fea0003800000 */
[----:B------:R-:W4:Y:S01]  /*0cd0*/  S2UR UR5, SR_CgaCtaId ;  /* 0x00000000000579c3 */ /* 0x000f220000008800 */
[----:B--23--:R-:W-:Y:S01]  /*0ce0*/  UMOV UR4, 0x400 ;  /* 0x0000040000047882 */ /* 0x00cfe20000000000 */
        /* <DEDUP_REMOVED lines=9> */
[----:B----4-:R-:W-:Y:S01]  /*0d80*/  ULEA UR4, UR5, UR4, 0x18 ;  /* 0x0000000405047291 */ /* 0x010fe2000f8ec0ff */
[----:B------:R-:W2:Y:S11]  /*0d90*/  FENCE.VIEW.ASYNC.S ;  /* 0x00000000000073c6 */ /* 0x000eb60000000000 */
[----:B--2---:R4:W2:Y:S01]  /*0da0*/  SYNCS.EXCH.64 URZ, [UR4+0x160], UR6 ;  /* 0x0001600604ff75b2 */ /* 0x0048a20008000100 */
[----:B------:R4:W3:Y:S01]  /*0db0*/  SYNCS.EXCH.64 URZ, [UR4+0x170], UR8 ;  /* 0x0001700804ff75b2 */ /* 0x0008e20008000100 */
[----:B------:R4:W1:Y:S01]  /*0dc0*/  SYNCS.EXCH.64 URZ, [UR4+0x168], UR6 ;  /* 0x0001680604ff75b2 */ /* 0x0008620008000100 */
[----:B------:R4:W1:Y:S02]  /*0dd0*/  SYNCS.EXCH.64 URZ, [UR4+0x178], UR8 ;  /* 0x0001780804ff75b2 */ /* 0x0008640008000100 */
[----:B----4-:R-:W-:Y:S01]  /*0de0*/  NOP ;  /* 0x0000000000007918 */ /* 0x010fe20000000000 */
.L_x_14:
[----:B--23--:R-:W2:Y:S01]  /*0df0*/  S2UR UR7, SR_CgaCtaId ;  /* 0x00000000000779c3 */ /* 0x00cea20000008800 */
[----:B------:R-:W-:Y:S01]  /*0e00*/  VOTEU.ALL UP0, P1 ;  /* 0x0000000000ff7886 */ /* 0x000fe20000800000 */
[----:B------:R-:W-:Y:S01]  /*0e10*/  UMOV UR4, 0x20 ;  /* 0x0000002000047882 */ /* 0x000fe20000000000 */
[----:B------:R-:W-:Y:S01]  /*0e20*/  NOP ;  /* 0x0000000000007918 */ /* 0x000fe20000000000 */
[----:B-1----:R-:W-:Y:S01]  /*0e30*/  LOP3.LUT R3, R81, 0x1f, RZ, 0xc0, !PT ;  /* 0x0000001f51037812 */ /* 0x002fe200078ec0ff */
[----:B------:R-:W-:Y:S01]  /*0e40*/  UISETP.NE.AND UP4, UPT, UR18, URZ, UPT ;  /* 0x000000ff1200728c */ /* 0x000fe2000bf85270 */
[----:B------:R-:W-:Y:S01]  /*0e50*/  @!UP0 UMOV UR6, 0x400 ;  /* 0x0000040000068882 */ /* 0x000fe20000000000 */
[----:B------:R-:W-:-:S04]  /*0e60*/  @!UP0 UIADD3 UR4, UPT, UPT, -UR4, 0x100000, URZ ;  /* 0x0010000004048890 */ /* 0x000fc8000fffe1ff */
[----:B------:R-:W-:Y:S02]  /*0e70*/  @!UP0 USHF.L.U32 UR5, UR4, 0xb, URZ ;  /* 0x0000000b04058899 */ /* 0x000fe400080006ff */
[----:B------:R-:W-:Y:S02]  /*0e80*/  @!UP0 USHF.L.U32 UR4, UR4, 0x1, URZ ;  /* 0x0000000104048899 */ /* 0x000fe400080006ff */
[----:B--2---:R-:W-:Y:S01]  /*0e90*/  @!UP0 ULEA UR6, UR7, UR6, 0x18 ;  /* 0x0000000607068291 */ /* 0x004fe2000f8ec0ff */
[----:B------:R-:W1:Y:S01]  /*0ea0*/  LDCU UR7, c[0x0][0x36c] ;  /* 0x00006d80ff0777ac */ /* 0x000e620008000800 */
[----:B------:R-:W-:Y:S01]  /*0eb0*/  VOTEU.ALL UP0, P1 ;  /* 0x0000000000ff7886 */ /* 0x000fe20000800000 */
[----:B------:R-:W2:Y:S09]  /*0ec0*/  FENCE.VIEW.ASYNC.S ;  /* 0x00000000000073c6 */ /* 0x000eb20000000000 */
[----:B--2---:R2:W3:Y:S01]  /*0ed0*/  @!UP0 SYNCS.EXCH.64 URZ, [UR6+0x180], UR4 ;  /* 0x0001800406ff85b2 */ /* 0x0044e20008000100 */
[----:B-1----:R-:W-:-:S09]  /*0ee0*/  UISETP.EQ.U32.AND UP6, UPT, UR7, 0x1, UPT ;  /* 0x000000010700788c */ /* 0x002fd2000bfc2070 */
[----:B--2---:R-:W-:Y:S05]  /*0ef0*/  BRA.U !UP6, `(.L_x_15) ;  /* 0x000000010e087547 */ /* 0x004fea000b800000 */
[----:B---3--:R-:W-:Y:S01]  /*0f00*/  UCGABAR_ARV ;  /* 0x00000000000079c7 */ /* 0x008fe20008000000 */
[----:B------:R-:W-:Y:S05]  /*0f10*/  BRA `(.L_x_16) ;  /* 0x0000000000047947 */ /* 0x000fea0003800000 */
.L_x_15:
[----:B---3--:R-:W-:Y:S01]  /*0f20*/  NOP ;  /* 0x0000000000007918 */ /* 0x008fe20000000000 */
.L_x_16:
[----:B------:R-:W1:Y:S01]  /*0f30*/  S2UR UR21, SR_CTAID.X ;  /* 0x00000000001579c3 */ /* 0x000e620000002500 */
[----:B------:R-:W-:-:S05]  /*0f40*/  CS2R.32 R92, SR_CgaSize ;  /* 0x00000000005c7805 */ /* 0x000fca0000008a00 */
[----:B------:R-:W-:-:S05]  /*0f50*/  IMAD R92, R92, -0xa0, RZ ;  /* 0xffffff605c5c7824 */ /* 0x000fca00078e02ff */
[----:B------:R-:W-:-:S14]  /*0f60*/  R2UR UR5, R92 ;  /* 0x000000005c0572ca */ /* 0x000fdc00000e0000 */
[----:B------:R-:W2:Y:S01]  /*0f70*/  LDCU UR5, c[0x0][UR5+0x2b0] ;  /* 0x00005600050577ac */ /* 0x000ea20008000800 */
[----:B------:R-:W-:-:S05]  /*0f80*/  CS2R.32 R92, SR_CgaSize ;  /* 0x00000000005c7805 */ /* 0x000fca0000008a00 */
[----:B------:R-:W-:-:S05]  /*0f90*/  IMAD R92, R92, -0xa0, RZ ;  /* 0xffffff605c5c7824 */ /* 0x000fca00078e02ff */
[----:B------:R-:W-:-:S14]  /*0fa0*/  R2UR UR4, R92 ;  /* 0x000000005c0472ca */ /* 0x000fdc00000e0000 */
[----:B------:R-:W3:Y:S01]  /*0fb0*/  LDCU UR4, c[0x0][UR4+0x2b4] ;  /* 0x00005680040477ac */ /* 0x000ee20008000800 */
[----:B------:R-:W4:Y:S01]  /*0fc0*/  S2UR UR24, SR_CTAID.Y ;  /* 0x00000000001879c3 */ /* 0x000f220000002600 */
[----:B------:R-:W-:-:S05]  /*0fd0*/  CS2R.32 R92, SR_CgaSize ;  /* 0x00000000005c7805 */ /* 0x000fca0000008a00 */
[----:B------:R-:W-:-:S05]  /*0fe0*/  IMAD R92, R92, -0xa0, RZ ;  /* 0xffffff605c5c7824 */ /* 0x000fca00078e02ff */
[----:B------:R-:W-:-:S14]  /*0ff0*/  R2UR UR7, R92 ;  /* 0x000000005c0772ca */ /* 0x000fdc00000e0000 */
[----:B------:R-:W3:Y:S01]  /*1000*/  LDCU UR7, c[0x0][UR7+0x2a0] ;  /* 0x00005400070777ac */ /* 0x000ee20008000800 */
[----:B------:R-:W-:-:S05]  /*1010*/  CS2R.32 R92, SR_CgaSize ;  /* 0x00000000005c7805 */ /* 0x000fca0000008a00 */
[----:B------:R-:W-:-:S05]  /*1020*/  IMAD R92, R92, -0xa0, RZ ;  /* 0xffffff605c5c7824 */ /* 0x000fca00078e02ff */
[----:B------:R-:W-:-:S14]  /*1030*/  R2UR UR8, R92 ;  /* 0x000000005c0872ca */ /* 0x000fdc00000e0000 */
[----:B------:R-:W3:Y:S01]  /*1040*/  LDCU UR8, c[0x0][UR8+0x2a4] ;  /* 0x00005480080877ac */ /* 0x000ee20008000800 */
[----:B------:R-:W3:Y:S01]  /*1050*/  LDCU UR19, c[0x0][0xc24] ;  /* 0x00018480ff1377ac */ /* 0x000ee20008000800 */
[----:B------:R-:W3:Y:S01]  /*1060*/  LDCU UR39, c[0x0][0xc24] ;  /* 0x00018480ff2777ac */ /* 0x000ee20008000800 */
[----:B-1----:R-:W-:Y:S01]  /*1070*/  I2FP.F32.U32 R2, UR21 ;  /* 0x0000001500027c45 */ /* 0x002fe20008201000 */
[----:B------:R-:W1:Y:S04]  /*1080*/  LDCU UR23, c[0x0][0xc30] ;  /* 0x00018600ff1777ac */ /* 0x000e680008000800 */
[----:B--2---:R-:W-:Y:S01]  /*1090*/  FMUL R2, R2, UR5 ;  /* 0x0000000502027c20 */ /* 0x004fe20008400000 */
[----:B----4-:R-:W-:-:S05]  /*10a0*/  I2FP.F32.U32 R0, UR24 ;  /* 0x0000001800007c45 */ /* 0x010fca0008201000 */
[----:B------:R-:W2:Y:S01]  /*10b0*/  F2I.U32.TRUNC.NTZ R2, R2 ;  /* 0x0000000200027305 */ /* 0x000ea2000020f000 */
[----:B---3--:R-:W-:-:S07]  /*10c0*/  FMUL R0, R0, UR4 ;  /* 0x0000000400007c20 */ /* 0x008fce0008400000 */
[----:B------:R-:W3:Y:S01]  /*10d0*/  F2I.U32.TRUNC.NTZ R0, R0 ;  /* 0x0000000000007305 */ /* 0x000ee2000020f000 */
[----:B--2---:R-:W-:Y:S02]  /*10e0*/  R2UR UR4, R2 ;  /* 0x00000000020472ca */ /* 0x004fe400000e0000 */
[----:B------:R-:W-:Y:S02]  /*10f0*/  PRMT R2, RZ, 0x7610, R2 ;  /* 0x00007610ff027816 */ /* 0x000fe40000000002 */
[----:B---3--:R-:W-:Y:S02]  /*1100*/  R2UR UR6, R0 ;  /* 0x00000000000672ca */ /* 0x008fe400000e0000 */
[----:B------:R-:W-:-:S07]  /*1110*/  PRMT R0, RZ, 0x7610, R0 ;  /* 0x00007610ff007816 */ /* 0x000fce0000000000 */
[----:B------:R-:W-:-:S04]  /*1120*/  UIADD3 UR5, UPT, UPT, -UR4, URZ, URZ ;  /* 0x000000ff04057290 */ /* 0x000fc8000fffe1ff */
[----:B------:R-:W-:Y:S02]  /*1130*/  UIMAD UR5, UR7, UR5, UR21 ;  /* 0x00000005070572a4 */ /* 0x000fe4000f8e0215 */
[----:B------:R-:W-:-:S04]  /*1140*/  UIADD3 UR4, UPT, UPT, -UR6, URZ, URZ ;  /* 0x000000ff06047290 */ /* 0x000fc8000fffe1ff */
[----:B------:R-:W-:Y:S01]  /*1150*/  IMAD.U32 R92, RZ, RZ, UR5 ;  /* 0x00000005ff5c7e24 */ /* 0x000fe2000f8e00ff */
[----:B------:R-:W-:-:S06]  /*1160*/  UIMAD UR4, UR8, UR4, UR24 ;  /* 0x00000004080472a4 */ /* 0x000fcc000f8e0218 */
[----:B------:R-:W-:Y:S01]  /*1170*/  IMAD.U32 R91, RZ, RZ, UR4 ;  /* 0x00000004ff5b7e24 */ /* 0x000fe2000f8e00ff */
[----:B-1----:R-:W-:Y:S06]  /*1180*/  BRA.U UP4, `(.L_x_17) ;  /* 0x0000000104307547 */ /* 0x002fec000b800000 */
[----:B------:R-:W-:Y:S01]  /*1190*/  R2UR UR5, R91 ;  /* 0x000000005b0572ca */ /* 0x000fe200000e0000 */
[----:B------:R-:W-:Y:S01]  /*11a0*/  UMOV UR7, 0x3 ;  /* 0x0000000300077882 */ /* 0x000fe20000000000 */
[----:B------:R-:W-:-:S11]  /*11b0*/  R2UR UR4, R92 ;  /* 0x000000005c0472ca */ /* 0x000fd600000e0000 */
[----:B------:R-:W-:-:S04]  /*11c0*/  UISETP.NE.AND UP0, UPT, UR5, URZ, UPT ;  /* 0x000000ff0500728c */ /* 0x000fc8000bf05270 */
[----:B------:R-:W-:Y:S02]  /*11d0*/  UISETP.LT.U32.OR UP0, UPT, UR4, 0x2, !UP0 ;  /* 0x000000020400788c */ /* 0x000fe4000c701470 */
[----:B------:R-:W-:Y:S02]  /*11e0*/  ULOP3.LUT UR4, UR4, 0xfffffffe, URZ, 0xc0, !UPT ;  /* 0xfffffffe04047892 */ /* 0x000fe4000f8ec0ff */
[----:B------:R-:W-:Y:S02]  /*11f0*/  USEL UR6, URZ, 0x1, !UP0 ;  /* 0x00000001ff067887 */ /* 0x000fe4000c000000 */
[----:B------:R-:W-:Y:S02]  /*1200*/  USEL UR5, URZ, 0x2, !UP0 ;  /* 0x00000002ff057887 */ /* 0x000fe4000c000000 */
[----:B------:R-:W-:Y:S02]  /*1210*/  USHF.L.U32 UR4, UR7, UR4, URZ ;  /* 0x0000000407047299 */ /* 0x000fe400080006ff */
[----:B------:R-:W-:-:S04]  /*1220*/  UIADD3 UR5, UPT, UPT, UR6, UR5, URZ ;  /* 0x0000000506057290 */ /* 0x000fc8000fffe0ff */
[----:B------:R-:W-:Y:S02]  /*1230*/  IMAD.U32 R0, RZ, RZ, UR4 ;  /* 0x00000004ff007e24 */ /* 0x000fe4000f8e00ff */
[----:B------:R-:W-:-:S07]  /*1240*/  IMAD.U32 R2, RZ, RZ, UR5 ;  /* 0x00000005ff027e24 */ /* 0x000fce000f8e00ff */
.L_x_17:
[----:B------:R-:W1:Y:S01]  /*1250*/  S2UR UR53, SR_CTAID.Z ;  /* 0x00000000003579c3 */ /* 0x000e620000002700 */
[----:B------:R-:W-:Y:S01]  /*1260*/  UISETP.GE.AND UP0, UPT, UR19, 0x1, UPT ;  /* 0x000000011300788c */ /* 0x000fe2000bf06270 */
[----:B------:R-:W-:-:S08]  /*1270*/  UMOV UR52, UR21 ;  /* 0x0000001500347c82 */ /* 0x000fd00008000000 */
[----:B------:R-:W-:Y:S05]  /*1280*/  BRA.U !UP0, `(.L_x_18) ;  /* 0x0000000108d47547 */ /* 0x000fea000b800000 */
[----:B------:R-:W2:Y:S01]  /*1290*/  LDCU.128 UR12, c[0x0][0xc10] ;  /* 0x00018200ff0c77ac */ /* 0x000ea20008000c00 */
[----:B------:R-:W3:Y:S01]  /*12a0*/  LDCU UR20, c[0x0][0xc0c] ;  /* 0x00018180ff1477ac */ /* 0x000ee20008000800 */
[----:B------:R-:W4:Y:S01]  /*12b0*/  LDCU UR6, c[0x0][0x370] ;  /* 0x00006e00ff0677ac */ /* 0x000f220008000800 */
[----:B------:R-:W1:Y:S01]  /*12c0*/  LDCU UR7, c[0x0][0x374] ;  /* 0x00006e80ff0777ac */ /* 0x000e620008000800 */
[----:B------:R-:W1:Y:S01]  /*12d0*/  LDCU UR22, c[0x0][0xc20] ;  /* 0x00018400ff1677ac */ /* 0x000e620008000800 */
[----:B--2---:R-:W-:Y:S02]  /*12e0*/  UIMAD.WIDE.U32 UR4, UR21, UR12, URZ ;  /* 0x0000000c150472a5 */ /* 0x004fe4000f8e00ff */
[----:B---3--:R-:W-:Y:S01]  /*12f0*/  UISETP.NE.AND UP0, UPT, UR20, 0x1, UPT ;  /* 0x000000011400788c */ /* 0x008fe2000bf05270 */
[----:B------:R-:W2:Y:S01]  /*1300*/  LDCU.64 UR8, c[0x0][0xc28] ;  /* 0x00018500ff0877ac */ /* 0x000ea20008000a00 */
[----:B----4-:R-:W-:-:S03]  /*1310*/  UIMAD.WIDE.U32 UR10, UR6, UR12, URZ ;  /* 0x0000000c060a72a5 */ /* 0x010fc6000f8e00ff */
[----:B------:R-:W-:Y:S01]  /*1320*/  UMOV UR4, UR5 ;  /* 0x0000000500047c82 */ /* 0x000fe20008000000 */
[----:B------:R-:W-:Y:S02]  /*1330*/  UISETP.NE.AND UP2, UPT, UR19, 0x1, UPT ;  /* 0x000000011300788c */ /* 0x000fe4000bf45270 */
[----:B------:R-:W-:Y:S01]  /*1340*/  USHF.R.U32.HI UR4, URZ, UR13, UR4 ;  /* 0x0000000dff047299 */ /* 0x000fe20008011604 */
[----:B------:R-:W-:Y:S01]  /*1350*/  UMOV UR10, UR11 ;  /* 0x0000000b000a7c82 */ /* 0x000fe20008000000 */
[----:B------:R-:W-:Y:S02]  /*1360*/  UIMAD.WIDE.U32 UR16, UR24, UR15, URZ ;  /* 0x0000000f181072a5 */ /* 0x000fe4000f8e00ff */
[----:B------:R-:W-:Y:S02]  /*1370*/  USEL UR5, UR21, UR4, !UP0 ;  /* 0x0000000415057287 */ /* 0x000fe4000c000000 */
[----:B------:R-:W-:Y:S02]  /*1380*/  @UP0 USHF.R.U32.HI UR6, URZ, UR13, UR10 ;  /* 0x0000000dff060299 */ /* 0x000fe4000801160a */
[----:B------:R-:W-:-:S02]  /*1390*/  UISETP.NE.AND UP0, UPT, UR14, 0x1, UPT ;  /* 0x000000010e00788c */ /* 0x000fc4000bf05270 */
[----:B-1----:R-:W-:Y:S02]  /*13a0*/  UIMAD.WIDE.U32 UR10, UR7, UR15, URZ ;  /* 0x0000000f070a72a5 */ /* 0x002fe4000f8e00ff */
[----:B--2---:R-:W-:Y:S01]  /*13b0*/  UIMAD.WIDE.U32 UR12, UR6, UR8, URZ ;  /* 0x00000008060c72a5 */ /* 0x004fe2000f8e00ff */
[----:B------:R-:W-:Y:S01]  /*13c0*/  UMOV UR4, UR17 ;  /* 0x0000001100047c82 */ /* 0x000fe20008000000 */
[----:B------:R-:W-:-:S03]  /*13d0*/  UIADD3 UR52, UPT, UPT, -UR5, URZ, URZ ;  /* 0x000000ff05347290 */ /* 0x000fc6000fffe1ff */
[----:B------:R-:W-:Y:S01]  /*13e0*/  UMOV UR10, UR11 ;  /* 0x0000000b000a7c82 */ /* 0x000fe20008000000 */
[----:B------:R-:W-:Y:S02]  /*13f0*/  USHF.R.U32.HI UR4, URZ, UR22, UR4 ;  /* 0x00000016ff047299 */ /* 0x000fe40008011604 */
[----:B------:R-:W-:Y:S01]  /*1400*/  @UP0 USHF.R.U32.HI UR7, URZ, UR22, UR10 ;  /* 0x00000016ff070299 */ /* 0x000fe2000801160a */
[----:B------:R-:W-:Y:S01]  /*1410*/  UMOV UR12, UR13 ;  /* 0x0000000d000c7c82 */ /* 0x000fe20008000000 */
[----:B------:R-:W-:Y:S02]  /*1420*/  USEL UR4, UR24, UR4, !UP0 ;  /* 0x0000000418047287 */ /* 0x000fe4000c000000 */
[----:B------:R-:W-:Y:S02]  /*1430*/  UIMAD.WIDE.U32 UR10, UR7, UR8, URZ ;  /* 0x00000008070a72a5 */ /* 0x000fe4000f8e00ff */
[----:B------:R-:W-:Y:S02]  /*1440*/  @UP2 USHF.R.U32.HI UR6, URZ, UR9, UR12 ;  /* 0x00000009ff062299 */ /* 0x000fe4000801160c */
[----:B------:R-:W-:-:S02]  /*1450*/  UIMAD.WIDE.U32 UR12, UR4, UR8, URZ ;  /* 0x00000008040c72a5 */ /* 0x000fc4000f8e00ff */
[----:B------:R-:W-:Y:S01]  /*1460*/  UIMAD UR52, UR20, UR52, UR21 ;  /* 0x00000034143472a4 */ /* 0x000fe2000f8e0215 */
[----:B------:R-:W-:Y:S02]  /*1470*/  UMOV UR10, UR11 ;  /* 0x0000000b000a7c82 */ /* 0x000fe40008000000 */
[----:B------:R-:W-:Y:S02]  /*1480*/  @UP2 USHF.R.U32.HI UR7, URZ, UR9, UR10 ;  /* 0x00000009ff072299 */ /* 0x000fe4000801160a */
[----:B------:R-:W-:Y:S02]  /*1490*/  UIMAD UR10, UR6, UR19, URZ ;  /* 0x00000013060a72a4 */ /* 0x000fe4000f8e02ff */
[----:B------:R-:W-:-:S04]  /*14a0*/  UIMAD UR7, UR7, UR19, URZ ;  /* 0x00000013070772a4 */ /* 0x000fc8000f8e02ff */
[----:B------:R-:W-:-:S03]  /*14b0*/  UISETP.GE.AND UP0, UPT, UR4, UR7, UPT ;  /* 0x000000070400728c */ /* 0x000fc6000bf06270 */
[----:B------:R-:W-:Y:S01]  /*14c0*/  UMOV UR7, UR13 ;  /* 0x0000000d00077c82 */ /* 0x000fe20008000000 */
[----:B------:R-:W-:Y:S02]  /*14d0*/  UISETP.GE.OR UP0, UPT, UR5, UR10, UP0 ;  /* 0x0000000a0500728c */ /* 0x000fe40008706670 */
[----:B------:R-:W-:Y:S02]  /*14e0*/  UIMAD.WIDE.U32 UR10, UR5, UR8, URZ ;  /* 0x00000008050a72a5 */ /* 0x000fe4000f8e00ff */
[----:B------:R-:W-:Y:S02]  /*14f0*/  USHF.R.U32.HI UR7, URZ, UR9, UR7 ;  /* 0x00000009ff077299 */ /* 0x000fe40008011607 */
[----:B------:R-:W-:Y:S02]  /*1500*/  UIADD3 UR10, UPT, UPT, -UR4, URZ, URZ ;  /* 0x000000ff040a7290 */ /* 0x000fe4000fffe1ff */
[----:B------:R-:W-:Y:S02]  /*1510*/  USEL UR7, UR4, UR7, !UP2 ;  /* 0x0000000704077287 */ /* 0x000fe4000d000000 */
[----:B------:R-:W-:Y:S01]  /*1520*/  UIMAD UR10, UR14, UR10, UR24 ;  /* 0x0000000a0e0a72a4 */ /* 0x000fe2000f8e0218 */
[----:B------:R-:W-:-:S02]  /*1530*/  @!UP0 UMOV UR8, UR11 ;  /* 0x0000000b00088c82 */ /* 0x000fc40008000000 */
[----:B------:R-:W-:Y:S02]  /*1540*/  @!UP0 USHF.R.U32.HI UR8, URZ, UR9, UR8 ;  /* 0x00000009ff088299 */ /* 0x000fe40008011608 */
[----:B------:R-:W-:Y:S02]  /*1550*/  UIADD3 UR9, UPT, UPT, -UR7, URZ, URZ ;  /* 0x000000ff07097290 */ /* 0x000fe4000fffe1ff */
[----:B------:R-:W-:Y:S02]  /*1560*/  @!UP0 USEL UR8, UR5, UR8, !UP2 ;  /* 0x0000000805088287 */ /* 0x000fe4000d000000 */
[----:B------:R-:W-:Y:S02]  /*1570*/  UIMAD UR9, UR19, UR9, UR4 ;  /* 0x00000009130972a4 */ /* 0x000fe4000f8e0204 */
[----:B------:R-:W-:Y:S02]  /*1580*/  @!UP0 UIADD3 UR7, UPT, UPT, UR7, -UR8, URZ ;  /* 0x8000000807078290 */ /* 0x000fe4000fffe0ff */
[----:B------:R-:W-:-:S02]  /*1590*/  @!UP0 UIMAD UR6, UR9, UR6, UR8 ;  /* 0x00000006090682a4 */ /* 0x000fc4000f8e0208 */
[----:B------:R-:W-:-:S04]  /*15a0*/  @!UP0 UIMAD UR4, UR7, UR19, UR5 ;  /* 0x00000013070482a4 */ /* 0x000fc8000f8e0205 */
[----:B------:R-:W-:Y:S01]  /*15b0*/  UIMAD UR24, UR4, UR14, UR10 ;  /* 0x0000000e041872a4 */ /* 0x000fe2000f8e020a */
[----:B------:R-:W-:Y:S02]  /*15c0*/  @!UP0 UMOV UR5, UR6 ;  /* 0x0000000600058c82 */ /* 0x000fe40008000000 */
[----:B------:R-:W-:-:S12]  /*15d0*/  UIMAD UR52, UR5, UR20, UR52 ;  /* 0x00000014053472a4 */ /* 0x000fd8000f8e0234 */
.L_x_18:
[----:B------:R-:W-:-:S09]  /*15e0*/  UISETP.NE.AND UP0, UPT, UR23, 0x1, UPT ;  /* 0x000000011700788c */ /* 0x000fd2000bf05270 */
[----:B------:R-:W-:Y:S05]  /*15f0*/  BRA.U UP0, `(.L_x_19) ;  /* 0x0000000100407547 */ /* 0x000fea000b800000 */
[----:B------:R-:W2:Y:S01]  /*1600*/  LDCU.128 UR8, c[0x0][0xc10] ;  /* 0x00018200ff0877ac */ /* 0x000ea20008000c00 */
[----:B------:R-:W3:Y:S01]  /*1610*/  LDCU UR12, c[0x0][0xc0c] ;  /* 0x00018180ff0c77ac */ /* 0x000ee20008000800 */
[----:B------:R-:W4:Y:S01]  /*1620*/  LDCU UR13, c[0x0][0xc20] ;  /* 0x00018400ff0d77ac */ /* 0x000f220008000800 */
[----:B--2---:R-:W-:Y:S02]  /*1630*/  UIMAD.WIDE.U32 UR4, UR52, UR8, URZ ;  /* 0x00000008340472a5 */ /* 0x004fe4000f8e00ff */
[----:B------:R-:W-:Y:S02]  /*1640*/  UIMAD.WIDE.U32 UR6, UR24, UR11, URZ ;  /* 0x0000000b180672a5 */ /* 0x000fe4000f8e00ff */
[----:B---3--:R-:W-:Y:S02]  /*1650*/  UISETP.NE.AND UP0, UPT, UR12, 0x1, UPT ;  /* 0x000000010c00788c */ /* 0x008fe4000bf05270 */
[----:B------:R-:W-:-:S03]  /*1660*/  USHF.R.U32.HI UR5, URZ, UR9, UR5 ;  /* 0x00000009ff057299 */ /* 0x000fc60008011605 */
[----:B------:R-:W-:Y:S01]  /*1670*/  UMOV UR4, UR7 ;  /* 0x0000000700047c82 */ /* 0x000fe20008000000 */
[----:B------:R-:W-:Y:S02]  /*1680*/  USEL UR5, UR52, UR5, !UP0 ;  /* 0x0000000534057287 */ /* 0x000fe4000c000000 */
[----:B------:R-:W-:Y:S02]  /*1690*/  UISETP.NE.AND UP0, UPT, UR10, 0x1, UPT ;  /* 0x000000010a00788c */ /* 0x000fe4000bf05270 */
[----:B----4-:R-:W-:-:S04]  /*16a0*/  USHF.R.U32.HI UR4, URZ, UR13, UR4 ;  /* 0x0000000dff047299 */ /* 0x010fc80008011604 */
[----:B------:R-:W-:-:S04]  /*16b0*/  USEL UR4, UR24, UR4, !UP0 ;  /* 0x0000000418047287 */ /* 0x000fc8000c000000 */
[----:B------:R-:W-:Y:S02]  /*16c0*/  UIADD3 UR6, UPT, UPT, -UR4, UR5, URZ ;  /* 0x0000000504067290 */ /* 0x000fe4000fffe1ff */
[----:B------:R-:W-:Y:S02]  /*16d0*/  UIADD3 UR4, UPT, UPT, UR4, -UR5, URZ ;  /* 0x8000000504047290 */ /* 0x000fe4000fffe0ff */
[----:B------:R-:W-:Y:S02]  /*16e0*/  UIMAD UR24, UR6, UR10, UR24 ;  /* 0x0000000a061872a4 */ /* 0x000fe4000f8e0218 */
[----:B------:R-:W-:-:S12]  /*16f0*/  UIMAD UR52, UR4, UR12, UR52 ;  /* 0x0000000c043472a4 */ /* 0x000fd8000f8e0234 */
.L_x_19:
[----:B------:R-:W-:Y:S05]  /*1700*/  BRA.U !UP6, `(.L_x_20) ;  /* 0x000000010e0c7547 */ /* 0x000fea000b800000 */
[----:B------:R-:W-:Y:S01]  /*1710*/  UCGABAR_WAIT ;  /* 0x0000000000007dc7 */ /* 0x000fe20008000000 */
[----:B------:R-:W-:Y:S01]  /*1720*/  CCTL.IVALL ;  /* 0x00000000ff00798f */ /* 0x000fe20002000000 */
[----:B------:R-:W-:Y:S05]  /*1730*/  BRA `(.L_x_21) ;  /* 0x0000000000047947 */ /* 0x000fea0003800000 */
.L_x_20:
[----:B------:R-:W-:Y:S06]  /*1740*/  BAR.SYNC.DEFER_BLOCKING 0x0 ;  /* 0x0000000000007b1d */ /* 0x000fec0000010000 */
.L_x_21:
[----:B------:R-:W-:Y:S05]  /*1750*/  BRA.U UP5, `(.L_x_22) ;  /* 0x0000002105607547 */ /* 0x000fea000b800000 */
[----:B------:R-:W2:Y:S01]  /*1760*/  LDCU UR5, c[0x0][0x388] ;  /* 0x00007100ff0577ac */ /* 0x000ea20008000800 */
[----:B------:R-:W-:Y:S01]  /*1770*/  PLOP3.LUT P1, PT, PT, PT, UP3, 0x80, 0x8 ;  /* 0x000000000008781c */ /* 0x000fe20003f2f038 */
[----:B------:R-:W-:Y:S01]  /*1780*/  IMAD.MOV.U32 R2, RZ, RZ, RZ ;  /* 0x000000ffff027224 */ /* 0x000fe200078e00ff */
[----:B------:R-:W-:Y:S01]  /*1790*/  ISETP.EQ.OR P2, PT, R3, RZ, P3 ;  /* 0x000000ff0300720c */ /* 0x000fe20001f42670 */
[----:B------:R-:W3:Y:S01]  /*17a0*/  LDCU UR8, c[0x0][0x38c] ;  /* 0x00007180ff0877ac */ /* 0x000ee20008000800 */
[----:B------:R-:W-:Y:S01]  /*17b0*/  PLOP3.LUT P1, PT, P1, PT, PT, 0x8, 0x80 ;  /* 0x000000000080781c */ /* 0x000fe20000f2e170 */
[----:B------:R-:W4:Y:S01]  /*17c0*/  LDCU.64 UR6, c[0x0][0x390] ;  /* 0x00007200ff0677ac */ /* 0x000f220008000a00 */
[----:B------:R-:W-:Y:S01]  /*17d0*/  UISETP.NE.AND UP1, UPT, UR18, URZ, UPT ;  /* 0x000000ff1200728c */ /* 0x000fe2000bf25270 */
[----:B------:R-:W1:Y:S01]  /*17e0*/  LDCU UR54, c[0x0][0x370] ;  /* 0x00006e00ff3677ac */ /* 0x000e620008000800 */
[----:B--2---:R-:W-:Y:S02]  /*17f0*/  UIADD3 UR5, UPT, UPT, UR5, 0x1f, URZ ;  /* 0x0000001f05057890 */ /* 0x004fe4000fffe0ff */
[----:B------:R-:W-:-:S02]  /*1800*/  USEL UR38, UR56, 0x2, UP1 ;  /* 0x0000000238267887 */ /* 0x000fc40008800000 */
[----:B------:R-:W-:Y:S01]  /*1810*/  USHF.R.S32.HI UR4, URZ, 0x1f, UR5 ;  /* 0x0000001fff047899 */ /* 0x000fe20008011405 */
[----:B------:R-:W2:Y:S03]  /*1820*/  LDCU.64 UR46, c[0x0][0x348] ;  /* 0x00006900ff2e77ac */ /* 0x000ea60008000a00 */
[----:B------:R-:W-:Y:S02]  /*1830*/  ULEA.HI UR4, UR4, UR5, URZ, 0x5 ;  /* 0x0000000504047291 */ /* 0x000fe4000f8f28ff */
[----:B------:R-:W-:Y:S02]  /*1840*/  USHF.L.U32 UR5, UR21, 0x6, URZ ;  /* 0x0000000615057899 */ /* 0x000fe400080006ff */
[----:B------:R-:W-:Y:S02]  /*1850*/  USHF.R.S32.HI UR4, URZ, 0x5, UR4 ;  /* 0x00000005ff047899 */ /* 0x000fe40008011404 */
[----:B------:R-:W-:-:S02]  /*1860*/  ULOP3.LUT UR57, UR5, 0x40, URZ, 0xc0, !UPT ;  /* 0x0000004005397892 */ /* 0x000fc4000f8ec0ff */
[----:B---3--:R-:W-:Y:S02]  /*1870*/  UIMAD UR4, UR4, UR8, URZ ;  /* 0x00000008040472a4 */ /* 0x008fe4000f8e02ff */
[----:B------:R-:W-:Y:S02]  /*1880*/  USHF.L.U32 UR58, UR21, 0x7, URZ ;  /* 0x00000007153a7899 */ /* 0x000fe400080006ff */
[----:B----4-:R-:W-:Y:S01]  /*1890*/  UIMAD UR4, UR4, UR6, URZ ;  /* 0x00000006040472a4 */ /* 0x010fe2000f8e02ff */
[----:B-1----:R-:W1:Y:S03]  /*18a0*/  LDCU UR53, c[0x0][0x374] ;  /* 0x00006e80ff3577ac */ /* 0x002e660008000800 */
[----:B------:R-:W-:Y:S01]  /*18b0*/  UIMAD UR55, UR4, UR7, URZ ;  /* 0x00000007043772a4 */ /* 0x000fe2000f8e02ff */
[----:B------:R-:W-:Y:S01]  /*18c0*/  UMOV UR27, 0x1 ;  /* 0x00000001001b7882 */ /* 0x000fe20000000000 */
[----:B------:R-:W-:-:S02]  /*18d0*/  UMOV UR31, URZ ;  /* 0x000000ff001f7c82 */ /* 0x000fc40008000000 */
[----:B------:R-:W-:Y:S02]  /*18e0*/  UISETP.NE.AND UP2, UPT, UR55, URZ, UPT ;  /* 0x000000ff3700728c */ /* 0x000fe4000bf45270 */
[----:B------:R-:W-:Y:S01]  /*18f0*/  UISETP.LT.U32.AND UP0, UPT, UR55, 0x10, UPT ;  /* 0x000000103700788c */ /* 0x000fe2000bf01070 */
[----:B------:R-:W-:Y:S01]  /*1900*/  UMOV UR36, URZ ;  /* 0x000000ff00247c82 */ /* 0x000fe20008000000 */
[----:B------:R-:W-:Y:S02]  /*1910*/  UMOV UR42, URZ ;  /* 0x000000ff002a7c82 */ /* 0x000fe40008000000 */
[----:B------:R-:W-:-:S04]  /*1920*/  USEL UR4, UR55, 0x10, UP0 ;  /* 0x0000001037047887 */ /* 0x000fc80008000000 */
[----:B------:R-:W-:Y:S02]  /*1930*/  UIADD3 UR5, UPT, UPT, UR4, -0x1, URZ ;  /* 0xffffffff04057890 */ /* 0x000fe4000fffe0ff */
[----:B------:R-:W-:Y:S02]  /*1940*/  @!UP2 UIADD3 UR5, UPT, UPT, UR4, URZ, URZ ;  /* 0x000000ff0405a290 */ /* 0x000fe4000fffe0ff */
[----:B------:R-:W-:Y:S02]  /*1950*/  UIADD3 UR51, UPT, UPT, UR55, -UR4, URZ ;  /* 0x8000000437337290 */ /* 0x000fe4000fffe0ff */
[----:B-12---:R-:W-:-:S12]  /*1960*/  UIADD3 UR56, UPT, UPT, UR5, 0x1, URZ ;  /* 0x0000000105387890 */ /* 0x006fd8000fffe0ff */
.L_x_40:
[----:B------:R-:W1:Y:S01]  /*1970*/  S2UR UR30, SR_CgaCtaId ;  /* 0x00000000001e79c3 */ /* 0x000e620000008800 */
[----:B------:R-:W-:Y:S01]  /*1980*/  UMOV UR4, 0x400 ;  /* 0x0000040000047882 */ /* 0x000fe20000000000 */
[----:B------:R-:W-:Y:S01]  /*1990*/  MOV R0, UR27 ;  /* 0x0000001b00007c02 */ /* 0x000fe20008000f00 */
[----:B------:R-:W-:Y:S02]  /*19a0*/  UISETP.NE.AND UP0, UPT, UR55, URZ, UPT ;  /* 0x000000ff3700728c */ /* 0x000fe4000bf05270 */
[----:B------:R-:W-:Y:S01]  /*19b0*/  ULEA UR19, UR24, UR57, 0x7 ;  /* 0x0000003918137291 */ /* 0x000fe2000f8e38ff */
[----:B------:R-:W-:Y:S01]  /*19c0*/  SHF.L.U32 R0, R0, 0x1f, RZ ;  /* 0x0000001f00007819 */ /* 0x000fe200000006ff */
[----:B------:R-:W-:Y:S01]  /*19d0*/  UMOV UR28, URZ ;  /* 0x000000ff001c7c82 */ /* 0x000fe20008000000 */
[----:B------:R-:W-:Y:S01]  /*19e0*/  UMOV UR22, URZ ;  /* 0x000000ff00167c82 */ /* 0x000fe20008000000 */
[----:B------:R-:W-:Y:S01]  /*19f0*/  UMOV UR21, URZ ;  /* 0x000000ff00157c82 */ /* 0x000fe20008000000 */
[----:B------:R-:W-:Y:S01]  /*1a00*/  UMOV UR20, URZ ;  /* 0x000000ff00147c82 */ /* 0x000fe20008000000 */
[----:B-1----:R-:W-:-:S04]  /*1a10*/  ULEA UR30, UR30, UR4, 0x18 ;  /* 0x000000041e1e7291 */ /* 0x002fc8000f8ec0ff */
[----:B------:R-:W-:-:S09]  /*1a20*/  ULEA UR4, UR31, UR30, 0x3 ;  /* 0x0000001e1f047291 */ /* 0x000fd2000f8e18ff */
[----:B------:R1:W2:Y:S01]  /*1a30*/  SYNCS.PHASECHK.TRANS64.TRYWAIT P0, [UR4+0x80], R0 ;  /* 0x00008000ff0075a7 */ /* 0x0002a20008001104 */
[----:B------:R-:W-:-:S04]  /*1a40*/  ULEA.HI UR4, UR52, UR52, URZ, 0x1 ;  /* 0x0000003434047291 */ /* 0x000fc8000f8f08ff */
[----:B------:R-:W-:-:S04]  /*1a50*/  USHF.L.U32 UR4, UR4, 0x7, URZ ;  /* 0x0000000704047899 */ /* 0x000fc800080006ff */
[----:B------:R-:W-:-:S04]  /*1a60*/  ULOP3.LUT UR4, UR4, 0xffffff00, URZ, 0xc0, !UPT ;  /* 0xffffff0004047892 */ /* 0x000fc8000f8ec0ff */
[----:B------:R-:W-:Y:S01]  /*1a70*/  ULOP3.LUT UR43, UR4, 0x80, UR58, 0xf8, !UPT ;  /* 0x00000080042b7892 */ /* 0x000fe2000f8ef83a */
[----:B------:R-:W-:Y:S11]  /*1a80*/  BRA.U !UP0, `(.L_x_23) ;  /* 0x0000000508ac7547 */ /* 0x000ff6000b800000 */
[----:B------:R-:W3:Y:S01]  /*1a90*/  LDCU.128 UR12, c[0x0][0x480] ;  /* 0x00009000ff0c77ac */ /* 0x000ee20008000c00 */
[----:B------:R-:W4:Y:S01]  /*1aa0*/  LDCU.128 UR8, c[0x0][0x490] ;  /* 0x00009200ff0877ac */ /* 0x000f220008000c00 */
[----:B------:R-:W1:Y:S01]  /*1ab0*/  LDCU.64 UR20, c[0x0][0x4c0] ;  /* 0x00009800ff1477ac */ /* 0x000e620008000a00 */
[----:B------:R-:W1:Y:S01]  /*1ac0*/  LDCU.64 UR16, c[0x0][0x4f0] ;  /* 0x00009e00ff1077ac */ /* 0x000e620008000a00 */
[----:B------:R-:W1:Y:S01]  /*1ad0*/  LDCU UR18, c[0x0][0x4c8] ;  /* 0x00009900ff1277ac */ /* 0x000e620008000800 */
[----:B---3--:R-:W-:Y:S02]  /*1ae0*/  UIMAD.WIDE.U32 UR4, UR43, UR13, URZ ;  /* 0x0000000d2b0472a5 */ /* 0x008fe4000f8e00ff */
[----:B------:R-:W-:Y:S02]  /*1af0*/  UISETP.NE.AND UP0, UPT, UR12, 0x1, UPT ;  /* 0x000000010c00788c */ /* 0x000fe4000bf05270 */
[----:B------:R-:W-:Y:S01]  /*1b00*/  USHF.R.U32.HI UR5, URZ, UR14, UR5 ;  /* 0x0000000eff057299 */ /* 0x000fe20008011605 */
[----:B------:R-:W3:Y:S03]  /*1b10*/  LDCU UR49, c[0x0][0x38c] ;  /* 0x00007180ff3177ac */ /* 0x000ee60008000800 */
[----:B------:R-:W-:-:S02]  /*1b20*/  USEL UR5, UR43, UR5, !UP0 ;  /* 0x000000052b057287 */ /* 0x000fc4000c000000 */
[----:B------:R-:W-:Y:S02]  /*1b30*/  UISETP.NE.AND UP0, UPT, UR15, 0x1, UPT ;  /* 0x000000010f00788c */ /* 0x000fe4000bf05270 */
[----:B----4-:R-:W-:Y:S01]  /*1b40*/  UIMAD.WIDE.U32 UR6, UR5, UR8, URZ ;  /* 0x00000008050672a5 */ /* 0x010fe2000f8e00ff */
[----:B------:R-:W4:Y:S01]  /*1b50*/  LDCU UR8, c[0x0][0x4a0] ;  /* 0x00009400ff0877ac */ /* 0x000f220008000800 */
[----:B------:R-:W1:Y:S05]  /*1b60*/  LDCU UR23, c[0x0][0x4cc] ;  /* 0x00009980ff1777ac */ /* 0x000e6a0008000800 */
[----:B------:R-:W-:Y:S01]  /*1b70*/  UMOV UR4, UR7 ;  /* 0x0000000700047c82 */ /* 0x000fe20008000000 */
[----:B------:R-:W1:Y:S01]  /*1b80*/  LDCU.64 UR40, c[0x0][0x390] ;  /* 0x00007200ff2877ac */ /* 0x000e620008000a00 */
[----:B------:R-:W-:Y:S01]  /*1b90*/  USHF.R.U32.HI UR4, URZ, UR9, UR4 ;  /* 0x00000009ff047299 */ /* 0x000fe20008011604 */
[----:B------:R-:W1:Y:S03]  /*1ba0*/  LDCU UR9, c[0x0][0x4ec] ;  /* 0x00009d80ff0977ac */ /* 0x000e660008000800 */
[----:B------:R-:W-:-:S02]  /*1bb0*/  USEL UR4, UR5, UR4, !UP0 ;  /* 0x0000000405047287 */ /* 0x000fc4000c000000 */
[----:B------:R-:W-:Y:S02]  /*1bc0*/  UISETP.NE.AND UP0, UPT, UR10, 0x1, UPT ;  /* 0x000000010a00788c */ /* 0x000fe4000bf05270 */
[----:B------:R-:W-:Y:S01]  /*1bd0*/  UIMAD.WIDE.U32 UR6, UR4, UR11, URZ ;  /* 0x0000000b040672a5 */ /* 0x000fe2000f8e00ff */
[----:B------:R-:W1:Y:S01]  /*1be0*/  LDCU.64 UR24, c[0x0][0x4d0] ;  /* 0x00009a00ff1877ac */ /* 0x000e620008000a00 */
[----:B------:R-:W-:-:S05]  /*1bf0*/  UIADD3 UR42, UPT, UPT, UR56, UR36, URZ ;  /* 0x00000024382a7290 */ /* 0x000fca000fffe0ff */
[----:B------:R-:W-:Y:S01]  /*1c00*/  UMOV UR6, UR7 ;  /* 0x0000000700067c82 */ /* 0x000fe20008000000 */
[----:B------:R-:W-:Y:S02]  /*1c10*/  UIADD3 UR7, UPT, UPT, -UR4, URZ, URZ ;  /* 0x000000ff04077290 */ /* 0x000fe4000fffe1ff */
[----:B----4-:R-:W-:Y:S02]  /*1c20*/  USHF.R.U32.HI UR6, URZ, UR8, UR6 ;  /* 0x00000008ff067299 */ /* 0x010fe40008011606 */
[----:B------:R-:W-:Y:S02]  /*1c30*/  UIADD3 UR8, UPT, UPT, -UR5, URZ, URZ ;  /* 0x000000ff05087290 */ /* 0x000fe4000fffe1ff */
[----:B------:R-:W-:Y:S02]  /*1c40*/  USEL UR14, UR4, UR6, !UP0 ;  /* 0x00000006040e7287 */ /* 0x000fe4000c000000 */
[----:B------:R-:W-:Y:S02]  /*1c50*/  UIMAD UR7, UR15, UR7, UR5 ;  /* 0x000000070f0772a4 */ /* 0x000fe4000f8e0205 */
[----:B------:R-:W-:-:S02]  /*1c60*/  UIADD3 UR6, UPT, UPT, -UR14, URZ, URZ ;  /* 0x000000ff0e067290 */ /* 0x000fc4000fffe1ff */
[----:B------:R-:W-:Y:S02]  /*1c70*/  UIMAD UR8, UR12, UR8, UR43 ;  /* 0x000000080c0872a4 */ /* 0x000fe4000f8e022b */
[----:B------:R-:W-:Y:S02]  /*1c80*/  UIMAD UR13, UR10, UR6, UR4 ;  /* 0x000000060a0d72a4 */ /* 0x000fe4000f8e0204 */
[----:B-1----:R-:W-:Y:S02]  /*1c90*/  UIMAD UR11, UR8, UR20, UR9 ;  /* 0x00000014080b72a4 */ /* 0x002fe4000f8e0209 */
[----:B------:R-:W-:Y:S01]  /*1ca0*/  UIMAD UR12, UR7, UR21, UR16 ;  /* 0x00000015070c72a4 */ /* 0x000fe2000f8e0210 */
[----:B------:R-:W1:Y:S02]  /*1cb0*/  LDCU.64 UR4, c[0x0][0x4f8] ;  /* 0x00009f00ff0477ac */ /* 0x000e640008000a00 */
[----:B------:R-:W4:Y:S01]  /*1cc0*/  LDCU UR6, c[0x0][0x500] ;  /* 0x0000a000ff0677ac */ /* 0x000f220008000800 */
[----:B------:R-:W-:Y:S01]  /*1cd0*/  UIMAD UR13, UR13, UR18, UR17 ;  /* 0x000000120d0d72a4 */ /* 0x000fe2000f8e0211 */
[----:B------:R-:W-:Y:S01]  /*1ce0*/  UMOV UR28, URZ ;  /* 0x000000ff001c7c82 */ /* 0x000fe20008000000 */
[----:B------:R-:W-:Y:S01]  /*1cf0*/  UMOV UR7, UR31 ;  /* 0x0000001f00077c82 */ /* 0x000fe20008000000 */
[----:B------:R-:W-:Y:S01]  /*1d00*/  UMOV UR20, URZ ;  /* 0x000000ff00147c82 */ /* 0x000fe20008000000 */
[----:B------:R-:W-:Y:S01]  /*1d10*/  UMOV UR21, URZ ;  /* 0x000000ff00157c82 */ /* 0x000fe20008000000 */
[----:B---3--:R-:W-:-:S07]  /*1d20*/  UMOV UR22, URZ ;  /* 0x000000ff00167c82 */ /* 0x008fce0008000000 */
.L_x_29:
[----:B------:R-:W-:Y:S01]  /*1d30*/  @!P3 MOV R3, 0x6000 ;  /* 0x000060000003b802 */ /* 0x000fe20000000f00 */
[----:B------:R-:W-:Y:S01]  /*1d40*/  ULEA UR9, UR7, UR30, 0x3 ;  /* 0x0000001e07097291 */ /* 0x000fe2000f8e18ff */
[----:B--2---:R-:W-:Y:S11]  /*1d50*/  @P0 BRA `(.L_x_24) ;  /* 0x0000000000100947 */ /* 0x004ff60003800000 */
[----:B------:R-:W-:Y:S04]  /*1d60*/  MOV R4, UR27 ;  /* 0x0000001b00047c02 */ /* 0x000fe80008000f00 */
[----:B------:R-:W-:Y:S04]  /*1d70*/  SHF.L.U32 R4, R4, 0x1f, RZ ;  /* 0x0000001f04047819 */ /* 0x000fe800000006ff */
[----:B------:R-:W2:Y:S02]  /*1d80*/  SYNCS.PHASECHK.TRANS64.TRYWAIT P0, [UR9+0x80], R4 ;  /* 0x00008004ff0075a7 */ /* 0x000ea40008001109 */
[----:B--2---:R-:W-:Y:S05]  /*1d90*/  @!P0 BRA `(.L_x_25) ;  /* 0x0000008800d48947 */ /* 0x004fea0003800000 */
.L_x_24:
[----:B------:R3:W-:Y:S01]  /*1da0*/  @!P3 SYNCS.ARRIVE.TRANS64 RZ, [UR9], R3 ;  /* 0x00000003ffffb9a7 */ /* 0x0007e20008000009 */
[----:B------:R-:W-:Y:S04]  /*1db0*/  ULOP3.LUT UR8, UR38, 0x2, URZ, 0xfc, !UPT ;  /* 0x0000000226087892 */ /* 0x000fe8000f8efcff */
[----:B------:R-:W-:Y:S09]  /*1dc0*/  UISETP.NE.AND UP0, UPT, UR8, 0x2, UPT ;  /* 0x000000020800788c */ /* 0x000ff2000bf05270 */
[----:B------:R-:W-:Y:S05]  /*1dd0*/  BRA.U UP0, `(.L_x_26) ;  /* 0x0000000100047547 */ /* 0x000fea000b800000 */
[----:B-1--4-:R-:W-:Y:S05]  /*1de0*/  BPT.TRAP 0x1 ;  /* 0x000000040000795c */ /* 0x012fea0000300000 */
.L_x_26:
[----:B------:R-:W-:Y:S04]  /*1df0*/  BSSY.RECONVERGENT B0, `(.L_x_27) ;  /* 0x0000003000007945 */ /* 0x000fe80003800200 */
[----:B------:R-:W-:Y:S05]  /*1e00*/  @P2 BRA `(.L_x_28) ;  /* 0x0000000000042947 */ /* 0x000fea0003800000 */
[----:B-1--4-:R-:W-:Y:S05]  /*1e10*/  BPT.TRAP 0x1 ;  /* 0x000000040000795c */ /* 0x012fea0000300000 */
.L_x_28:
[----:B-1--4-:R-:W-:Y:S05]  /*1e20*/  BSYNC.RECONVERGENT B0 ;  /* 0x0000000000007941 */ /* 0x012fea0003800200 */
.L_x_27:
[----:B------:R-:W-:Y:S02]  /*1e30*/  UIADD3 UR8, UPT, UPT, UR7, 0x1, URZ ;  /* 0x0000000107087890 */ /* 0x000fe4000fffe0ff */
[----:B------:R-:W-:Y:S02]  /*1e40*/  UIMAD UR15, UR20, UR23, UR4 ;  /* 0x00000017140f72a4 */ /* 0x000fe4000f8e0204 */
[----:B------:R-:W-:Y:S02]  /*1e50*/  UISETP.NE.AND UP0, UPT, UR8, 0x10, UPT ;  /* 0x000000100800788c */ /* 0x000fe4000bf05270 */
[----:B------:R-:W-:Y:S02]  /*1e60*/  ULEA UR17, UR7, UR30, 0xd ;  /* 0x0000001e07117291 */ /* 0x000fe4000f8e68ff */
[----:B------:R-:W-:Y:S02]  /*1e70*/  USEL UR10, URZ, 0x1, UP0 ;  /* 0x00000001ff0a7887 */ /* 0x000fe40008000000 */
[----:B------:R-:W-:Y:S02]  /*1e80*/  USEL UR31, UR8, URZ, UP0 ;  /* 0x000000ff081f7287 */ /* 0x000fe40008000000 */
[----:B------:R-:W-:Y:S02]  /*1e90*/  ULOP3.LUT UR27, UR27, UR10, URZ, 0x3c, !UPT ;  /* 0x0000000a1b1b7292 */ /* 0x000fe4000f8e3cff */
[----:B------:R-:W-:Y:S02]  /*1ea0*/  ULEA UR8, UR31, UR30, 0x3 ;  /* 0x0000001e1f087291 */ /* 0x000fe4000f8e18ff */
[----:B------:R-:W-:Y:S02]  /*1eb0*/  ULEA UR16, UR7, UR30, 0xc ;  /* 0x0000001e07107291 */ /* 0x000fe4000f8e60ff */
[----:B------:R-:W-:Y:S01]  /*1ec0*/  UIADD3 UR34, UP0, UPT, UR46, 0x80, URZ ;  /* 0x000000802e227890 */ /* 0x000fe2000ff1e0ff */
[----:B--2---:R-:W-:Y:S01]  /*1ed0*/  MOV R0, UR27 ;  /* 0x0000001b00007c02 */ /* 0x004fe20008000f00 */
[----:B------:R-:W-:Y:S02]  /*1ee0*/  ULOP3.LUT UR9, UR9, 0xfefffff8, URZ, 0xc0, !UPT ;  /* 0xfefffff809097892 */ /* 0x000fe4000f8ec0ff */
[----:B------:R-:W-:Y:S01]  /*1ef0*/  USHF.L.U32 UR10, UR28, 0x5, URZ ;  /* 0x000000051c0a7899 */ /* 0x000fe200080006ff */
[----:B------:R-:W-:Y:S01]  /*1f00*/  SHF.L.U32 R0, R0, 0x1f, RZ ;  /* 0x0000001f00007819 */ /* 0x000fe200000006ff */
[----:B------:R-:W-:Y:S02]  /*1f10*/  UIADD3.X UR35, UPT, UPT, URZ, UR47, URZ, UP0, !UPT ;  /* 0x0000002fff237290 */ /* 0x000fe400087fe4ff */
[----:B------:R-:W-:Y:S01]  /*1f20*/  UIADD3 UR32, UP3, UPT, UR46, 0x200, URZ ;  /* 0x000002002e207890 */ /* 0x000fe2000ff7e0ff */
[----:B------:R1:W2:Y:S01]  /*1f30*/  SYNCS.PHASECHK.TRANS64.TRYWAIT P0, [UR8+0x80], R0 ;  /* 0x00008000ff0075a7 */ /* 0x0002a20008001108 */
[----:B------:R-:W-:Y:S02]  /*1f40*/  UIMAD UR8, UR21, UR24, UR5 ;  /* 0x00000018150872a4 */ /* 0x000fe4000f8e0205 */
[----:B------:R-:W-:Y:S02]  /*1f50*/  UIMAD UR7, UR22, UR25, UR6 ;  /* 0x00000019160772a4 */ /* 0x000fe4000f8e0206 */
[----:B------:R-:W-:Y:S02]  /*1f60*/  ULEA UR15, UR8, UR15, 0x5 ;  /* 0x0000000f080f7291 */ /* 0x000fe4000f8e28ff */
[----:B------:R-:W-:Y:S02]  /*1f70*/  UIADD3 UR8, UPT, UPT, UR17, 0x8400, URZ ;  /* 0x0000840011087890 */ /* 0x000fe4000fffe0ff */
[----:B------:R-:W-:Y:S02]  /*1f80*/  ULEA UR7, UR7, UR15, 0xa ;  /* 0x0000000f07077291 */ /* 0x000fe4000f8e50ff */
[----:B------:R-:W-:Y:S02]  /*1f90*/  UIADD3.X UR33, UPT, UPT, URZ, UR47, URZ, UP3, !UPT ;  /* 0x0000002fff217290 */ /* 0x000fe40009ffe4ff */
[----:B------:R-:W-:Y:S02]  /*1fa0*/  UPRMT UR7, UR7, 0x5410, URZ ;  /* 0x0000541007077896 */ /* 0x000fe400080000ff */
[----:B------:R-:W-:Y:S02]  /*1fb0*/  UIADD3 UR16, UPT, UPT, UR16, 0x28400, URZ ;  /* 0x0002840010107890 */ /* 0x000fe4000fffe0ff */
[----:B------:R-:W-:Y:S02]  /*1fc0*/  UIADD3 UR37, UPT, UPT, UR20, 0x1, URZ ;  /* 0x0000000114257890 */ /* 0x000fe4000fffe0ff */
[----:B------:R-:W-:Y:S02]  /*1fd0*/  UIADD3 UR29, UPT, UPT, UR21, 0x1, URZ ;  /* 0x00000001151d7890 */ /* 0x000fe4000fffe0ff */
[----:B------:R-:W-:Y:S02]  /*1fe0*/  UISETP.NE.AND UP2, UPT, UR37, UR49, UPT ;  /* 0x000000312500728c */ /* 0x000fe4000bf45270 */
[----:B------:R-:W-:Y:S02]  /*1ff0*/  UIADD3 UR26, UPT, UPT, UR22, 0x1, URZ ;  /* 0x00000001161a7890 */ /* 0x000fe4000fffe0ff */
[----:B------:R-:W-:Y:S01]  /*2000*/  UIADD3 UR36, UPT, UPT, UR36, 0x1, URZ ;  /* 0x0000000124247890 */ /* 0x000fe2000fffe0ff */
[----:B------:R-:W-:Y:S01]  /*2010*/  UMOV UR44, 0x0 ;  /* 0x00000000002c7882 */ /* 0x000fe20000000000 */
[----:B------:R-:W-:Y:S01]  /*2020*/  UMOV UR45, 0x10000000 ;  /* 0x10000000002d7882 */ /* 0x000fe20000000000 */
[----:B------:R-:W-:Y:S01]  /*2030*/  UMOV UR17, UR9 ;  /* 0x0000000900117c82 */ /* 0x000fe20008000000 */
[----:B------:R4:W-:Y:S01]  /*2040*/  UTMALDG.5D.IM2COL.2CTA [UR8], [UR34], UR7, desc[UR44] ;  /* 0x00002c08220073b4 */ /* 0x0009e20008261007 */
[----:B------:R-:W-:Y:S02]  /*2050*/  UMOV UR18, UR10 ;  /* 0x0000000a00127c82 */ /* 0x000fe40008000000 */
[----:B------:R-:W-:Y:S04]  /*2060*/  @UP2 UIADD3 UR29, UPT, UPT, UR21, URZ, URZ ;  /* 0x000000ff151d2290 */ /* 0x000fe8000fffe0ff */
[----:B------:R-:W-:Y:S01]  /*2070*/  UISETP.NE.AND UP1, UPT, UR29, UR40, UPT ;  /* 0x000000281d00728c */ /* 0x000fe2000bf25270 */
[----:B------:R3:W-:Y:S10]  /*2080*/  UTMALDG.5D.2CTA [UR16], [UR32], desc[UR44] ;  /* 0x00002c10200075b4 */ /* 0x0007f40008221000 */
[----:B------:R-:W-:Y:S04]  /*2090*/  @UP1 UIADD3 UR26, UPT, UPT, UR22, URZ, URZ ;  /* 0x000000ff161a1290 */ /* 0x000fe8000fffe0ff */
[----:B------:R-:W-:Y:S02]  /*20a0*/  UISETP.NE.AND UP0, UPT, UR26, UR41, UPT ;  /* 0x000000291a00728c */ /* 0x000fe4000bf05270 */
[----:B----4-:R-:W-:Y:S09]  /*20b0*/  UIADD3 UR8, UPT, UPT, UR28, 0x1, URZ ;  /* 0x000000011c087890 */ /* 0x010ff2000fffe0ff */
[----:B------:R-:W-:Y:S01]  /*20c0*/  @UP0 UIADD3 UR8, UPT, UPT, UR28, URZ, URZ ;  /* 0x000000ff1c080290 */ /* 0x000fe2000fffe0ff */
[----:B------:R-:W-:Y:S01]  /*20d0*/  UMOV UR7, UR31 ;  /* 0x0000001f00077c82 */ /* 0x000fe20008000000 */
[----:B---3--:R-:W-:Y:S02]  /*20e0*/  USEL UR22, UR26, URZ, UP0 ;  /* 0x000000ff1a167287 */ /* 0x008fe40008000000 */
[----:B------:R-:W-:Y:S02]  /*20f0*/  UISETP.NE.AND UP0, UPT, UR36, UR42, UPT ;  /* 0x0000002a2400728c */ /* 0x000fe4000bf05270 */
[----:B------:R-:W-:Y:S02]  /*2100*/  USEL UR20, UR37, URZ, UP2 ;  /* 0x000000ff25147287 */ /* 0x000fe40009000000 */
[----:B------:R-:W-:Y:S01]  /*2110*/  USEL UR21, UR29, URZ, UP1 ;  /* 0x000000ff1d157287 */ /* 0x000fe20008800000 */
[----:B------:R-:W-:Y:S04]  /*2120*/  UMOV UR28, UR8 ;  /* 0x00000008001c7c82 */ /* 0x000fe80008000000 */
[----:B-1----:R-:W-:Y:S07]  /*2130*/  BRA.U UP0, `(.L_x_29) ;  /* 0xfffffff900fc7547 */ /* 0x002fee000b83ffff */
.L_x_23:
[----:B------:R-:W-:Y:S01]  /*2140*/  ULEA UR4, UR31, UR30, 0x3 ;  /* 0x0000001e1f047291 */ /* 0x000fe2000f8e18ff */
[----:B-1----:R-:W-:Y:S01]  /*2150*/  MOV R0, UR27 ;  /* 0x0000001b00007c02 */ /* 0x002fe20008000f00 */
[----:B------:R-:W-:Y:S01]  /*2160*/  @!P1 SYNCS.ARRIVE.TRANS64.A1T0 RZ, [UR30+0x148], RZ ;  /* 0x000148ffffff99a7 */ /* 0x000fe2000810001e */
[----:B------:R-:W-:Y:S02]  /*2170*/  UISETP.GE.AND UP0, UPT, UR51, 0x1, UPT ;  /* 0x000000013300788c */ /* 0x000fe4000bf06270 */
[----:B------:R-:W-:-:S04]  /*2180*/  SHF.L.U32 R0, R0, 0x1f, RZ ;  /* 0x0000001f00007819 */ /* 0x000fc800000006ff */
[----:B--2---:R1:W2:Y:S03]  /*2190*/  SYNCS.PHASECHK.TRANS64.TRYWAIT P0, [UR4+0x80], R0 ;  /* 0x00008000ff0075a7 */ /* 0x0042a60008001104 */
[----:B------:R-:W-:Y:S05]  /*21a0*/  BRA.U !UP0, `(.L_x_30) ;  /* 0x0000000508a47547 */ /* 0x000fea000b800000 */
[----:B------:R-:W3:Y:S01]  /*21b0*/  LDCU.128 UR8, c[0x0][0x480] ;  /* 0x00009000ff0877ac */ /* 0x000ee20008000c00 */
[----:B------:R-:W4:Y:S01]  /*21c0*/  LDCU.128 UR32, c[0x0][0x490] ;  /* 0x00009200ff2077ac */ /* 0x000f220008000c00 */
[----:B------:R-:W1:Y:S01]  /*21d0*/  LDCU UR13, c[0x0][0x4c8] ;  /* 0x00009900ff0d77ac */ /* 0x000e620008000800 */
        /* <DEDUP_REMOVED lines=10> */
[----:B------:R-:W1:Y:S05]  /*2280*/  LDCU.64 UR40, c[0x0][0x390] ;  /* 0x00007200ff2877ac */ /* 0x000e6a0008000a00 */
[----:B------:R-:W-:Y:S01]  /*2290*/  UMOV UR4, UR7 ;  /* 0x0000000700047c82 */ /* 0x000fe20008000000 */
[----:B------:R-:W1:Y:S01]  /*22a0*/  LDCU.64 UR24, c[0x0][0x4d0] ;  /* 0x00009a00ff1877ac */ /* 0x000e620008000a00 */
[----:B------:R-:W-:Y:S01]  /*22b0*/  USHF.R.U32.HI UR4, URZ, UR33, UR4 ;  /* 0x00000021ff047299 */ /* 0x000fe20008011604 */
[----:B------:R-:W4:Y:S03]  /*22c0*/  LDCU.64 UR32, c[0x0][0x4c0] ;  /* 0x00009800ff2077ac */ /* 0x000f260008000a00 */
[----:B------:R-:W-:-:S02]  /*22d0*/  USEL UR4, UR5, UR4, !UP0 ;  /* 0x0000000405047287 */ /* 0x000fc4000c000000 */
[----:B------:R-:W-:Y:S02]  /*22e0*/  UISETP.NE.AND UP0, UPT, UR34, 0x1, UPT ;  /* 0x000000012200788c */ /* 0x000fe4000bf05270 */
[----:B------:R-:W-:Y:S02]  /*22f0*/  UIMAD.WIDE.U32 UR6, UR4, UR35, URZ ;  /* 0x00000023040672a5 */ /* 0x000fe4000f8e00ff */
[----:B------:R-:W-:Y:S01]  /*2300*/  UIADD3 UR42, UPT, UPT, UR51, UR42, URZ ;  /* 0x0000002a332a7290 */ /* 0x000fe2000fffe0ff */
[----:B------:R-:W-:-:S04]  /*2310*/  UMOV UR37, UR51 ;  /* 0x0000003300257c82 */ /* 0x000fc80008000000 */
[----:B------:R-:W-:Y:S01]  /*2320*/  UMOV UR6, UR7 ;  /* 0x0000000700067c82 */ /* 0x000fe20008000000 */
[----:B------:R-:W-:Y:S02]  /*2330*/  UIADD3 UR7, UPT, UPT, -UR5, URZ, URZ ;  /* 0x000000ff05077290 */ /* 0x000fe4000fffe1ff */
[----:B---3--:R-:W-:Y:S02]  /*2340*/  USHF.R.U32.HI UR6, URZ, UR9, UR6 ;  /* 0x00000009ff067299 */ /* 0x008fe40008011606 */
[----:B------:R-:W-:Y:S02]  /*2350*/  UIMAD UR7, UR8, UR7, UR43 ;  /* 0x00000007080772a4 */ /* 0x000fe4000f8e022b */
[----:B------:R-:W-:Y:S02]  /*2360*/  USEL UR14, UR4, UR6, !UP0 ;  /* 0x00000006040e7287 */ /* 0x000fe4000c000000 */
[----:B------:R-:W-:Y:S02]  /*2370*/  UIADD3 UR6, UPT, UPT, -UR4, URZ, URZ ;  /* 0x000000ff04067290 */ /* 0x000fe4000fffe1ff */
[----:B------:R-:W-:-:S02]  /*2380*/  UIADD3 UR9, UPT, UPT, -UR14, URZ, URZ ;  /* 0x000000ff0e097290 */ /* 0x000fc4000fffe1ff */
[----:B------:R-:W-:Y:S02]  /*2390*/  UIMAD UR12, UR11, UR6, UR5 ;  /* 0x000000060b0c72a4 */ /* 0x000fe4000f8e0205 */
[----:B------:R-:W-:Y:S02]  /*23a0*/  UIMAD UR9, UR34, UR9, UR4 ;  /* 0x00000009220972a4 */ /* 0x000fe4000f8e0204 */
[----:B----4-:R-:W-:Y:S01]  /*23b0*/  UIMAD UR11, UR7, UR32, UR10 ;  /* 0x00000020070b72a4 */ /* 0x010fe2000f8e020a */
[----:B------:R-:W3:Y:S02]  /*23c0*/  LDCU UR43, c[0x0][0x38c] ;  /* 0x00007180ff2b77ac */ /* 0x000ee40008000800 */
[----:B------:R-:W4:Y:S01]  /*23d0*/  LDCU UR6, c[0x0][0x500] ;  /* 0x0000a000ff0677ac */ /* 0x000f220008000800 */
[----:B------:R-:W2:Y:S01]  /*23e0*/  LDCU.64 UR4, c[0x0][0x4f8] ;  /* 0x00009f00ff0477ac */ /* 0x000ea20008000a00 */
[----:B-1----:R-:W-:Y:S02]  /*23f0*/  UIMAD UR12, UR12, UR33, UR16 ;  /* 0x000000210c0c72a4 */ /* 0x002fe4000f8e0210 */
[----:B------:R-:W-:Y:S01]  /*2400*/  UIMAD UR13, UR9, UR13, UR17 ;  /* 0x0000000d090d72a4 */ /* 0x000fe2000f8e0211 */
[----:B------:R-:W-:-:S11]  /*2410*/  UMOV UR7, UR31 ;  /* 0x0000001f00077c82 */ /* 0x000fd60008000000 */
.L_x_36:
[----:B------:R-:W-:Y:S01]  /*2420*/  @!P3 MOV R3, 0x6000 ;  /* 0x000060000003b802 */ /* 0x000fe20000000f00 */
[----:B------:R-:W-:Y:S01]  /*2430*/  ULEA UR9, UR7, UR30, 0x3 ;  /* 0x0000001e07097291 */ /* 0x000fe2000f8e18ff */
[----:B--23--:R-:W-:Y:S11]  /*2440*/  @P0 BRA `(.L_x_31) ;  /* 0x0000000000100947 */ /* 0x00cff60003800000 */
[----:B------:R-:W-:Y:S04]  /*2450*/  MOV R4, UR27 ;  /* 0x0000001b00047c02 */ /* 0x000fe80008000f00 */
[----:B------:R-:W-:Y:S04]  /*2460*/  SHF.L.U32 R4, R4, 0x1f, RZ ;  /* 0x0000001f04047819 */ /* 0x000fe800000006ff */
[----:B------:R-:W1:Y:S02]  /*2470*/  SYNCS.PHASECHK.TRANS64.TRYWAIT P0, [UR9+0x80], R4 ;  /* 0x00008004ff0075a7 */ /* 0x000e640008001109 */
[----:B-1----:R-:W-:Y:S05]  /*2480*/  @!P0 BRA `(.L_x_32) ;  /* 0x0000008400308947 */ /* 0x002fea0003800000 */
.L_x_31:
[----:B------:R2:W-:Y:S01]  /*2490*/  @!P3 SYNCS.ARRIVE.TRANS64 RZ, [UR9], R3 ;  /* 0x00000003ffffb9a7 */ /* 0x0005e20008000009 */
[----:B------:R-:W-:Y:S04]  /*24a0*/  ULOP3.LUT UR8, UR38, 0x2, URZ, 0xfc, !UPT ;  /* 0x0000000226087892 */ /* 0x000fe8000f8efcff */
[----:B------:R-:W-:Y:S09]  /*24b0*/  UISETP.NE.AND UP0, UPT, UR8, 0x2, UPT ;  /* 0x000000020800788c */ /* 0x000ff2000bf05270 */
[----:B------:R-:W-:Y:S05]  /*24c0*/  BRA.U UP0, `(.L_x_33) ;  /* 0x0000000100047547 */ /* 0x000fea000b800000 */
[----:B---34-:R-:W-:Y:S05]  /*24d0*/  BPT.TRAP 0x1 ;  /* 0x000000040000795c */ /* 0x018fea0000300000 */
.L_x_33:
[----:B------:R-:W-:Y:S04]  /*24e0*/  BSSY.RECONVERGENT B0, `(.L_x_34) ;  /* 0x0000003000007945 */ /* 0x000fe80003800200 */
[----:B------:R-:W-:Y:S05]  /*24f0*/  @P2 BRA `(.L_x_35) ;  /* 0x0000000000042947 */ /* 0x000fea0003800000 */
[----:B---34-:R-:W-:Y:S05]  /*2500*/  BPT.TRAP 0x1 ;  /* 0x000000040000795c */ /* 0x018fea0000300000 */
.L_x_35:
[----:B---34-:R-:W-:Y:S05]  /*2510*/  BSYNC.RECONVERGENT B0 ;  /* 0x0000000000007941 */ /* 0x018fea0003800200 */
.L_x_34:
[----:B------:R-:W-:Y:S02]  /*2520*/  UIADD3 UR8, UPT, UPT, UR7, 0x1, URZ ;  /* 0x0000000107087890 */ /* 0x000fe4000fffe0ff */
[----:B------:R-:W-:Y:S02]  /*2530*/  UIMAD UR16, UR20, UR23, UR4 ;  /* 0x00000017141072a4 */ /* 0x000fe4000f8e0204 */
[----:B------:R-:W-:Y:S02]  /*2540*/  UISETP.NE.AND UP0, UPT, UR8, 0x10, UPT ;  /* 0x000000100800788c */ /* 0x000fe4000bf05270 */
[----:B------:R-:W-:Y:S02]  /*2550*/  UIMAD UR15, UR21, UR24, UR5 ;  /* 0x00000018150f72a4 */ /* 0x000fe4000f8e0205 */
[----:B------:R-:W-:Y:S02]  /*2560*/  USEL UR10, URZ, 0x1, UP0 ;  /* 0x00000001ff0a7887 */ /* 0x000fe40008000000 */
[----:B------:R-:W-:Y:S02]  /*2570*/  USEL UR31, UR8, URZ, UP0 ;  /* 0x000000ff081f7287 */ /* 0x000fe40008000000 */
[----:B------:R-:W-:Y:S02]  /*2580*/  ULOP3.LUT UR27, UR27, UR10, URZ, 0x3c, !UPT ;  /* 0x0000000a1b1b7292 */ /* 0x000fe4000f8e3cff */
[----:B------:R-:W-:Y:S02]  /*2590*/  ULEA UR8, UR31, UR30, 0x3 ;  /* 0x0000001e1f087291 */ /* 0x000fe4000f8e18ff */
[----:B------:R-:W-:Y:S02]  /*25a0*/  ULEA UR17, UR7, UR30, 0xc ;  /* 0x0000001e07117291 */ /* 0x000fe4000f8e60ff */
[----:B------:R-:W-:Y:S01]  /*25b0*/  ULEA UR15, UR15, UR16, 0x5 ;  /* 0x000000100f0f7291 */ /* 0x000fe2000f8e28ff */
[----:B-1----:R-:W-:Y:S01]  /*25c0*/  MOV R0, UR27 ;  /* 0x0000001b00007c02 */ /* 0x002fe20008000f00 */
[----:B------:R-:W-:Y:S02]  /*25d0*/  UIADD3 UR34, UP0, UPT, UR46, 0x80, URZ ;  /* 0x000000802e227890 */ /* 0x000fe4000ff1e0ff */
[----:B------:R-:W-:Y:S01]  /*25e0*/  ULOP3.LUT UR9, UR9, 0xfefffff8, URZ, 0xc0, !UPT ;  /* 0xfefffff809097892 */ /* 0x000fe2000f8ec0ff */
[----:B------:R-:W-:Y:S01]  /*25f0*/  SHF.L.U32 R0, R0, 0x1f, RZ ;  /* 0x0000001f00007819 */ /* 0x000fe200000006ff */
[----:B------:R-:W-:Y:S02]  /*2600*/  USHF.L.U32 UR10, UR28, 0x5, URZ ;  /* 0x000000051c0a7899 */ /* 0x000fe400080006ff */
[----:B------:R-:W-:Y:S01]  /*2610*/  UIADD3.X UR35, UPT, UPT, URZ, UR47, URZ, UP0, !UPT ;  /* 0x0000002fff237290 */ /* 0x000fe200087fe4ff */
[----:B------:R1:W3:Y:S01]  /*2620*/  SYNCS.PHASECHK.TRANS64.TRYWAIT P0, [UR8+0x80], R0 ;  /* 0x00008000ff0075a7 */ /* 0x0002e20008001108 */
[----:B------:R-:W-:Y:S02]  /*2630*/  ULEA UR8, UR7, UR30, 0xd ;  /* 0x0000001e07087291 */ /* 0x000fe4000f8e68ff */
[----:B------:R-:W-:Y:S02]  /*2640*/  UIMAD UR7, UR22, UR25, UR6 ;  /* 0x00000019160772a4 */ /* 0x000fe4000f8e0206 */
[----:B------:R-:W-:Y:S02]  /*2650*/  UIADD3 UR8, UPT, UPT, UR8, 0x8400, URZ ;  /* 0x0000840008087890 */ /* 0x000fe4000fffe0ff */
[----:B------:R-:W-:Y:S02]  /*2660*/  ULEA UR7, UR7, UR15, 0xa ;  /* 0x0000000f07077291 */ /* 0x000fe4000f8e50ff */
[----:B------:R-:W-:Y:S02]  /*2670*/  UIADD3 UR32, UP3, UPT, UR46, 0x200, URZ ;  /* 0x000002002e207890 */ /* 0x000fe4000ff7e0ff */
[----:B------:R-:W-:Y:S02]  /*2680*/  UPRMT UR7, UR7, 0x5410, URZ ;  /* 0x0000541007077896 */ /* 0x000fe400080000ff */
[----:B------:R-:W-:Y:S02]  /*2690*/  UIADD3.X UR33, UPT, UPT, URZ, UR47, URZ, UP3, !UPT ;  /* 0x0000002fff217290 */ /* 0x000fe40009ffe4ff */
[----:B------:R-:W-:Y:S02]  /*26a0*/  UIADD3 UR16, UPT, UPT, UR17, 0x28400, URZ ;  /* 0x0002840011107890 */ /* 0x000fe4000fffe0ff */
[----:B------:R-:W-:Y:S02]  /*26b0*/  UIADD3 UR36, UPT, UPT, UR20, 0x1, URZ ;  /* 0x0000000114247890 */ /* 0x000fe4000fffe0ff */
[----:B------:R-:W-:Y:S02]  /*26c0*/  UIADD3 UR29, UPT, UPT, UR21, 0x1, URZ ;  /* 0x00000001151d7890 */ /* 0x000fe4000fffe0ff */
[----:B------:R-:W-:Y:S02]  /*26d0*/  UISETP.NE.AND UP2, UPT, UR36, UR43, UPT ;  /* 0x0000002b2400728c */ /* 0x000fe4000bf45270 */
[----:B------:R-:W-:Y:S01]  /*26e0*/  UIADD3 UR26, UPT, UPT, UR22, 0x1, URZ ;  /* 0x00000001161a7890 */ /* 0x000fe2000fffe0ff */
[----:B------:R-:W-:Y:S01]  /*26f0*/  UMOV UR44, 0x0 ;  /* 0x00000000002c7882 */ /* 0x000fe20000000000 */
[----:B------:R-:W-:Y:S01]  /*2700*/  UMOV UR45, 0x10000000 ;  /* 0x10000000002d7882 */ /* 0x000fe20000000000 */
[----:B------:R-:W-:Y:S01]  /*2710*/  UMOV UR17, UR9 ;  /* 0x0000000900117c82 */ /* 0x000fe20008000000 */
[----:B------:R4:W-:Y:S01]  /*2720*/  UTMALDG.5D.IM2COL.2CTA [UR8], [UR34], UR7, desc[UR44] ;  /* 0x00002c08220073b4 */ /* 0x0009e20008261007 */
[----:B------:R-:W-:Y:S04]  /*2730*/  UMOV UR18, UR10 ;  /* 0x0000000a00127c82 */ /* 0x000fe80008000000 */
[----:B------:R-:W-:Y:S04]  /*2740*/  @UP2 UIADD3 UR29, UPT, UPT, UR21, URZ, URZ ;  /* 0x000000ff151d2290 */ /* 0x000fe8000fffe0ff */
[----:B------:R-:W-:Y:S01]  /*2750*/  UISETP.NE.AND UP1, UPT, UR29, UR40, UPT ;  /* 0x000000281d00728c */ /* 0x000fe2000bf25270 */
[----:B------:R2:W-:Y:S10]  /*2760*/  UTMALDG.5D.2CTA [UR16], [UR32], desc[UR44] ;  /* 0x00002c10200075b4 */ /* 0x0005f40008221000 */
[----:B------:R-:W-:Y:S04]  /*2770*/  @UP1 UIADD3 UR26, UPT, UPT, UR22, URZ, URZ ;  /* 0x000000ff161a1290 */ /* 0x000fe8000fffe0ff */
[----:B------:R-:W-:Y:S02]  /*2780*/  UISETP.NE.AND UP0, UPT, UR26, UR41, UPT ;  /* 0x000000291a00728c */ /* 0x000fe4000bf05270 */
[----:B----4-:R-:W-:Y:S09]  /*2790*/  UIADD3 UR8, UPT, UPT, UR28, 0x1, URZ ;  /* 0x000000011c087890 */ /* 0x010ff2000fffe0ff */
[----:B------:R-:W-:Y:S02]  /*27a0*/  @UP0 UIADD3 UR8, UPT, UPT, UR28, URZ, URZ ;  /* 0x000000ff1c080290 */ /* 0x000fe4000fffe0ff */
[----:B------:R-:W-:Y:S02]  /*27b0*/  UIADD3 UR7, UPT, UPT, UR37, -0x1, URZ ;  /* 0xffffffff25077890 */ /* 0x000fe4000fffe0ff */
[----:B--2---:R-:W-:Y:S02]  /*27c0*/  USEL UR22, UR26, URZ, UP0 ;  /* 0x000000ff1a167287 */ /* 0x004fe40008000000 */
[----:B------:R-:W-:Y:S02]  /*27d0*/  UISETP.GT.U32.AND UP0, UPT, UR37, 0x1, UPT ;  /* 0x000000012500788c */ /* 0x000fe4000bf04070 */
[----:B------:R-:W-:Y:S02]  /*27e0*/  USEL UR20, UR36, URZ, UP2 ;  /* 0x000000ff24147287 */ /* 0x000fe40009000000 */
[----:B------:R-:W-:Y:S01]  /*27f0*/  USEL UR21, UR29, URZ, UP1 ;  /* 0x000000ff1d157287 */ /* 0x000fe20008800000 */
[----:B------:R-:W-:Y:S01]  /*2800*/  UMOV UR37, UR7 ;  /* 0x0000000700257c82 */ /* 0x000fe20008000000 */
[----:B------:R-:W-:Y:S01]  /*2810*/  UMOV UR7, UR31 ;  /* 0x0000001f00077c82 */ /* 0x000fe20008000000 */
[----:B------:R-:W-:Y:S02]  /*2820*/  UMOV UR28, UR8 ;  /* 0x00000008001c7c82 */ /* 0x000fe40008000000 */
[----:B-1----:R-:W-:Y:S07]  /*2830*/  BRA.U UP0, `(.L_x_36) ;  /* 0xfffffff900f87547 */ /* 0x002fee000b83ffff */
.L_x_30:
[----:B------:R-:W-:Y:S01]  /*2840*/  SHF.L.U32 R3, R2, 0x1f, RZ ;  /* 0x0000001f02037819 */ /* 0x000fe200000006ff */
[----:B------:R-:W-:-:S03]  /*2850*/  NOP ;  /* 0x0000000000007918 */ /* 0x000fc60000000000 */
[----:B--23--:R-:W2:Y:S02]  /*2860*/  SYNCS.PHASECHK.TRANS64.TRYWAIT P0, [UR30+0x150], R3 ;  /* 0x00015003ff0075a7 */ /* 0x00cea4000800111e */
[----:B--2---:R-:W-:Y:S05]  /*2870*/  @!P0 BRA `(.L_x_37) ;  /* 0x00000080004c8947 */ /* 0x004fea0003800000 */
.L_x_158:
[----:B------:R-:W2:Y:S01]  /*2880*/  LDS.128 R4, [UR30+0x190] ;  /* 0x0001901eff047984 */ /* 0x000ea20008000c00 */
[----:B------:R-:W-:Y:S02]  /*2890*/  UIADD3 UR4, UPT, UPT, UR30, 0x158, URZ ;  /* 0x000001581e047890 */ /* 0x000fe4000fffe0ff */
[----:B------:R-:W-:Y:S01]  /*28a0*/  UISETP.GE.AND UP0, UPT, UR39, 0x1, UPT ;  /* 0x000000012700788c */ /* 0x000fe2000bf06270 */
[----:B------:R-:W-:Y:S01]  /*28b0*/  @!PT LDS RZ, [RZ] ;  /* 0x00000000fffff984 */ /* 0x000fe20000000800 */
[----:B------:R-:W-:Y:S01]  /*28c0*/  @!PT LDS RZ, [RZ] ;  /* 0x00000000fffff984 */ /* 0x000fe20000000800 */
[----:B------:R-:W-:Y:S01]  /*28d0*/  @!PT LDS RZ, [RZ] ;  /* 0x00000000fffff984 */ /* 0x000fe20000000800 */
[----:B------:R-:W-:Y:S01]  /*28e0*/  @!PT LDS RZ, [RZ] ;  /* 0x00000000fffff984 */ /* 0x000fe20000000800 */
[----:B------:R3:W-:Y:S06]  /*28f0*/  MEMBAR.ALL.CTA ;  /* 0x0000000000007992 */ /* 0x0007ec0000008000 */
[----:B---3--:R-:W3:Y:S01]  /*2900*/  FENCE.VIEW.ASYNC.S ;  /* 0x00000000000073c6 */ /* 0x008ee20000000000 */
[----:B------:R-:W-:-:S09]  /*2910*/  UPRMT UR4, URZ, 0x654, UR4 ;  /* 0x00000654ff047896 */ /* 0x000fd20008000004 */
[----:B---3--:R-:W-:Y:S01]  /*2920*/  SYNCS.ARRIVE.TRANS64.RED.A1T0 RZ, [UR4], RZ ;  /* 0x000000ffffff79a7 */ /* 0x008fe20008100404 */
[----:B--2---:R-:W-:-:S13]  /*2930*/  LOP3.LUT P0, RZ, R6, 0x1, RZ, 0xc0, !PT ;  /* 0x0000000106ff7812 */ /* 0x004fda000780c0ff */
[----:B------:R-:W-:Y:S01]  /*2940*/  VOTEU.ANY UP1, P0 ;  /* 0x0000000000ff7886 */ /* 0x000fe20000020100 */
[----:B------:R-:W-:-:S13]  /*2950*/  PLOP3.LUT P0, PT, PT, PT, UP1, 0x80, 0x8 ;  /* 0x000000000008781c */ /* 0x000fda0003f0f018 */
[----:B-1----:R-:W-:Y:S02]  /*2960*/  @P0 MOV R0, R4 ;  /* 0x0000000400000202 */ /* 0x002fe40000000f00 */
[----:B------:R-:W-:Y:S02]  /*2970*/  @P0 LOP3.LUT R4, R5, 0xffff, RZ, 0xc0, !PT ;  /* 0x0000ffff05040812 */ /* 0x000fe400078ec0ff */
[----:B------:R-:W-:Y:S02]  /*2980*/  @P0 R2UR UR6, R0 ;  /* 0x00000000000602ca */ /* 0x000fe400000e0000 */
[----:B------:R-:W-:-:S11]  /*2990*/  @P0 R2UR UR5, R4 ;  /* 0x00000000040502ca */ /* 0x000fd600000e0000 */
[----:B------:R-:W-:Y:S02]  /*29a0*/  @UP1 UMOV UR50, UR6 ;  /* 0x0000000600321c82 */ /* 0x000fe40008000000 */
[----:B------:R-:W-:Y:S01]  /*29b0*/  @UP1 UMOV UR48, UR5 ;  /* 0x0000000500301c82 */ /* 0x000fe20008000000 */
[----:B------:R-:W-:Y:S05]  /*29c0*/  BRA.U !UP0, `(.L_x_38) ;  /* 0x0000000108d47547 */ /* 0x000fea000b800000 */
[----:B------:R-:W1:Y:S01]  /*29d0*/  LDCU.128 UR16, c[0x0][0xc10] ;  /* 0x00018200ff1077ac */ /* 0x000e620008000c00 */
[----:B------:R-:W2:Y:S01]  /*29e0*/  LDCU UR20, c[0x0][0xc20] ;  /* 0x00018400ff1477ac */ /* 0x000ea20008000800 */
[----:B------:R-:W3:Y:S01]  /*29f0*/  LDCU UR13, c[0x0][0xc0c] ;  /* 0x00018180ff0d77ac */ /* 0x000ee20008000800 */
[----:B------:R-:W4:Y:S01]  /*2a00*/  LDCU.64 UR14, c[0x0][0xc28] ;  /* 0x00018500ff0e77ac */ /* 0x000f220008000a00 */
[----:B------:R-:W-:Y:S02]  /*2a10*/  UISETP.NE.AND UP3, UPT, UR39, 0x1, UPT ;  /* 0x000000012700788c */ /* 0x000fe4000bf65270 */
[----:B-1----:R-:W-:Y:S02]  /*2a20*/  UIMAD.WIDE.U32 UR4, UR53, UR19, URZ ;  /* 0x00000013350472a5 */ /* 0x002fe4000f8e00ff */
[----:B------:R-:W-:Y:S02]  /*2a30*/  UIMAD.WIDE.U32 UR6, UR54, UR16, URZ ;  /* 0x00000010360672a5 */ /* 0x000fe4000f8e00ff */
[----:B------:R-:W-:-:S02]  /*2a40*/  UISETP.NE.AND UP0, UPT, UR18, 0x1, UPT ;  /* 0x000000011200788c */ /* 0x000fc4000bf05270 */
[----:B------:R-:W-:Y:S01]  /*2a50*/  UIMAD.WIDE.U32 UR10, UR48, UR19, URZ ;  /* 0x00000013300a72a5 */ /* 0x000fe2000f8e00ff */
[----:B------:R-:W-:Y:S01]  /*2a60*/  UMOV UR4, UR5 ;  /* 0x0000000500047c82 */ /* 0x000fe20008000000 */
[----:B---3--:R-:W-:Y:S02]  /*2a70*/  UISETP.NE.AND UP2, UPT, UR13, 0x1, UPT ;  /* 0x000000010d00788c */ /* 0x008fe4000bf45270 */
[----:B--2---:R-:W-:Y:S02]  /*2a80*/  USHF.R.U32.HI UR5, URZ, UR20, UR4 ;  /* 0x00000014ff057299 */ /* 0x004fe40008011604 */
[----:B------:R-:W-:Y:S01]  /*2a90*/  UIMAD.WIDE.U32 UR8, UR50, UR16, URZ ;  /* 0x00000010320872a5 */ /* 0x000fe2000f8e00ff */
[----:B------:R-:W-:Y:S01]  /*2aa0*/  UMOV UR4, UR7 ;  /* 0x0000000700047c82 */ /* 0x000fe20008000000 */
[----:B------:R-:W-:Y:S02]  /*2ab0*/  USEL UR5, UR53, UR5, !UP0 ;  /* 0x0000000535057287 */ /* 0x000fe4000c000000 */
[----:B------:R-:W-:-:S02]  /*2ac0*/  USHF.R.U32.HI UR4, URZ, UR17, UR4 ;  /* 0x00000011ff047299 */ /* 0x000fc40008011604 */
[----:B----4-:R-:W-:Y:S02]  /*2ad0*/  UIMAD.WIDE.U32 UR6, UR5, UR14, URZ ;  /* 0x0000000e050672a5 */ /* 0x010fe4000f8e00ff */
[----:B------:R-:W-:Y:S01]  /*2ae0*/  USEL UR12, UR54, UR4, !UP2 ;  /* 0x00000004360c7287 */ /* 0x000fe2000d000000 */
[----:B------:R-:W-:Y:S02]  /*2af0*/  UMOV UR8, UR9 ;  /* 0x0000000900087c82 */ /* 0x000fe40008000000 */
[----:B------:R-:W-:Y:S01]  /*2b00*/  UMOV UR4, UR11 ;  /* 0x0000000b00047c82 */ /* 0x000fe20008000000 */
[----:B------:R-:W-:Y:S01]  /*2b10*/  UIMAD.WIDE.U32 UR10, UR12, UR14, URZ ;  /* 0x0000000e0c0a72a5 */ /* 0x000fe2000f8e00ff */
[----:B------:R-:W-:Y:S01]  /*2b20*/  UMOV UR6, UR7 ;  /* 0x0000000700067c82 */ /* 0x000fe20008000000 */
[----:B------:R-:W-:Y:S02]  /*2b30*/  USHF.R.U32.HI UR4, URZ, UR20, UR4 ;  /* 0x00000014ff047299 */ /* 0x000fe40008011604 */
[----:B------:R-:W-:-:S02]  /*2b40*/  @UP3 USHF.R.U32.HI UR5, URZ, UR15, UR6 ;  /* 0x0000000fff053299 */ /* 0x000fc40008011606 */
[----:B------:R-:W-:Y:S01]  /*2b50*/  USHF.R.U32.HI UR17, URZ, UR17, UR8 ;  /* 0x00000011ff117299 */ /* 0x000fe20008011608 */
[----:B------:R-:W-:Y:S01]  /*2b60*/  UMOV UR6, UR11 ;  /* 0x0000000b00067c82 */ /* 0x000fe20008000000 */
[----:B------:R-:W-:Y:S02]  /*2b70*/  USEL UR4, UR48, UR4, !UP0 ;  /* 0x0000000430047287 */ /* 0x000fe4000c000000 */
[----:B------:R-:W-:Y:S02]  /*2b80*/  @UP3 USHF.R.U32.HI UR12, URZ, UR15, UR6 ;  /* 0x0000000fff0c3299 */ /* 0x000fe40008011606 */
[----:B------:R-:W-:Y:S02]  /*2b90*/  UIMAD UR6, UR39, UR5, URZ ;  /* 0x00000005270672a4 */ /* 0x000fe4000f8e02ff */
[----:B------:R-:W-:Y:S02]  /*2ba0*/  USEL UR5, UR50, UR17, !UP2 ;  /* 0x0000001132057287 */ /* 0x000fe4000d000000 */
[----:B------:R-:W-:-:S02]  /*2bb0*/  UIMAD UR8, UR39, UR12, URZ ;  /* 0x0000000c270872a4 */ /* 0x000fc4000f8e02ff */
[----:B------:R-:W-:Y:S02]  /*2bc0*/  UISETP.GE.AND UP0, UPT, UR4, UR6, UPT ;  /* 0x000000060400728c */ /* 0x000fe4000bf06270 */
[----:B------:R-:W-:Y:S02]  /*2bd0*/  UIMAD.WIDE.U32 UR6, UR4, UR14, URZ ;  /* 0x0000000e040672a5 */ /* 0x000fe4000f8e00ff */
[----:B------:R-:W-:Y:S02]  /*2be0*/  UISETP.GE.OR UP0, UPT, UR5, UR8, UP0 ;  /* 0x000000080500728c */ /* 0x000fe40008706670 */
[----:B------:R-:W-:Y:S02]  /*2bf0*/  UIMAD.WIDE.U32 UR8, UR5, UR14, URZ ;  /* 0x0000000e050872a5 */ /* 0x000fe4000f8e00ff */
[----:B------:R-:W-:Y:S01]  /*2c00*/  UIADD3 UR10, UPT, UPT, -UR4, URZ, URZ ;  /* 0x000000ff040a7290 */ /* 0x000fe2000fffe1ff */
[----:B------:R-:W-:Y:S02]  /*2c10*/  UMOV UR6, UR7 ;  /* 0x0000000700067c82 */ /* 0x000fe40008000000 */
[----:B------:R-:W-:-:S02]  /*2c20*/  USHF.R.U32.HI UR6, URZ, UR15, UR6 ;  /* 0x0000000fff067299 */ /* 0x000fc40008011606 */
[----:B------:R-:W-:Y:S02]  /*2c30*/  UIMAD UR10, UR18, UR10, UR48 ;  /* 0x0000000a120a72a4 */ /* 0x000fe4000f8e0230 */
[----:B------:R-:W-:Y:S01]  /*2c40*/  USEL UR6, UR4, UR6, !UP3 ;  /* 0x0000000604067287 */ /* 0x000fe2000d800000 */
[----:B------:R-:W-:Y:S01]  /*2c50*/  @!UP0 UMOV UR7, UR9 ;  /* 0x0000000900078c82 */ /* 0x000fe20008000000 */
[----:B------:R-:W-:Y:S02]  /*2c60*/  UIADD3 UR9, UPT, UPT, -UR5, URZ, URZ ;  /* 0x000000ff05097290 */ /* 0x000fe4000fffe1ff */
[----:B------:R-:W-:Y:S02]  /*2c70*/  @!UP0 USHF.R.U32.HI UR7, URZ, UR15, UR7 ;  /* 0x0000000fff078299 */ /* 0x000fe40008011607 */
[----:B------:R-:W-:Y:S02]  /*2c80*/  UIADD3 UR8, UPT, UPT, -UR6, URZ, URZ ;  /* 0x000000ff06087290 */ /* 0x000fe4000fffe1ff */
[----:B------:R-:W-:-:S02]  /*2c90*/  @!UP0 USEL UR7, UR5, UR7, !UP3 ;  /* 0x0000000705078287 */ /* 0x000fc4000d800000 */
[----:B------:R-:W-:Y:S02]  /*2ca0*/  UIMAD UR8, UR39, UR8, UR4 ;  /* 0x00000008270872a4 */ /* 0x000fe4000f8e0204 */
[----:B------:R-:W-:Y:S02]  /*2cb0*/  @!UP0 UIADD3 UR6, UPT, UPT, UR6, -UR7, URZ ;  /* 0x8000000706068290 */ /* 0x000fe4000fffe0ff */
[----:B------:R-:W-:Y:S02]  /*2cc0*/  @!UP0 UIMAD UR7, UR8, UR12, UR7 ;  /* 0x0000000c080782a4 */ /* 0x000fe4000f8e0207 */
[----:B------:R-:W-:Y:S02]  /*2cd0*/  @!UP0 UIMAD UR4, UR39, UR6, UR5 ;  /* 0x00000006270482a4 */ /* 0x000fe4000f8e0205 */
[----:B------:R-:W-:Y:S02]  /*2ce0*/  UIMAD UR6, UR13, UR9, UR50 ;  /* 0x000000090d0672a4 */ /* 0x000fe4000f8e0232 */
[----:B------:R-:W-:Y:S01]  /*2cf0*/  UIMAD UR48, UR4, UR18, UR10 ;  /* 0x00000012043072a4 */ /* 0x000fe2000f8e020a */
[----:B------:R-:W-:-:S02]  /*2d00*/  @!UP0 UMOV UR5, UR7 ;  /* 0x0000000700058c82 */ /* 0x000fc40008000000 */
[----:B------:R-:W-:-:S12]  /*2d10*/  UIMAD UR50, UR5, UR13, UR6 ;  /* 0x0000000d053272a4 */ /* 0x000fd8000f8e0206 */
.L_x_38:
[----:B------:R-:W1:Y:S02]  /*2d20*/  LDCU UR4, c[0x0][0xc30] ;  /* 0x00018600ff0477ac */ /* 0x000e640008000800 */
[----:B-1----:R-:W-:-:S09]  /*2d30*/  UISETP.NE.AND UP0, UPT, UR4, 0x1, UPT ;  /* 0x000000010400788c */ /* 0x002fd2000bf05270 */
[----:B------:R-:W-:Y:S05]  /*2d40*/  BRA.U UP0, `(.L_x_39) ;  /* 0x0000000100447547 */ /* 0x000fea000b800000 */
[----:B------:R-:W1:Y:S01]  /*2d50*/  LDCU.128 UR8, c[0x0][0xc10] ;  /* 0x00018200ff0877ac */ /* 0x000e620008000c00 */
[----:B------:R-:W2:Y:S01]  /*2d60*/  LDCU UR12, c[0x0][0xc0c] ;  /* 0x00018180ff0c77ac */ /* 0x000ea20008000800 */
[----:B------:R-:W3:Y:S01]  /*2d70*/  LDCU UR13, c[0x0][0xc20] ;  /* 0x00018400ff0d77ac */ /* 0x000ee20008000800 */
[----:B-1----:R-:W-:Y:S02]  /*2d80*/  UIMAD.WIDE.U32 UR6, UR50, UR8, URZ ;  /* 0x00000008320672a5 */ /* 0x002fe4000f8e00ff */
[----:B------:R-:W-:Y:S02]  /*2d90*/  UIMAD.WIDE.U32 UR4, UR48, UR11, URZ ;  /* 0x0000000b300472a5 */ /* 0x000fe4000f8e00ff */
[----:B--2---:R-:W-:Y:S02]  /*2da0*/  UISETP.NE.AND UP2, UPT, UR12, 0x1, UPT ;  /* 0x000000010c00788c */ /* 0x004fe4000bf45270 */
[----:B------:R-:W-:Y:S01]  /*2db0*/  UISETP.NE.AND UP0, UPT, UR10, 0x1, UPT ;  /* 0x000000010a00788c */ /* 0x000fe2000bf05270 */
[----:B------:R-:W-:-:S02]  /*2dc0*/  UMOV UR6, UR7 ;  /* 0x0000000700067c82 */ /* 0x000fc40008000000 */
[----:B------:R-:W-:Y:S01]  /*2dd0*/  UMOV UR4, UR5 ;  /* 0x0000000500047c82 */ /* 0x000fe20008000000 */
[----:B------:R-:W-:Y:S02]  /*2de0*/  USHF.R.U32.HI UR6, URZ, UR9, UR6 ;  /* 0x00000009ff067299 */ /* 0x000fe40008011606 */
[----:B---3--:R-:W-:Y:S02]  /*2df0*/  USHF.R.U32.HI UR4, URZ, UR13, UR4 ;  /* 0x0000000dff047299 */ /* 0x008fe40008011604 */
[----:B------:R-:W-:Y:S02]  /*2e00*/  USEL UR5, UR50, UR6, !UP2 ;  /* 0x0000000632057287 */ /* 0x000fe4000d000000 */
[----:B------:R-:W-:-:S04]  /*2e10*/  USEL UR4, UR48, UR4, !UP0 ;  /* 0x0000000430047287 */ /* 0x000fc8000c000000 */
[----:B------:R-:W-:Y:S02]  /*2e20*/  UIADD3 UR6, UPT, UPT, UR5, -UR4, URZ ;  /* 0x8000000405067290 */ /* 0x000fe4000fffe0ff */
[----:B------:R-:W-:Y:S02]  /*2e30*/  UIADD3 UR4, UPT, UPT, -UR5, UR4, URZ ;  /* 0x0000000405047290 */ /* 0x000fe4000fffe1ff */
[----:B------:R-:W-:Y:S02]  /*2e40*/  UIMAD UR48, UR6, UR10, UR48 ;  /* 0x0000000a063072a4 */ /* 0x000fe4000f8e0230 */
[----:B------:R-:W-:-:S12]  /*2e50*/  UIMAD UR50, UR4, UR12, UR50 ;  /* 0x0000000c043272a4 */ /* 0x000fd8000f8e0232 */
.L_x_39:
[----:B------:R-:W-:Y:S01]  /*2e60*/  R2UR UR5, R92 ;  /* 0x000000005c0572ca */ /* 0x000fe200000e0000 */
[----:B------:R-:W-:Y:S01]  /*2e70*/  UMOV UR36, UR42 ;  /* 0x0000002a00247c82 */ /* 0x000fe20008000000 */
[----:B------:R-:W-:Y:S02]  /*2e80*/  R2UR UR4, R91 ;  /* 0x000000005b0472ca */ /* 0x000fe400000e0000 */
[----:B------:R-:W-:Y:S02]  /*2e90*/  PLOP3.LUT P1, PT, PT, PT, PT, 0x80, 0x8 ;  /* 0x000000000008781c */ /* 0x000fe40003f2f070 */
[----:B------:R-:W-:-:S07]  /*2ea0*/  LOP3.LUT R2, R2, 0x1, RZ, 0x3c, !PT ;  /* 0x0000000102027812 */ /* 0x000fce00078e3cff */
[----:B------:R-:W-:Y:S02]  /*2eb0*/  UIADD3 UR52, UPT, UPT, UR50, UR5, URZ ;  /* 0x0000000532347290 */ /* 0x000fe4000fffe0ff */
[----:B------:R-:W-:Y:S01]  /*2ec0*/  UIADD3 UR24, UPT, UPT, UR48, UR4, URZ ;  /* 0x0000000430187290 */ /* 0x000fe2000fffe0ff */
[----:B------:R-:W-:Y:S11]  /*2ed0*/  BRA.U UP1, `(.L_x_40) ;  /* 0xffffffe901a47547 */ /* 0x000ff6000b83ffff */
[----:B------:R-:W-:Y:S01]  /*2ee0*/  UIADD3 UR30, UPT, UPT, UR30, 0x80, URZ ;  /* 0x000000801e1e7890 */ /* 0x000fe2000fffe0ff */
[----:B------:R-:W-:-:S03]  /*2ef0*/  MOV R2, UR27 ;  /* 0x0000001b00027c02 */ /* 0x000fc60008000f00 */
[----:B------:R-:W-:Y:S01]  /*2f00*/  ULEA UR4, UR31, UR30, 0x3 ;  /* 0x0000001e1f047291 */ /* 0x000fe2000f8e18ff */
[----:B------:R-:W-:-:S08]  /*2f10*/  SHF.L.U32 R2, R2, 0x1f, RZ ;  /* 0x0000001f02027819 */ /* 0x000fd000000006ff */
[----:B------:R-:W1:Y:S02]  /*2f20*/  SYNCS.PHASECHK.TRANS64.TRYWAIT P0, [UR4], R2 ;  /* 0x00000002ff0075a7 */ /* 0x000e640008001104 */
[----:B-1----:R-:W-:Y:S05]  /*2f30*/  @!P0 BRA `(.L_x_41) ;  /* 0x0000007800b48947 */ /* 0x002fea0003800000 */
.L_x_160:
[----:B------:R-:W-:-:S04]  /*2f40*/  UIADD3 UR4, UPT, UPT, UR31, 0x1, URZ ;  /* 0x000000011f047890 */ /* 0x000fc8000fffe0ff */
[----:B------:R-:W-:-:S04]  /*2f50*/  UISETP.NE.AND UP0, UPT, UR4, 0x10, UPT ;  /* 0x000000100400788c */ /* 0x000fc8000bf05270 */
[----:B------:R-:W-:Y:S02]  /*2f60*/  USEL UR5, URZ, 0x1, UP0 ;  /* 0x00000001ff057887 */ /* 0x000fe40008000000 */
[----:B------:R-:W-:Y:S02]  /*2f70*/  USEL UR4, UR4, URZ, UP0 ;  /* 0x000000ff04047287 */ /* 0x000fe40008000000 */
[----:B------:R-:W-:Y:S02]  /*2f80*/  ULOP3.LUT UR6, UR27, UR5, URZ, 0x3c, !UPT ;  /* 0x000000051b067292 */ /* 0x000fe4000f8e3cff */
[----:B------:R-:W-:-:S04]  /*2f90*/  ULEA UR5, UR4, UR30, 0x3 ;  /* 0x0000001e04057291 */ /* 0x000fc8000f8e18ff */
[----:B-1----:R-:W-:-:S04]  /*2fa0*/  MOV R2, UR6 ;  /* 0x0000000600027c02 */ /* 0x002fc80008000f00 */
[----:B------:R-:W-:-:S04]  /*2fb0*/  SHF.L.U32 R2, R2, 0x1f, RZ ;  /* 0x0000001f02027819 */ /* 0x000fc800000006ff */
[----:B------:R-:W1:Y:S02]  /*2fc0*/  SYNCS.PHASECHK.TRANS64.TRYWAIT P0, [UR5], R2 ;  /* 0x00000002ff0075a7 */ /* 0x000e640008001105 */
[----:B-1----:R-:W-:Y:S05]  /*2fd0*/  @!P0 BRA `(.L_x_42) ;  /* 0x0000007800a48947 */ /* 0x002fea0003800000 */
.L_x_162:
        /* <DEDUP_REMOVED lines=10> */
.L_x_164:
        /* <DEDUP_REMOVED lines=10> */
.L_x_166:
        /* <DEDUP_REMOVED lines=10> */
.L_x_168:
        /* <DEDUP_REMOVED lines=10> */
.L_x_170:
        /* <DEDUP_REMOVED lines=10> */
.L_x_172:
        /* <DEDUP_REMOVED lines=10> */
.L_x_174:
        /* <DEDUP_REMOVED lines=10> */
.L_x_176:
        /* <DEDUP_REMOVED lines=10> */
.L_x_178:
        /* <DEDUP_REMOVED lines=10> */
.L_x_180:
        /* <DEDUP_REMOVED lines=10> */
.L_x_182:
        /* <DEDUP_REMOVED lines=10> */
.L_x_184:
        /* <DEDUP_REMOVED lines=10> */
.L_x_186:
        /* <DEDUP_REMOVED lines=10> */
.L_x_188:
[----:B------:R-:W-:-:S04]  /*3800*/  UIADD3 UR4, UPT, UPT, UR4, 0x1, URZ ;  /* 0x0000000104047890 */ /* 0x000fc8000fffe0ff */
[----:B------:R-:W-:-:S04]  /*3810*/  UISETP.NE.AND UP0, UPT, UR4, 0x10, UPT ;  /* 0x000000100400788c */ /* 0x000fc8000bf05270 */
[----:B------:R-:W-:Y:S02]  /*3820*/  USEL UR5, URZ, 0x1, UP0 ;  /* 0x00000001ff057887 */ /* 0x000fe40008000000 */
[----:B------:R-:W-:Y:S02]  /*3830*/  USEL UR4, UR4, URZ, UP0 ;  /* 0x000000ff04047287 */ /* 0x000fe40008000000 */
[----:B------:R-:W-:Y:S02]  /*3840*/  ULOP3.LUT UR5, UR6, UR5, URZ, 0x3c, !UPT ;  /* 0x0000000506057292 */ /* 0x000fe4000f8e3cff */
[----:B------:R-:W-:-:S04]  /*3850*/  ULEA UR4, UR4, UR30, 0x3 ;  /* 0x0000001e04047291 */ /* 0x000fc8000f8e18ff */
[----:B-1----:R-:W-:Y:S02]  /*3860*/  IMAD.U32 R2, RZ, RZ, UR5 ;  /* 0x00000005ff027e24 */ /* 0x002fe4000f8e00ff */
[----:B------:R-:W-:-:S03]  /*3870*/  MOV R0, UR4 ;  /* 0x0000000400007c02 */ /* 0x000fc60008000f00 */
[----:B------:R-:W-:-:S07]  /*3880*/  SHF.L.U32 R2, R2, 0x1f, RZ ;  /* 0x0000001f02027819 */ /* 0x000fce00000006ff */
.L_x_56:
[----:B-1----:R1:W2:Y:S02]  /*3890*/  SYNCS.PHASECHK.TRANS64.TRYWAIT P0, [R0+URZ], R2 ;  /* 0x00000002000075a7 */ /* 0x0022a400080011ff */
[----:B--2---:R-:W-:Y:S05]  /*38a0*/  @!P0 NANOSLEEP.SYNCS 0x989680 ;  /* 0x009896800000895d */ /* 0x004fea0003900000 */
[----:B------:R-:W2:Y:S02]  /*38b0*/  @!P0 SYNCS.PHASECHK.TRANS64 P0, [R0+URZ], R2 ;  /* 0x00000002000085a7 */ /* 0x000ea400080010ff */
[----:B--2---:R-:W-:Y:S05]  /*38c0*/  @P0 EXIT ;  /* 0x000000000000094d */ /* 0x004fea0003800000 */
[----:B------:R-:W-:Y:S05]  /*38d0*/  BRA `(.L_x_56) ;  /* 0xfffffffc00ec7947 */ /* 0x000fea000383ffff */
.L_x_22:
[----:B------:R-:W2:Y:S02]  /*38e0*/  S2UR UR4, SR_CgaCtaId ;  /* 0x00000000000479c3 */ /* 0x000ea40000008800 */
[----:B--2---:R-:W-:-:S04]  /*38f0*/  UISETP.NE.AND UP0, UPT, UR4, URZ, UPT ;  /* 0x000000ff0400728c */ /* 0x004fc8000bf05270 */
[----:B------:R-:W-:-:S09]  /*3900*/  UISETP.NE.OR UP0, UPT, UR18, 0x1, UP0 ;  /* 0x000000011200788c */ /* 0x000fd20008705670 */
[----:B------:R-:W-:Y:S05]  /*3910*/  BRA.U UP0, `(.L_x_57) ;  /* 0x0000000100b47547 */ /* 0x000fea000b800000 */
[----:B------:R-:W2:Y:S01]  /*3920*/  S2UR UR5, SR_CgaCtaId ;  /* 0x00000000000579c3 */ /* 0x000ea20000008800 */
[----:B------:R-:W-:Y:S01]  /*3930*/  UMOV UR4, 0x400 ;  /* 0x0000040000047882 */ /* 0x000fe20000000000 */
[----:B------:R-:W-:Y:S01]  /*3940*/  HFMA2 R2, -RZ, RZ, 0, 5.9604644775390625e-08 ;  /* 0x00000001ff027431 */ /* 0x000fe200000001ff */
[----:B------:R-:W-:Y:S01]  /*3950*/  ISETP.GE.U32.AND P0, PT, R3, 0x2, PT ;  /* 0x000000020300780c */ /* 0x000fe20003f06070 */
[----:B------:R-:W-:Y:S01]  /*3960*/  IMAD.MOV.U32 R8, RZ, RZ, RZ ;  /* 0x000000ffff087224 */ /* 0x000fe200078e00ff */
[----:B--2---:R-:W-:-:S04]  /*3970*/  ULEA UR4, UR5, UR4, 0x18 ;  /* 0x0000000405047291 */ /* 0x004fc8000f8ec0ff */
[----:B------:R-:W-:Y:S02]  /*3980*/  UIADD3 UR5, UPT, UPT, UR4, 0x158, URZ ;  /* 0x0000015804057890 */ /* 0x000fe4000fffe0ff */
[----:B------:R-:W-:Y:S02]  /*3990*/  UIADD3 UR8, UPT, UPT, UR4, 0x150, URZ ;  /* 0x0000015004087890 */ /* 0x000fe4000fffe0ff */
[----:B------:R-:W-:-:S12]  /*39a0*/  UPRMT UR5, URZ, 0x654, UR5 ;  /* 0x00000654ff057896 */ /* 0x000fd80008000005 */
.L_x_60:
[----:B------:R-:W-:Y:S01]  /*39b0*/  SHF.L.U32 R6, R2, 0x1f, RZ ;  /* 0x0000001f02067819 */ /* 0x000fe200000006ff */
[----:B------:R-:W-:Y:S02]  /*39c0*/  IMAD.U32 R4, RZ, RZ, UR8 ;  /* 0x00000008ff047e24 */ /* 0x000fe4000f8e00ff */
[----:B------:R-:W-:Y:S01]  /*39d0*/  @!P0 IMAD.MOV.U32 R5, RZ, RZ, 0x10 ;  /* 0x00000010ff058424 */ /* 0x000fe200078e00ff */
[----:B------:R-:W2:Y:S02]  /*39e0*/  SYNCS.PHASECHK.TRANS64.TRYWAIT P1, [UR4+0x158], R6 ;  /* 0x00015806ff0075a7 */ /* 0x000ea40008021104 */
[----:B------:R-:W-:-:S04]  /*39f0*/  PRMT R4, R3, 0x654, R4 ;  /* 0x0000065403047816 */ /* 0x000fc80000000004 */
[----:B------:R-:W-:Y:S01]  /*3a00*/  SEL R0, R4, R0, !P0 ;  /* 0x0000000004007207 */ /* 0x000fe20004000000 */
[----:B--2---:R-:W-:Y:S06]  /*3a10*/  @!P1 BRA `(.L_x_58) ;  /* 0x0000007400649947 */ /* 0x004fec0003800000 */
.L_x_190:
[----:B------:R-:W-:Y:S01]  /*3a20*/  UIADD3 UR6, UPT, UPT, UR4, 0x190, URZ ;  /* 0x0000019004067890 */ /* 0x000fe2000fffe0ff */
[----:B------:R3:W-:Y:S01]  /*3a30*/  @!P0 SYNCS.ARRIVE.TRANS64.RED RZ, [R0+URZ], R5 ;  /* 0x0000000500ff89a7 */ /* 0x0007e200080004ff */
[----:B------:R-:W-:Y:S01]  /*3a40*/  UIADD3 UR7, UPT, UPT, UR4, 0x150, URZ ;  /* 0x0000015004077890 */ /* 0x000fe2000fffe0ff */
[----:B------:R-:W-:-:S08]  /*3a50*/  LOP3.LUT R2, R2, 0x1, RZ, 0x3c, !PT ;  /* 0x0000000102027812 */ /* 0x000fd000078e3cff */
[----:B------:R-:W-:Y:S06]  /*3a60*/  UGETNEXTWORKID.BROADCAST [UR6], [UR7] ;  /* 0x00000000060073ca */ /* 0x000fec0008000100 */
[----:B---3--:R-:W-:-:S04]  /*3a70*/  SHF.L.U32 R5, R8, 0x1f, RZ ;  /* 0x0000001f08057819 */ /* 0x008fc800000006ff */
[----:B------:R-:W3:Y:S02]  /*3a80*/  SYNCS.PHASECHK.TRANS64.TRYWAIT P1, [UR4+0x150], R5 ;  /* 0x00015005ff0075a7 */ /* 0x000ee40008021104 */
[----:B---3--:R-:W-:Y:S05]  /*3a90*/  @!P1 BRA `(.L_x_59) ;  /* 0x00000074005c9947 */ /* 0x008fea0003800000 */
.L_x_192:
[----:B--2---:R-:W2:Y:S01]  /*3aa0*/  LDS.128 R4, [UR4+0x190] ;  /* 0x00019004ff047984 */ /* 0x004ea20008000c00 */
[----:B------:R-:W-:Y:S01]  /*3ab0*/  LOP3.LUT R8, R8, 0x1, RZ, 0x3c, !PT ;  /* 0x0000000108087812 */ /* 0x000fe200078e3cff */
[----:B------:R-:W-:Y:S01]  /*3ac0*/  @!PT LDS RZ, [RZ] ;  /* 0x00000000fffff984 */ /* 0x000fe20000000800 */
[----:B------:R-:W-:Y:S01]  /*3ad0*/  @!PT LDS RZ, [RZ] ;  /* 0x00000000fffff984 */ /* 0x000fe20000000800 */
[----:B------:R-:W-:Y:S01]  /*3ae0*/  @!PT LDS RZ, [RZ] ;  /* 0x00000000fffff984 */ /* 0x000fe20000000800 */
[----:B------:R-:W-:Y:S01]  /*3af0*/  @!PT LDS RZ, [RZ] ;  /* 0x00000000fffff984 */ /* 0x000fe20000000800 */
[----:B------:R3:W-:Y:S06]  /*3b00*/  MEMBAR.ALL.CTA ;  /* 0x0000000000007992 */ /* 0x0007ec0000008000 */
[----:B---3--:R-:W3:Y:S02]  /*3b10*/  FENCE.VIEW.ASYNC.S ;  /* 0x00000000000073c6 */ /* 0x008ee40000000000 */
[----:B---3--:R-:W-:Y:S01]  /*3b20*/  SYNCS.ARRIVE.TRANS64.RED.A1T0 RZ, [UR5], RZ ;  /* 0x000000ffffff79a7 */ /* 0x008fe20008100405 */
[----:B--2---:R-:W-:-:S13]  /*3b30*/  LOP3.LUT P1, RZ, R6, 0x1, RZ, 0xc0, !PT ;  /* 0x0000000106ff7812 */ /* 0x004fda000782c0ff */
[----:B------:R-:W-:Y:S05]  /*3b40*/  @P1 BRA `(.L_x_60) ;  /* 0xfffffffc00981947 */ /* 0x000fea000383ffff */
[----:B------:R-:W-:-:S04]  /*3b50*/  SHF.L.U32 R0, R2, 0x1f, RZ ;  /* 0x0000001f02007819 */ /* 0x000fc800000006ff */
[----:B------:R-:W2:Y:S02]  /*3b60*/  SYNCS.PHASECHK.TRANS64 P0, [UR4+0x158], R0 ;  /* 0x00015800ff0075a7 */ /* 0x000ea40008001004 */
[----:B-12---:R-:W-:Y:S05]  /*3b70*/  @P0 EXIT ;  /* 0x000000000000094d */ /* 0x006fea0003800000 */
[----:B------:R-:W-:-:S07]  /*3b80*/  MOV R0, UR4 ;  /* 0x0000000400007c02 */ /* 0x000fce0008000f00 */
.L_x_61:
[----:B-1----:R-:W-:-:S04]  /*3b90*/  SHF.L.U32 R3, R2, 0x1f, RZ ;  /* 0x0000001f02037819 */ /* 0x002fc800000006ff */
[----:B------:R1:W2:Y:S03]  /*3ba0*/  SYNCS.PHASECHK.TRANS64.TRYWAIT P0, [R0+URZ+0x158], R3 ;  /* 0x00015803000075a7 */ /* 0x0002a600080011ff */
[----:B--2---:R-:W-:Y:S05]  /*3bb0*/  @!P0 NANOSLEEP.SYNCS 0x989680 ;  /* 0x009896800000895d */ /* 0x004fea0003900000 */
[----:B------:R-:W2:Y:S02]  /*3bc0*/  @!P0 SYNCS.PHASECHK.TRANS64 P0, [R0+URZ+0x158], R3 ;  /* 0x00015803000085a7 */ /* 0x000ea400080010ff */
[----:B--2---:R-:W-:Y:S05]  /*3bd0*/  @P0 EXIT ;  /* 0x000000000000094d */ /* 0x004fea0003800000 */
[----:B------:R-:W-:Y:S05]  /*3be0*/  BRA `(.L_x_61) ;  /* 0xfffffffc00e87947 */ /* 0x000fea000383ffff */
.L_x_57:
[----:B------:R-:W-:Y:S05]  /*3bf0*/  BRA.U UP4, `(.L_x_62) ;  /* 0x0000001104687547 */ /* 0x000fea000b800000 */
[----:B------:R-:W2:Y:S01]  /*3c00*/  S2UR UR4, SR_CgaCtaId ;  /* 0x00000000000479c3 */ /* 0x000ea20000008800 */
[----:B------:R-:W-:Y:S01]  /*3c10*/  UMOV UR5, 0x40 ;  /* 0x0000004000057882 */ /* 0x000fe20000000000 */
[----:B------:R-:W-:Y:S01]  /*3c20*/  NOP ;  /* 0x0000000000007918 */ /* 0x000fe20000000000 */
[----:B------:R-:W-:Y:S01]  /*3c30*/  UMOV UR6, 0x400 ;  /* 0x0000040000067882 */ /* 0x000fe20000000000 */
[----:B--2---:R-:W-:Y:S02]  /*3c40*/  ULEA UR5, UR4, UR5, 0x18 ;  /* 0x0000000504057291 */ /* 0x004fe4000f8ec0ff */
[----:B------:R-:W-:-:S07]  /*3c50*/  ULEA UR6, UR4, UR6, 0x18 ;  /* 0x0000000604067291 */ /* 0x000fce000f8ec0ff */
[----:B------:R-:W2:Y:S02]  /*3c60*/  LDS.U8 R3, [UR5+0x1c] ;  /* 0x00001c05ff037984 */ /* 0x000ea40008000000 */
[----:B--2---:R-:W-:-:S13]  /*3c70*/  ISETP.NE.AND P0, PT, R3, RZ, PT ;  /* 0x000000ff0300720c */ /* 0x004fda0003f05270 */
[----:B------:R-:W-:Y:S05]  /*3c80*/  @P0 BRA `(.L_x_63) ;  /* 0x0000000400080947 */ /* 0x000fea0003800000 */
[----:B------:R-:W-:Y:S02]  /*3c90*/  UISETP.NE.U32.AND UP1, UPT, UR31, 0x1, UPT ;  /* 0x000000011f00788c */ /* 0x000fe4000bf25070 */
[----:B------:R-:W-:-:S07]  /*3ca0*/  UIADD3 UR7, UPT, UPT, UR5, 0x8, URZ ;  /* 0x0000000805077890 */ /* 0x000fce000fffe0ff */
[----:B------:R-:W-:Y:S05]  /*3cb0*/  BRA.U !UP1, `(.L_x_64) ;  /* 0x00000001099c7547 */ /* 0x000fea000b800000 */
[----:B------:R-:W-:Y:S01]  /*3cc0*/  ELECT P0, URZ, PT ;  /* 0x0000000000ff782f */ /* 0x000fe20003800000 */
[----:B------:R-:W-:-:S12]  /*3cd0*/  BSSY B0, `(.L_x_64) ;  /* 0x0000025000007945 */ /* 0x000fd80003800000 */
[----:B------:R-:W-:Y:S05]  /*3ce0*/  @!P0 BRA `(.L_x_65) ;  /* 0x00000000008c8947 */ /* 0x000fea0003800000 */
[----:B------:R-:W-:-:S05]  /*3cf0*/  UMOV UR4, 0x10 ;  /* 0x0000001000047882 */ /* 0x000fca0000000000 */
[----:B------:R-:W-:Y:S04]  /*3d00*/  DEPBAR.LE SB2, 0x36 ;  /* 0x0000ad800000791a */ /* 0x000fe80000000000 */
[----:B------:R-:W2:Y:S02]  /*3d10*/  UTCATOMSWS.2CTA.FIND_AND_SET.ALIGN UP0, UR4, UR4 ;  /* 0x00000004000475e3 */ /* 0x000ea40008200800 */
[----:B--2---:R-:W-:Y:S01]  /*3d20*/  MOV R10, UR4 ;  /* 0x00000004000a7c02 */ /* 0x004fe20008000f00 */
[----:B------:R-:W-:Y:S06]  /*3d30*/  BRA.U UP0, `(.L_x_66) ;  /* 0x0000000100187547 */ /* 0x000fec000b800000 */
.L_x_67:
[----:B------:R-:W-:Y:S05]  /*3d40*/  NANOSLEEP 0x64 ;  /* 0x000000640000795d */ /* 0x000fea0003800000 */
[----:B------:R-:W-:-:S05]  /*3d50*/  UMOV UR4, 0x10 ;  /* 0x0000001000047882 */ /* 0x000fca0000000000 */
[----:B------:R-:W-:Y:S04]  /*3d60*/  DEPBAR.LE SB2, 0x36 ;  /* 0x0000ad800000791a */ /* 0x000fe80000000000 */
[----:B------:R-:W2:Y:S02]  /*3d70*/  UTCATOMSWS.2CTA.FIND_AND_SET.ALIGN UP0, UR4, UR4 ;  /* 0x00000004000475e3 */ /* 0x000ea40008200800 */
[----:B--2---:R-:W-:Y:S01]  /*3d80*/  MOV R10, UR4 ;  /* 0x00000004000a7c02 */ /* 0x004fe20008000f00 */
[----:B------:R-:W-:Y:S05]  /*3d90*/  BRA.U !UP0, `(.L_x_67) ;  /* 0xfffffffd08e87547 */ /* 0x000fea000b83ffff */
.L_x_66:
[----:B------:R-:W2:Y:S01]  /*3da0*/  LDS R6, [UR5+0x10] ;  /* 0x00001005ff067984 */ /* 0x000ea20008000800 */
[----:B------:R-:W-:Y:S01]  /*3db0*/  IMAD.U32 R3, RZ, RZ, UR6 ;  /* 0x00000006ff037e24 */ /* 0x000fe2000f8e00ff */
[----:B------:R-:W-:-:S03]  /*3dc0*/  MOV R4, UR30 ;  /* 0x0000001e00047c02 */ /* 0x000fc60008000f00 */
[----:B------:R-:W-:Y:S01]  /*3dd0*/  VIADD R3, R3, 0x1a0 ;  /* 0x000001a003037836 */ /* 0x000fe20000000000 */
[----:B--2---:R-:W-:-:S04]  /*3de0*/  SHF.L.U32 R6, R6, 0x1f, RZ ;  /* 0x0000001f06067819 */ /* 0x004fc800000006ff */
[----:B------:R-:W2:Y:S02]  /*3df0*/  SYNCS.PHASECHK.TRANS64.TRYWAIT P0, [UR5+0x8], R6 ;  /* 0x00000806ff0075a7 */ /* 0x000ea40008001105 */
[----:B--2---:R-:W-:Y:S05]  /*3e00*/  @P0 BRA `(.L_x_68) ;  /* 0x0000000000080947 */ /* 0x004fea0003800000 */
[----:B------:R-:W2:Y:S02]  /*3e10*/  SYNCS.PHASECHK.TRANS64.TRYWAIT P0, [UR5+0x8], R6 ;  /* 0x00000806ff0075a7 */ /* 0x000ea40008001105 */
[----:B--2---:R-:W-:Y:S05]  /*3e20*/  @!P0 BRA `(.L_x_69) ;  /* 0x0000007000908947 */ /* 0x004fea0003800000 */
.L_x_68:
[----:B------:R-:W-:Y:S01]  /*3e30*/  PRMT R4, R4, 0x654, R3 ;  /* 0x0000065404047816 */ /* 0x000fe20000000003 */
[----:B------:R-:W-:Y:S01]  /*3e40*/  HFMA2 R3, -RZ, RZ, 0, 5.9604644775390625e-08 ;  /* 0x00000001ff037431 */ /* 0x000fe200000001ff */
[----:B------:R-:W-:Y:S01]  /*3e50*/  UPRMT UR4, UR30, 0x654, UR7 ;  /* 0x000006541e047896 */ /* 0x000fe20008000007 */
[----:B------:R-:W-:Y:S02]  /*3e60*/  IMAD.MOV.U32 R8, RZ, RZ, 0xffff ;  /* 0x0000ffffff087424 */ /* 0x000fe400078e00ff */
[----:B--2---:R-:W-:Y:S02]  /*3e70*/  IMAD.MOV.U32 R6, RZ, RZ, 0x4 ;  /* 0x00000004ff067424 */ /* 0x004fe400078e00ff */
[----:B------:R-:W-:Y:S01]  /*3e80*/  IMAD.SHL.U32 R9, R10, 0x20, RZ ;  /* 0x000000200a097824 */ /* 0x000fe200078e00ff */
[----:B------:R-:W-:Y:S02]  /*3e90*/  MOV R5, UR4 ;  /* 0x0000000400057c02 */ /* 0x000fe40008000f00 */
[-C--:B------:R-:W-:Y:S01]  /*3ea0*/  SHF.L.U32 R8, R8, R10.reuse, RZ ;  /* 0x0000000a08087219 */ /* 0x080fe200000006ff */
[----:B------:R2:W-:Y:S01]  /*3eb0*/  SYNCS.ARRIVE.TRANS64.RED RZ, [UR4], R6 ;  /* 0x00000006ffff79a7 */ /* 0x0005e20008000404 */
[----:B------:R-:W-:Y:S01]  /*3ec0*/  SHF.L.U32 R7, R3, R10, RZ ;  /* 0x0000000a03077219 */ /* 0x000fe200000006ff */
[----:B------:R2:W-:Y:S04]  /*3ed0*/  STS [UR6+0x1a0], R9 ;  /* 0x0001a009ff007988 */ /* 0x0005e80008000806 */
[----:B------:R2:W-:Y:S04]  /*3ee0*/  STAS [R4.64], R10 ;  /* 0x0000000a04007dbd */ /* 0x0005e8000c0008ff */
[----:B------:R2:W-:Y:S04]  /*3ef0*/  ATOMS.OR RZ, [UR5+0x14], R8 ;  /* 0x00001408ffff798c */ /* 0x0005e8000b000005 */
[----:B------:R2:W-:Y:S04]  /*3f00*/  ATOMS.OR RZ, [UR5+0x18], R7 ;  /* 0x00001807ffff798c */ /* 0x0005e8000b000005 */
[----:B------:R2:W-:Y:S02]  /*3f10*/  ATOMS.XOR RZ, [UR5+0x10], R3 ;  /* 0x00001003ffff798c */ /* 0x0005e4000b800005 */
.L_x_65:
[----:B-1----:R-:W-:Y:S05]  /*3f20*/  BSYNC B0 ;  /* 0x0000000000007941 */ /* 0x002fea0003800000 */
.L_x_64:
[----:B------:R-:W-:Y:S05]  /*3f30*/  BRA.U UP1, `(.L_x_70) ;  /* 0x00000001016c7547 */ /* 0x000fea000b800000 */
[----:B------:R-:W-:-:S03]  /*3f40*/  UMOV UR4, 0xffffffff ;  /* 0xffffffff00047882 */ /* 0x000fc60000000000 */
[----:B------:R-:W-:Y:S05]  /*3f50*/  BRA.DIV UR4, `(.L_x_71) ;  /* 0x00000072045c7947 */ /* 0x000fea000b800000 */
[----:B------:R-:W-:-:S13]  /*3f60*/  ELECT P0, URZ, PT ;  /* 0x0000000000ff782f */ /* 0x000fda0003800000 */
.L_x_195:
[----:B------:R-:W-:Y:S05]  /*3f70*/  @!P0 BRA `(.L_x_70) ;  /* 0x00000000005c8947 */ /* 0x000fea0003800000 */
[----:B--2---:R-:W2:Y:S02]  /*3f80*/  LDS R4, [UR5+0x10] ;  /* 0x00001005ff047984 */ /* 0x004ea40008000800 */
[----:B--2---:R-:W-:-:S04]  /*3f90*/  SHF.L.U32 R4, R4, 0x1f, RZ ;  /* 0x0000001f04047819 */ /* 0x004fc800000006ff */
[----:B------:R-:W2:Y:S02]  /*3fa0*/  SYNCS.PHASECHK.TRANS64.TRYWAIT P0, [UR5+0x8], R4 ;  /* 0x00000804ff0075a7 */ /* 0x000ea40008001105 */
[----:B--2---:R-:W-:Y:S05]  /*3fb0*/  @P0 BRA `(.L_x_72) ;  /* 0x0000000000080947 */ /* 0x004fea0003800000 */
[----:B------:R-:W2:Y:S02]  /*3fc0*/  SYNCS.PHASECHK.TRANS64.TRYWAIT P0, [UR5+0x8], R4 ;  /* 0x00000804ff0075a7 */ /* 0x000ea40008001105 */
[----:B--2---:R-:W-:Y:S05]  /*3fd0*/  @!P0 BRA `(.L_x_73) ;  /* 0x0000007000608947 */ /* 0x004fea0003800000 */
.L_x_72:
[----:B------:R-:W3:Y:S01]  /*3fe0*/  LDS R6, [UR6+0x1a0] ;  /* 0x0001a006ff067984 */ /* 0x000ee20008000800 */
[----:B--2---:R-:W-:Y:S02]  /*3ff0*/  HFMA2 R3, -RZ, RZ, 0, 5.9604644775390625e-08 ;  /* 0x00000001ff037431 */ /* 0x004fe400000001ff */
[----:B------:R-:W-:Y:S01]  /*4000*/  IMAD.MOV.U32 R4, RZ, RZ, 0xffff ;  /* 0x0000ffffff047424 */ /* 0x000fe200078e00ff */
[----:B------:R-:W-:Y:S01]  /*4010*/  UPRMT UR4, UR30, 0x654, UR7 ;  /* 0x000006541e047896 */ /* 0x000fe20008000007 */
[----:B---3--:R-:W-:-:S03]  /*4020*/  IMAD.SHL.U32 R5, R6, 0x20, RZ ;  /* 0x0000002006057824 */ /* 0x008fc600078e00ff */
[-C--:B------:R-:W-:Y:S02]  /*4030*/  SHF.L.U32 R4, R4, R6.reuse, RZ ;  /* 0x0000000604047219 */ /* 0x080fe400000006ff */
[----:B------:R-:W-:Y:S01]  /*4040*/  SHF.L.U32 R6, R3, R6, RZ ;  /* 0x0000000603067219 */ /* 0x000fe200000006ff */
[----:B------:R3:W-:Y:S04]  /*4050*/  STS [UR6+0x1a0], R5 ;  /* 0x0001a005ff007988 */ /* 0x0007e80008000806 */
[----:B------:R3:W-:Y:S04]  /*4060*/  ATOMS.OR RZ, [UR5+0x14], R4 ;  /* 0x00001404ffff798c */ /* 0x0007e8000b000005 */
[----:B------:R3:W-:Y:S01]  /*4070*/  ATOMS.OR RZ, [UR5+0x18], R6 ;  /* 0x00001806ffff798c */ /* 0x0007e2000b000005 */
[----:B------:R-:W-:Y:S03]  /*4080*/  SYNCS.ARRIVE.TRANS64.RED.A1T0 RZ, [UR4], RZ ;  /* 0x000000ffffff79a7 */ /* 0x000fe60008100404 */
[----:B------:R3:W-:Y:S01]  /*4090*/  ATOMS.XOR RZ, [UR5+0x10], R3 ;  /* 0x00001003ffff798c */ /* 0x0007e2000b800005 */
[----:B------:R-:W-:Y:S05]  /*40a0*/  BRA `(.L_x_70) ;  /* 0x0000000000107947 */ /* 0x000fea0003800000 */
.L_x_63:
[----:B------:R-:W-:Y:S02]  /*40b0*/  MOV R3, 0xffffffff ;  /* 0xffffffff00037802 */ /* 0x000fe40000000f00 */
[----:B------:R-:W-:-:S03]  /*40c0*/  MOV R4, 0x40f0 ;  /* 0x000040f000047802 */ /* 0x000fc60000000f00 */
[----:B------:R2:W-:Y:S04]  /*40d0*/  STS [UR6+0x1a0], R3 ;  /* 0x0001a003ff007988 */ /* 0x0005e80008000806 */
[----:B-12--5:R-:W-:Y:S05]  /*40e0*/  CALL.REL.NOINC `($__internal_1_$__cuda_sm10x_tcgen05_guardrail_trap_phase_invalid_during_alloc) ;  /* 0x0000007800107944 */ /* 0x026fea0003c00000 */
.L_x_70:
[----:B------:R-:W-:Y:S05]  /*40f0*/  WARPSYNC.ALL ;  /* 0x0000000000007948 */ /* 0x000fea0003800000 */
[----:B------:R-:W4:Y:S01]  /*4100*/  S2UR UR17, SR_CgaCtaId ;  /* 0x00000000001179c3 */ /* 0x000f220000008800 */
[----:B------:R-:W-:Y:S01]  /*4110*/  UMOV UR4, 0x400 ;  /* 0x0000040000047882 */ /* 0x000fe20000000000 */
[----:B------:R-:W-:-:S06]  /*4120*/  NOP ;  /* 0x0000000000007918 */ /* 0x000fcc0000000000 */
[----:B------:R-:W-:Y:S06]  /*4130*/  BAR.ARV 0x6, 0xa0 ;  /* 0x0182800000007b1d */ /* 0x000fec0000002000 */
[----:B------:R-:W1:Y:S01]  /*4140*/  LDCU.64 UR6, c[0x0][0x388] ;  /* 0x00007100ff0677ac */ /* 0x000e620008000a00 */
[----:B------:R-:W-:Y:S01]  /*4150*/  LOP3.LUT R2, R2, 0xffff, RZ, 0xc0, !PT ;  /* 0x0000ffff02027812 */ /* 0x000fe200078ec0ff */
[----:B--2---:R-:W-:Y:S01]  /*4160*/  IMAD.MOV.U32 R8, RZ, RZ, 0x1 ;  /* 0x00000001ff087424 */ /* 0x004fe200078e00ff */
[----:B------:R-:W-:Y:S01]  /*4170*/  LOP3.LUT R0, R0, 0xffff, RZ, 0xc0, !PT ;  /* 0x0000ffff00007812 */ /* 0x000fe200078ec0ff */
[----:B------:R-:W2:Y:S01]  /*4180*/  LDCU.64 UR8, c[0x0][0x390] ;  /* 0x00007200ff0877ac */ /* 0x000ea20008000a00 */
[----:B------:R-:W-:Y:S01]  /*4190*/  R2UR UR18, R2 ;  /* 0x00000000021272ca */ /* 0x000fe200000e0000 */
[----:B------:R-:W-:Y:S01]  /*41a0*/  IMAD.MOV.U32 R2, RZ, RZ, RZ ;  /* 0x000000ffff027224 */ /* 0x000fe200078e00ff */
[----:B------:R-:W-:Y:S01]  /*41b0*/  R2UR UR28, R0 ;  /* 0x00000000001c72ca */ /* 0x000fe200000e0000 */
[----:B------:R-:W-:Y:S01]  /*41c0*/  IMAD.MOV.U32 R0, RZ, RZ, RZ ;  /* 0x000000ffff007224 */ /* 0x000fe200078e00ff */
[----:B------:R-:W-:Y:S01]  /*41d0*/  UMOV UR21, URZ ;  /* 0x000000ff00157c82 */ /* 0x000fe20008000000 */
[----:B----4-:R-:W-:-:S02]  /*41e0*/  ULEA UR17, UR17, UR4, 0x18 ;  /* 0x0000000411117291 */ /* 0x010fc4000f8ec0ff */
[----:B------:R-:W-:Y:S02]  /*41f0*/  UISETP.NE.AND UP3, UPT, UR31, URZ, UPT ;  /* 0x000000ff1f00728c */ /* 0x000fe4000bf65270 */
[----:B------:R-:W-:Y:S01]  /*4200*/  UIADD3 UR23, UPT, UPT, UR17, 0x158, URZ ;  /* 0x0000015811177890 */ /* 0x000fe2000fffe0ff */
[----:B------:R-:W-:Y:S01]  /*4210*/  UMOV UR16, URZ ;  /* 0x000000ff00107c82 */ /* 0x000fe20008000000 */
[----:B------:R-:W-:Y:S01]  /*4220*/  UMOV UR26, 0x0 ;  /* 0x00000000001a7882 */ /* 0x000fe20000000000 */
[----:B-1----:R-:W-:Y:S02]  /*4230*/  UIADD3 UR4, UPT, UPT, UR6, 0x1f, URZ ;  /* 0x0000001f06047890 */ /* 0x002fe4000fffe0ff */
[----:B---3--:R-:W1:Y:S01]  /*4240*/  LDS R3, [UR17+0x1a0] ;  /* 0x0001a011ff037984 */ /* 0x008e620008000800 */
[----:B------:R-:W-:Y:S02]  /*4250*/  UPRMT UR23, URZ, 0x654, UR23 ;  /* 0x00000654ff177896 */ /* 0x000fe40008000017 */
[----:B------:R-:W-:Y:S01]  /*4260*/  USHF.R.S32.HI UR5, URZ, 0x1f, UR4 ;  /* 0x0000001fff057899 */ /* 0x000fe20008011404 */
[----:B------:R-:W-:Y:S01]  /*4270*/  UMOV UR27, 0x10200010 ;  /* 0x10200010001b7882 */ /* 0x000fe20000000000 */
[----:B------:R-:W-:-:S02]  /*4280*/  UMOV UR24, 0x0 ;  /* 0x0000000000187882 */ /* 0x000fc40000000000 */
[----:B------:R-:W-:Y:S02]  /*4290*/  ULEA.HI UR4, UR5, UR4, URZ, 0x5 ;  /* 0x0000000405047291 */ /* 0x000fe4000f8f28ff */
[----:B------:R-:W-:Y:S02]  /*42a0*/  UIADD3 UR5, UPT, UPT, UR17, 0x8400, URZ ;  /* 0x0000840011057890 */ /* 0x000fe4000fffe0ff */
[----:B------:R-:W-:Y:S02]  /*42b0*/  USHF.R.S32.HI UR4, URZ, 0x5, UR4 ;  /* 0x00000005ff047899 */ /* 0x000fe40008011404 */
[----:B------:R-:W-:Y:S02]  /*42c0*/  USHF.R.U32.HI UR5, URZ, 0x4, UR5 ;  /* 0x00000004ff057899 */ /* 0x000fe40008011605 */
[----:B------:R-:W-:Y:S02]  /*42d0*/  UIMAD UR4, UR4, UR7, URZ ;  /* 0x00000007040472a4 */ /* 0x000fe4000f8e02ff */
[----:B------:R-:W-:-:S02]  /*42e0*/  ULOP3.LUT UR5, UR5, 0x3fff, URZ, 0xc0, !UPT ;  /* 0x00003fff05057892 */ /* 0x000fc4000f8ec0ff */
[----:B--2---:R-:W-:Y:S02]  /*42f0*/  UIMAD UR4, UR4, UR8, URZ ;  /* 0x00000008040472a4 */ /* 0x004fe4000f8e02ff */
[----:B------:R-:W-:Y:S02]  /*4300*/  ULOP3.LUT UR19, UR5, 0x10000, URZ, 0xfc, !UPT ;  /* 0x0001000005137892 */ /* 0x000fe4000f8efcff */
[----:B------:R-:W-:Y:S02]  /*4310*/  UIMAD UR6, UR4, UR9, URZ ;  /* 0x00000009040672a4 */ /* 0x000fe4000f8e02ff */
[----:B------:R-:W-:Y:S02]  /*4320*/  UIADD3 UR4, UPT, UPT, UR17, 0x28400, URZ ;  /* 0x0002840011047890 */ /* 0x000fe4000fffe0ff */
[----:B------:R-:W-:Y:S02]  /*4330*/  UIADD3 UR29, UPT, UPT, UR6, -0x1, URZ ;  /* 0xffffffff061d7890 */ /* 0x000fe4000fffe0ff */
[----:B------:R-:W-:-:S02]  /*4340*/  USHF.R.U32.HI UR4, URZ, 0x4, UR4 ;  /* 0x00000004ff047899 */ /* 0x000fc40008011604 */
[----:B------:R-:W-:Y:S02]  /*4350*/  UISETP.GE.AND UP4, UPT, UR6, 0x1, UPT ;  /* 0x000000010600788c */ /* 0x000fe4000bf86270 */
[----:B------:R-:W-:Y:S01]  /*4360*/  ULOP3.LUT UR4, UR4, 0x3fff, URZ, 0xc0, !UPT ;  /* 0x00003fff04047892 */ /* 0x000fe2000f8ec0ff */
[----:B------:R-:W-:-:S03]  /*4370*/  UMOV UR25, 0x10200010 ;  /* 0x1020001000197882 */ /* 0x000fc60000000000 */
[----:B------:R-:W-:Y:S01]  /*4380*/  ULOP3.LUT UR20, UR4, 0x10000, URZ, 0xfc, !UPT ;  /* 0x0001000004147892 */ /* 0x000fe2000f8efcff */
[C---:B-1----:R-:W-:Y:S01]  /*4390*/  VIADD R5, R3.reuse, 0x80 ;  /* 0x0000008003057836 */ /* 0x042fe20000000000 */
[----:B------:R-:W-:-:S04]  /*43a0*/  LOP3.LUT R4, R3, 0xffff, RZ, 0xc0, !PT ;  /* 0x0000ffff03047812 */ /* 0x000fc800078ec0ff */
[----:B------:R-:W-:-:S05]  /*43b0*/  LOP3.LUT R5, R5, 0xffff, RZ, 0xc0, !PT ;  /* 0x0000ffff05057812 */ /* 0x000fca00078ec0ff */
[----:B------:R1:W-:Y:S02]  /*43c0*/  STL.64 [R1], R4 ;  /* 0x0000000401007387 */ /* 0x0003e40000100a00 */
.L_x_82:
[----:B-1----:R-:W-:-:S04]  /*43d0*/  SHF.L.U32 R5, R2, 0x1f, RZ ;  /* 0x0000001f02057819 */ /* 0x002fc800000006ff */
[----:B------:R-:W1:Y:S02]  /*43e0*/  SYNCS.PHASECHK.TRANS64.TRYWAIT P0, [UR17+0x150], R5 ;  /* 0x00015005ff0075a7 */ /* 0x000e640008001111 */
[----:B-1-34-:R-:W-:Y:S05]  /*43f0*/  @!P0 BRA `(.L_x_74) ;  /* 0x0000006c00708947 */ /* 0x01afea0003800000 */
.L_x_197:
[----:B-1----:R-:W1:Y:S01]  /*4400*/  LDS.128 R4, [UR17+0x190] ;  /* 0x00019011ff047984 */ /* 0x002e620008000c00 */
[----:B------:R-:W-:Y:S01]  /*4410*/  ULEA UR22, UR21, UR17, 0x3 ;  /* 0x0000001115167291 */ /* 0x000fe2000f8e18ff */
[----:B------:R-:W-:Y:S01]  /*4420*/  @!PT LDS RZ, [RZ] ;  /* 0x00000000fffff984 */ /* 0x000fe20000000800 */
[----:B------:R-:W-:Y:S01]  /*4430*/  @!PT LDS RZ, [RZ] ;  /* 0x00000000fffff984 */ /* 0x000fe20000000800 */
[----:B------:R-:W-:Y:S01]  /*4440*/  @!PT LDS RZ, [RZ] ;  /* 0x00000000fffff984 */ /* 0x000fe20000000800 */
[----:B------:R-:W-:Y:S01]  /*4450*/  @!PT LDS RZ, [RZ] ;  /* 0x00000000fffff984 */ /* 0x000fe20000000800 */
[----:B------:R2:W-:Y:S06]  /*4460*/  MEMBAR.ALL.CTA ;  /* 0x0000000000007992 */ /* 0x0005ec0000008000 */
[----:B--2---:R-:W2:Y:S02]  /*4470*/  FENCE.VIEW.ASYNC.S ;  /* 0x00000000000073c6 */ /* 0x004ea40000000000 */
[----:B--2---:R-:W-:Y:S01]  /*4480*/  SYNCS.ARRIVE.TRANS64.RED.A1T0 RZ, [UR23], RZ ;  /* 0x000000ffffff79a7 */ /* 0x004fe20008100417 */
[----:B-1----:R-:W-:Y:S01]  /*4490*/  LOP3.LUT P2, RZ, R6, 0x1, RZ, 0xc0, !PT ;  /* 0x0000000106ff7812 */ /* 0x002fe2000784c0ff */
[----:B------:R-:W-:-:S12]  /*44a0*/  BRA.U UP3, `(.L_x_75) ;  /* 0x00000001030c7547 */ /* 0x000fd8000b800000 */
[----:B------:R-:W-:-:S04]  /*44b0*/  SHF.L.U32 R5, R8, 0x1f, RZ ;  /* 0x0000001f08057819 */ /* 0x000fc800000006ff */
[----:B------:R-:W1:Y:S02]  /*44c0*/  SYNCS.PHASECHK.TRANS64.TRYWAIT P0, [UR22+0x170], R5 ;  /* 0x00017005ff0075a7 */ /* 0x000e640008001116 */
[----:B-1----:R-:W-:Y:S05]  /*44d0*/  @!P0 BRA `(.L_x_76) ;  /* 0x0000006c00508947 */ /* 0x002fea0003800000 */
.L_x_75:
[----:B------:R-:W-:Y:S05]  /*44e0*/  BRA.U UP3, `(.L_x_77) ;  /* 0x0000000103d47547 */ /* 0x000fea000b800000 */
[----:B------:R-:W-:Y:S05]  /*44f0*/  BRA.U !UP4, `(.L_x_78) ;  /* 0x000000010cc47547 */ /* 0x000fea000b800000 */
[----:B------:R-:W-:Y:S01]  /*4500*/  ULEA UR4, UR21, UR49, 0x2 ;  /* 0x0000003115047291 */ /* 0x000fe2000f8e10ff */
[----:B-1----:R-:W-:-:S08]  /*4510*/  SHF.L.U32 R4, R0, 0x1f, RZ ;  /* 0x0000001f00047819 */ /* 0x002fd000000006ff */
[----:B------:R-:W5:Y:S01]  /*4520*/  LDL R5, [UR4] ;  /* 0x00000004ff057983 */ /* 0x000f620008100800 */
[----:B------:R-:W-:Y:S02]  /*4530*/  ULEA UR4, UR16, UR17, 0x3 ;  /* 0x0000001110047291 */ /* 0x000fe4000f8e18ff */
[----:B------:R-:W-:Y:S01]  /*4540*/  UPLOP3.LUT UP2, UPT, UPT, UPT, UPT, 0x40, 0x4 ;  /* 0x000000000004789c */ /* 0x000fe20003f4e870 */
[----:B------:R-:W-:Y:S01]  /*4550*/  UMOV UR15, UR29 ;  /* 0x0000001d000f7c82 */ /* 0x000fe20008000000 */
[----:B------:R-:W-:-:S05]  /*4560*/  UMOV UR5, UR16 ;  /* 0x0000001000057c82 */ /* 0x000fca0008000000 */
[----:B------:R1:W2:Y:S04]  /*4570*/  SYNCS.PHASECHK.TRANS64.TRYWAIT P1, [UR4], R4 ;  /* 0x00000004ff0075a7 */ /* 0x0002a80008021104 */
.L_x_81:
[----:B---3--:R-:W-:Y:S01]  /*4580*/  ULEA UR10, UR5, UR17, 0x3 ;  /* 0x00000011050a7291 */ /* 0x008fe2000f8e18ff */
[----:B--2-4-:R-:W-:Y:S11]  /*4590*/  @P1 BRA `(.L_x_79) ;  /* 0x00000000000c1947 */ /* 0x014ff60003800000 */
[----:B------:R-:W-:Y:S04]  /*45a0*/  SHF.L.U32 R6, R0, 0x1f, RZ ;  /* 0x0000001f00067819 */ /* 0x000fe800000006ff */
[----:B------:R-:W2:Y:S02]  /*45b0*/  SYNCS.PHASECHK.TRANS64.TRYWAIT P0, [UR10], R6 ;  /* 0x00000006ff0075a7 */ /* 0x000ea4000800110a */
[----:B--2---:R-:W-:Y:S05]  /*45c0*/  @!P0 BRA `(.L_x_80) ;  /* 0x0000006c002c8947 */ /* 0x004fea0003800000 */
.L_x_79:
[----:B------:R-:W-:Y:S01]  /*45d0*/  UISETP.NE.AND UP0, UPT, UR15, URZ, UPT ;  /* 0x000000ff0f00728c */ /* 0x000fe2000bf05270 */
[----:B------:R-:W-:Y:S01]  /*45e0*/  PLOP3.LUT P1, PT, PT, PT, PT, 0x80, 0x8 ;  /* 0x000000000008781c */ /* 0x000fe20003f2f070 */
[----:B------:R-:W-:Y:S02]  /*45f0*/  UIADD3 UR4, UPT, UPT, UR5, 0x1, URZ ;  /* 0x0000000105047890 */ /* 0x000fe4000fffe0ff */
[----:B------:R-:W-:Y:S02]  /*4600*/  ULEA UR8, UR5, UR20, 0x8 ;  /* 0x0000001405087291 */ /* 0x000fe4000f8e40ff */
[----:B------:R-:W-:Y:S01]  /*4610*/  UISETP.NE.AND UP1, UPT, UR4, 0x10, UPT ;  /* 0x000000100400788c */ /* 0x000fe2000bf25270 */
[----:B------:R-:W-:Y:S01]  /*4620*/  PLOP3.LUT P0, PT, PT, PT, UP0, 0x80, 0x8 ;  /* 0x000000000008781c */ /* 0x000fe20003f0f008 */
[----:B------:R-:W-:Y:S02]  /*4630*/  UIADD3 UR12, UPT, UPT, UR8, 0x2, URZ ;  /* 0x00000002080c7890 */ /* 0x000fe4000fffe0ff */
[----:B------:R-:W-:Y:S02]  /*4640*/  USEL UR6, URZ, 0x1, UP1 ;  /* 0x00000001ff067887 */ /* 0x000fe40008800000 */
[----:B------:R-:W-:Y:S02]  /*4650*/  USEL UR16, UR4, URZ, UP1 ;  /* 0x000000ff04107287 */ /* 0x000fe40008800000 */
[----:B------:R-:W-:Y:S02]  /*4660*/  UIADD3 UR10, UPT, UPT, UR10, 0x80, URZ ;  /* 0x000000800a0a7890 */ /* 0x000fe4000fffe0ff */
[----:B------:R-:W-:Y:S01]  /*4670*/  @UP0 ULEA UR4, UR16, UR17, 0x3 ;  /* 0x0000001110040291 */ /* 0x000fe2000f8e18ff */
[----:B------:R-:W-:Y:S01]  /*4680*/  LOP3.LUT R0, R0, UR6, RZ, 0x3c, !PT ;  /* 0x0000000600007c12 */ /* 0x000fe2000f8e3cff */
[----:B------:R-:W-:Y:S01]  /*4690*/  UMOV UR9, 0x80004020 ;  /* 0x8000402000097882 */ /* 0x000fe20000000000 */
[----:B------:R-:W-:Y:S01]  /*46a0*/  UMOV UR13, 0x80004020 ;  /* 0x80004020000d7882 */ /* 0x000fe20000000000 */
[----:B------:R-:W-:Y:S01]  /*46b0*/  UMOV UR7, 0x80004020 ;  /* 0x8000402000077882 */ /* 0x000fe20000000000 */
[----:B-1----:R-:W-:Y:S04]  /*46c0*/  @P0 SHF.L.U32 R4, R0, 0x1f, RZ ;  /* 0x0000001f00040819 */ /* 0x002fe800000006ff */
[----:B------:R3:W4:Y:S01]  /*46d0*/  @P0 SYNCS.PHASECHK.TRANS64.TRYWAIT P1, [UR4], R4 ;  /* 0x00000004ff0005a7 */ /* 0x0007220008021104 */
[----:B------:R-:W-:Y:S11]  /*46e0*/  ELECT P0, URZ, PT ;  /* 0x0000000000ff782f */ /* 0x000ff60003800000 */
[----:B------:R-:W-:Y:S02]  /*46f0*/  @!UPT UIADD3 URZ, UPT, UPT, URZ, URZ, URZ ;  /* 0x000000fffffff290 */ /* 0x000fe4000fffe0ff */
[C---:B-----5:R-:W-:Y:S01]  /*4700*/  @P0 R2UR.BROADCAST UR14, R5.reuse ;  /* 0x00000000050e02ca */ /* 0x060fe200008e0000 */
[----:B------:R-:W-:Y:S01]  /*4710*/  ULEA UR4, UR5, UR19, 0x9 ;  /* 0x0000001305047291 */ /* 0x000fe2000f8e48ff */
[----:B------:R-:W-:Y:S11]  /*4720*/  ELECT P0, URZ, PT ;  /* 0x0000000000ff782f */ /* 0x000ff60003800000 */
[----:B------:R-:W-:Y:S02]  /*4730*/  @!UPT UIADD3 URZ, UPT, UPT, URZ, URZ, URZ ;  /* 0x000000fffffff290 */ /* 0x000fe4000fffe0ff */
[----:B------:R-:W-:Y:S01]  /*4740*/  @P0 R2UR.BROADCAST UR11, R5 ;  /* 0x00000000050b02ca */ /* 0x000fe200008e0000 */
[----:B------:R-:W-:Y:S01]  /*4750*/  UIADD3 UR6, UPT, UPT, UR4, 0x2, URZ ;  /* 0x0000000204067890 */ /* 0x000fe2000fffe0ff */
[----:B------:R-:W-:Y:S02]  /*4760*/  UMOV UR5, 0x80004020 ;  /* 0x8000402000057882 */ /* 0x000fe40000000000 */
[----:B------:R1:W-:Y:S01]  /*4770*/  UTCHMMA.2CTA gdesc[UR4], gdesc[UR8], tmem[UR14], tmem[UR26], idesc[UR27], UP2 ;  /* 0x00ff1a08040075ea */ /* 0x0003e2000920000e */
[----:B------:R-:W-:Y:S08]  /*4780*/  UPLOP3.LUT UP2, UPT, UPT, UPT, UPT, 0x80, 0x8 ;  /* 0x000000000008789c */ /* 0x000ff00003f4f070 */
[----:B------:R3:W-:Y:S01]  /*4790*/  UTCHMMA.2CTA gdesc[UR6], gdesc[UR12], tmem[UR11], tmem[UR24], idesc[UR25], UPT ;  /* 0x00ff180c060075ea */ /* 0x0007e2000ba0000b */
[----:B------:R3:W-:Y:S01]  /*47a0*/  UTCBAR.2CTA.MULTICAST [UR10], URZ, UR18 ;  /* 0x000000ff0a0073e9 */ /* 0x0007e20008200812 */
[----:B-1----:R-:W-:Y:S02]  /*47b0*/  UIADD3 UR4, UPT, UPT, UR15, 0x1, URZ ;  /* 0x000000010f047890 */ /* 0x002fe4000fffe0ff */
[----:B------:R-:W-:Y:S02]  /*47c0*/  UIADD3 UR8, UPT, UPT, UR15, -0x1, URZ ;  /* 0xffffffff0f087890 */ /* 0x000fe4000fffe0ff */
[----:B------:R-:W-:Y:S01]  /*47d0*/  UISETP.GT.U32.AND UP0, UPT, UR4, 0x1, UPT ;  /* 0x000000010400788c */ /* 0x000fe2000bf04070 */
[----:B------:R-:W-:Y:S04]  /*47e0*/  UMOV UR5, UR16 ;  /* 0x0000001000057c82 */ /* 0x000fe80008000000 */
[----:B------:R-:W-:Y:S04]  /*47f0*/  UMOV UR15, UR8 ;  /* 0x00000008000f7c82 */ /* 0x000fe80008000000 */
[----:B------:R-:W-:Y:S05]  /*4800*/  BRA.U UP0, `(.L_x_81) ;  /* 0xfffffffd005c7547 */ /* 0x000fea000b83ffff */
.L_x_78:
[----:B------:R-:W-:-:S09]  /*4810*/  UIADD3 UR4, UPT, UPT, UR22, 0x160, URZ ;  /* 0x0000016016047890 */ /* 0x000fd2000fffe0ff */
[----:B------:R2:W-:Y:S01]  /*4820*/  UTCBAR.2CTA.MULTICAST [UR4], URZ, UR28 ;  /* 0x000000ff040073e9 */ /* 0x0005e2000820081c */
[----:B------:R-:W-:Y:S02]  /*4830*/  NOP ;  /* 0x0000000000007918 */ /* 0x000fe40000000000 */
.L_x_77:
[----:B--2---:R-:W-:Y:S01]  /*4840*/  UIADD3 UR4, UPT, UPT, UR21, 0x1, URZ ;  /* 0x0000000115047890 */ /* 0x004fe2000fffe0ff */
[----:B------:R-:W-:-:S03]  /*4850*/  LOP3.LUT R2, R2, 0x1, RZ, 0x3c, !PT ;  /* 0x0000000102027812 */ /* 0x000fc600078e3cff */
[----:B------:R-:W-:-:S04]  /*4860*/  UISETP.NE.AND UP0, UPT, UR4, 0x2, UPT ;  /* 0x000000020400788c */ /* 0x000fc8000bf05270 */
[----:B------:R-:W-:Y:S02]  /*4870*/  USEL UR5, URZ, 0x1, UP0 ;  /* 0x00000001ff057887 */ /* 0x000fe40008000000 */
[----:B------:R-:W-:-:S04]  /*4880*/  USEL UR21, UR4, URZ, UP0 ;  /* 0x000000ff04157287 */ /* 0x000fc80008000000 */
[----:B------:R-:W-:Y:S01]  /*4890*/  LOP3.LUT R8, R8, UR5, RZ, 0x3c, !PT ;  /* 0x0000000508087c12 */ /* 0x000fe2000f8e3cff */
[----:B------:R-:W-:Y:S07]  /*48a0*/  @P2 BRA `(.L_x_82) ;  /* 0xfffffff800c82947 */ /* 0x000fee000383ffff */
[----:B------:R-:W2:Y:S01]  /*48b0*/  S2UR UR8, SR_CgaCtaId ;  /* 0x00000000000879c3 */ /* 0x000ea20000008800 */
[----:B------:R-:W-:Y:S01]  /*48c0*/  ELECT P0, URZ, PT ;  /* 0x0000000000ff782f */ /* 0x000fe20003800000 */
[----:B------:R-:W-:Y:S01]  /*48d0*/  HFMA2 R0, -RZ, RZ, 0, 5.9604644775390625e-08 ;  /* 0x00000001ff007431 */ /* 0x000fe200000001ff */
[----:B------:R-:W-:-:S05]  /*48e0*/  UMOV UR4, 0x40 ;  /* 0x0000004000047882 */ /* 0x000fca0000000000 */
[----:B------:R-:W-:Y:S01]  /*48f0*/  UVIRTCOUNT.DEALLOC.SMPOOL 0x80 ;  /* 0x000000800000784c */ /* 0x000fe20000000000 */
[----:B------:R-:W-:Y:S02]  /*4900*/  UISETP.NE.AND UP0, UPT, UR31, URZ, UPT ;  /* 0x000000ff1f00728c */ /* 0x000fe4000bf05270 */
[----:B--2---:R-:W-:-:S09]  /*4910*/  ULEA UR8, UR8, UR4, 0x18 ;  /* 0x0000000408087291 */ /* 0x004fd2000f8ec0ff */
[----:B------:R2:W-:Y:S01]  /*4920*/  @P0 STS.U8 [UR8+0x1c], R0 ;  /* 0x00001c00ff000988 */ /* 0x0005e20008000008 */
[----:B------:R-:W-:Y:S05]  /*4930*/  BRA.U UP0, `(.L_x_83) ;  /* 0x0000000100587547 */ /* 0x000fea000b800000 */
[----:B------:R-:W-:Y:S01]  /*4940*/  UIADD3 UR5, UPT, UPT, UR17, 0x170, URZ ;  /* 0x0000017011057890 */ /* 0x000fe2000fffe0ff */
[----:B------:R-:W-:-:S03]  /*4950*/  SHF.L.U32 R2, R8, 0x1f, RZ ;  /* 0x0000001f08027819 */ /* 0x000fc600000006ff */
[----:B------:R-:W-:-:S09]  /*4960*/  ULEA UR4, UR21, UR5, 0x3 ;  /* 0x0000000515047291 */ /* 0x000fd2000f8e18ff */
[----:B------:R-:W1:Y:S02]  /*4970*/  SYNCS.PHASECHK.TRANS64.TRYWAIT P0, [UR4], R2 ;  /* 0x00000002ff0075a7 */ /* 0x000e640008001104 */
[----:B-1----:R-:W-:Y:S05]  /*4980*/  @!P0 BRA `(.L_x_84) ;  /* 0x0000006800548947 */ /* 0x002fea0003800000 */
.L_x_201:
[----:B------:R-:W-:-:S04]  /*4990*/  UIADD3 UR4, UPT, UPT, UR21, 0x1, URZ ;  /* 0x0000000115047890 */ /* 0x000fc8000fffe0ff */
[----:B------:R-:W-:-:S04]  /*49a0*/  UISETP.NE.AND UP1, UPT, UR4, 0x2, UPT ;  /* 0x000000020400788c */ /* 0x000fc8000bf25270 */
[----:B---3--:R-:W-:Y:S02]  /*49b0*/  USEL UR6, URZ, 0x1, UP1 ;  /* 0x00000001ff067887 */ /* 0x008fe40008800000 */
[----:B------:R-:W-:-:S04]  /*49c0*/  USEL UR4, UR4, URZ, UP1 ;  /* 0x000000ff04047287 */ /* 0x000fc80008800000 */
[----:B------:R-:W-:Y:S01]  /*49d0*/  ULEA UR4, UR4, UR5, 0x3 ;  /* 0x0000000504047291 */ /* 0x000fe2000f8e18ff */
[----:B-1----:R-:W-:-:S04]  /*49e0*/  LOP3.LUT R2, R8, UR6, RZ, 0x3c, !PT ;  /* 0x0000000608027c12 */ /* 0x002fc8000f8e3cff */
[----:B------:R-:W-:Y:S01]  /*49f0*/  SHF.L.U32 R2, R2, 0x1f, RZ ;  /* 0x0000001f02027819 */ /* 0x000fe200000006ff */
[----:B--2---:R-:W-:-:S04]  /*4a00*/  IMAD.U32 R0, RZ, RZ, UR4 ;  /* 0x00000004ff007e24 */ /* 0x004fc8000f8e00ff */
[----:B------:R1:W2:Y:S03]  /*4a10*/  SYNCS.PHASECHK.TRANS64.TRYWAIT P0, [R0+URZ], R2 ;  /* 0x00000002000075a7 */ /* 0x0002a600080011ff */
[----:B--2---:R-:W-:Y:S05]  /*4a20*/  @!P0 NANOSLEEP.SYNCS 0x989680 ;  /* 0x009896800000895d */ /* 0x004fea0003900000 */
[----:B------:R-:W2:Y:S02]  /*4a30*/  @!P0 SYNCS.PHASECHK.TRANS64 P0, [R0+URZ], R2 ;  /* 0x00000002000085a7 */ /* 0x000ea400080010ff */
[----:B--2---:R-:W-:Y:S05]  /*4a40*/  @P0 BRA `(.L_x_85) ;  /* 0x0000000000200947 */ /* 0x004fea0003800000 */
.L_x_86:
[----:B--2---:R2:W3:Y:S02]  /*4a50*/  SYNCS.PHASECHK.TRANS64.TRYWAIT P0, [R0+URZ], R2 ;  /* 0x00000002000075a7 */ /* 0x0044e400080011ff */
[----:B---3--:R-:W-:Y:S05]  /*4a60*/  @!P0 NANOSLEEP.SYNCS 0x989680 ;  /* 0x009896800000895d */ /* 0x008fea0003900000 */
[----:B------:R-:W3:Y:S02]  /*4a70*/  @!P0 SYNCS.PHASECHK.TRANS64 P0, [R0+URZ], R2 ;  /* 0x00000002000085a7 */ /* 0x000ee400080010ff */
[----:B---3--:R-:W-:Y:S05]  /*4a80*/  @!P0 BRA `(.L_x_86) ;  /* 0xfffffffc00f08947 */ /* 0x008fea000383ffff */
[----:B------:R-:W-:Y:S05]  /*4a90*/  BRA `(.L_x_85) ;  /* 0x00000000000c7947 */ /* 0x000fea0003800000 */
.L_x_83:
[----:B------:R-:W-:-:S04]  /*4aa0*/  UIADD3 UR4, UPT, UPT, UR17, 0x180, URZ ;  /* 0x0000018011047890 */ /* 0x000fc8000fffe0ff */
[----:B------:R-:W-:-:S09]  /*4ab0*/  UPRMT UR4, UR30, 0x654, UR4 ;  /* 0x000006541e047896 */ /* 0x000fd20008000004 */
[----:B------:R-:W-:Y:S03]  /*4ac0*/  SYNCS.ARRIVE.TRANS64.RED.A1T0 RZ, [UR4], RZ ;  /* 0x000000ffffff79a7 */ /* 0x000fe60008100404 */
.L_x_85:
[----:B-12---:R-:W-:Y:S01]  /*4ad0*/  SHF.L.U32 R2, RZ, 0x1f, RZ ;  /* 0x0000001fff027819 */ /* 0x006fe200000006ff */
[----:B------:R-:W-:Y:S01]  /*4ae0*/  UIADD3 UR4, UPT, UPT, UR17, 0x180, URZ ;  /* 0x0000018011047890 */ /* 0x000fe2000fffe0ff */
[----:B------:R-:W-:Y:S02]  /*4af0*/  PLOP3.LUT P0, PT, PT, PT, UP0, 0x80, 0x8 ;  /* 0x000000000008781c */ /* 0x000fe40003f0f008 */
[----:B----4-:R-:W1:Y:S02]  /*4b00*/  SYNCS.PHASECHK.TRANS64.TRYWAIT P1, [UR17+0x180], R2 ;  /* 0x00018002ff0075a7 */ /* 0x010e640008021111 */
[----:B-1----:R-:W-:Y:S09]  /*4b10*/  @!P1 BRA `(.L_x_87) ;  /* 0x0000006800089947 */ /* 0x002ff20003800000 */
.L_x_203:
[----:B------:R-:W-:Y:S01]  /*4b20*/  @!UP0 UPRMT UR4, UR30, 0x654, UR4 ;  /* 0x000006541e048896 */ /* 0x000fe20008000004 */
[----:B------:R-:W-:Y:S01]  /*4b30*/  LOP3.LUT R3, R3, 0xffff, RZ, 0xc0, !PT ;  /* 0x0000ffff03037812 */ /* 0x000fe200078ec0ff */
[----:B-1----:R-:W-:-:S03]  /*4b40*/  IMAD.MOV.U32 R2, RZ, RZ, 0xffff ;  /* 0x0000ffffff027424 */ /* 0x002fc600078e00ff */
[----:B------:R-:W-:-:S04]  /*4b50*/  SHF.R.U32.HI R3, RZ, 0x5, R3 ;  /* 0x00000005ff037819 */ /* 0x000fc80000011603 */
[----:B------:R-:W-:Y:S01]  /*4b60*/  @!P0 SYNCS.ARRIVE.TRANS64.RED.A1T0 RZ, [UR4], RZ ;  /* 0x000000ffffff89a7 */ /* 0x000fe20008100404 */
[----:B------:R-:W-:Y:S01]  /*4b70*/  NOP ;  /* 0x0000000000007918 */ /* 0x000fe20000000000 */
[----:B------:R-:W1:Y:S01]  /*4b80*/  LDS R0, [UR8+0x14] ;  /* 0x00001408ff007984 */ /* 0x000e620008000800 */
[----:B------:R-:W-:-:S04]  /*4b90*/  SHF.L.U32 R2, R2, R3, RZ ;  /* 0x0000000302027219 */ /* 0x000fc800000006ff */
[----:B-1----:R-:W-:-:S04]  /*4ba0*/  LOP3.LUT R0, R0, R2, RZ, 0xc0, !PT ;  /* 0x0000000200007212 */ /* 0x002fc800078ec0ff */
[----:B------:R-:W-:Y:S01]  /*4bb0*/  ISETP.NE.AND P0, PT, R0, R2, PT ;  /* 0x000000020000720c */ /* 0x000fe20003f05270 */
[----:B------:R-:W-:-:S05]  /*4bc0*/  IMAD.MOV.U32 R0, RZ, RZ, 0x1 ;  /* 0x00000001ff007424 */ /* 0x000fca00078e00ff */
[----:B------:R-:W-:-:S07]  /*4bd0*/  SHF.L.U32 R0, R0, R3, RZ ;  /* 0x0000000300007219 */ /* 0x000fce00000006ff */
[----:B------:R-:W-:Y:S05]  /*4be0*/  @P0 BRA `(.L_x_88) ;  /* 0x00000000005c0947 */ /* 0x000fea0003800000 */
[----:B------:R-:W1:Y:S02]  /*4bf0*/  LDS R3, [UR8+0x18] ;  /* 0x00001808ff037984 */ /* 0x000e640008000800 */
[----:B-1----:R-:W-:-:S04]  /*4c00*/  LOP3.LUT R3, R3, R0, RZ, 0xc0, !PT ;  /* 0x0000000003037212 */ /* 0x002fc800078ec0ff */
[----:B------:R-:W-:-:S13]  /*4c10*/  ISETP.NE.AND P0, PT, R3, R0, PT ;  /* 0x000000000300720c */ /* 0x000fda0003f05270 */
[----:B------:R-:W-:Y:S05]  /*4c20*/  @P0 BRA `(.L_x_89) ;  /* 0x0000000000400947 */ /* 0x000fea0003800000 */
[----:B------:R-:W-:Y:S01]  /*4c30*/  R2UR UR4, R2 ;  /* 0x00000000020472ca */ /* 0x000fe200000e0000 */
[----:B------:R-:W1:Y:S01]  /*4c40*/  S2R R3, SR_LANEID ;  /* 0x0000000000037919 */ /* 0x000e620000000000 */
[----:B------:R-:W-:-:S04]  /*4c50*/  LOP3.LUT R0, RZ, R0, RZ, 0x33, !PT ;  /* 0x00000000ff007212 */ /* 0x000fc800078e33ff */
[----:B---3--:R-:W2:Y:S07]  /*4c60*/  REDUX UR6, R0 ;  /* 0x00000000000673c4 */ /* 0x008eae0000000000 */
[----:B------:R-:W-:-:S03]  /*4c70*/  ULOP3.LUT UR5, URZ, UR4, URZ, 0x33, !UPT ;  /* 0x00000004ff057292 */ /* 0x000fc6000f8e33ff */
[----:B------:R-:W-:Y:S02]  /*4c80*/  VOTEU.ANY UR4, UPT, PT ;  /* 0x0000000000047886 */ /* 0x000fe400038e0100 */
[----:B------:R-:W-:Y:S01]  /*4c90*/  UFLO.U32 UR4, UR4 ;  /* 0x00000004000472bd */ /* 0x000fe200080e0000 */
[----:B------:R-:W-:-:S04]  /*4ca0*/  IMAD.U32 R2, RZ, RZ, UR5 ;  /* 0x00000005ff027e24 */ /* 0x000fc8000f8e00ff */
[----:B------:R-:W3:Y:S02]  /*4cb0*/  REDUX UR7, R2 ;  /* 0x00000000020773c4 */ /* 0x000ee40000000000 */
[----:B------:R4:W-:Y:S01]  /*4cc0*/  UTCATOMSWS.AND URZ, UR5 ;  /* 0x0000000500ff79e3 */ /* 0x0009e20008000000 */
[----:B--2---:R-:W-:Y:S01]  /*4cd0*/  IMAD.U32 R0, RZ, RZ, UR6 ;  /* 0x00000006ff007e24 */ /* 0x004fe2000f8e00ff */
[----:B-1----:R-:W-:Y:S01]  /*4ce0*/  ISETP.EQ.U32.AND P0, PT, R3, UR4, PT ;  /* 0x0000000403007c0c */ /* 0x002fe2000bf02070 */
[----:B---3--:R-:W-:-:S12]  /*4cf0*/  IMAD.U32 R2, RZ, RZ, UR7 ;  /* 0x00000007ff027e24 */ /* 0x008fd8000f8e00ff */
[----:B------:R4:W-:Y:S04]  /*4d00*/  @P0 ATOMS.AND RZ, [UR8+0x14], R2 ;  /* 0x00001402ffff098c */ /* 0x0009e8000a800008 */
[----:B------:R4:W-:Y:S01]  /*4d10*/  @P0 ATOMS.AND RZ, [UR8+0x18], R0 ;  /* 0x00001800ffff098c */ /* 0x0009e2000a800008 */
[----:B------:R-:W-:Y:S05]  /*4d20*/  BRA `(.L_x_90) ;  /* 0x0000000000147947 */ /* 0x000fea0003800000 */
.L_x_89:
[----:B------:R-:W-:Y:S02]  /*4d30*/  MOV R2, 0x4d50 ;  /* 0x00004d5000027802 */ /* 0x000fe40000000f00 */
[----:B---3-5:R-:W-:Y:S05]  /*4d40*/  CALL.REL.NOINC `($__internal_0_$__cuda_sm10x_tcgen05_guardrail_trap_col_being_dealloced_not_returned_by_alloc) ;  /* 0x0000006800ec7944 */ /* 0x028fea0003c00000 */
[----:B------:R-:W-:Y:S05]  /*4d50*/  BRA `(.L_x_90) ;  /* 0x0000000000087947 */ /* 0x000fea0003800000 */
.L_x_88:
[----:B------:R-:W-:Y:S02]  /*4d60*/  MOV R2, 0x4d80 ;  /* 0x00004d8000027802 */ /* 0x000fe40000000f00 */
[----:B---3-5:R-:W-:Y:S05]  /*4d70*/  CALL.REL.NOINC `($__internal_2_$__cuda_sm10x_tcgen05_guardrail_trap_unallocated_columns_being_dealloced) ;  /* 0x0000006800f87944 */ /* 0x028fea0003c00000 */
.L_x_90:
[----:B------:R-:W-:Y:S01]  /*4d80*/  NOP ;  /* 0x0000000000007918 */ /* 0x000fe20000000000 */
[----:B----4-:R-:W-:Y:S05]  /*4d90*/  EXIT ;  /* 0x000000000000794d */ /* 0x010fea0003800000 */
.L_x_62:
[----:B------:R-:W-:-:S09]  /*4da0*/  UISETP.NE.OR UP0, UPT, UR18, 0x3, !UP3 ;  /* 0x000000031200788c */ /* 0x000fd2000df05670 */
[----:B------:R-:W-:Y:S05]  /*4db0*/  BRA.U UP0, `(.L_x_91) ;  /* 0x0000001100e47547 */ /* 0x000fea000b800000 */
[----:B------:R-:W2:Y:S01]  /*4dc0*/  LDCU.64 UR4, c[0x0][0x988] ;  /* 0x00013100ff0477ac */ /* 0x000ea20008000a00 */
[----:B------:R-:W3:Y:S01]  /*4dd0*/  S2UR UR10, SR_CgaCtaId ;  /* 0x00000000000a79c3 */ /* 0x000ee20000008800 */
[----:B------:R-:W-:Y:S01]  /*4de0*/  HFMA2 R10, -RZ, RZ, 0, 5.9604644775390625e-08 ;  /* 0x00000001ff0a7431 */ /* 0x000fe200000001ff */
[----:B------:R-:W-:Y:S01]  /*4df0*/  MOV R9, RZ ;  /* 0x000000ff00097202 */ /* 0x000fe20000000f00 */
[----:B------:R-:W4:Y:S01]  /*4e00*/  LDCU UR44, c[0x0][0x370] ;  /* 0x00006e00ff2c77ac */ /* 0x000f220008000800 */
[----:B------:R-:W-:Y:S01]  /*4e10*/  HFMA2 R3, -RZ, RZ, 0, 0.0078125 ;  /* 0x00002000ff037431 */ /* 0x000fe200000001ff */
[----:B------:R-:W4:Y:S03]  /*4e20*/  LDCU.128 UR28, c[0x0][0xc10] ;  /* 0x00018200ff1c77ac */ /* 0x000f260008000c00 */
[----:B------:R-:W1:Y:S01]  /*4e30*/  LDC.64 R12, c[0x0][0x348] ;  /* 0x0000d200ff0c7b82 */ /* 0x000e620000000a00 */
[----:B------:R-:W3:Y:S01]  /*4e40*/  LDCU UR38, c[0x0][0x374] ;  /* 0x00006e80ff2677ac */ /* 0x000ee20008000800 */
[----:B------:R-:W3:Y:S01]  /*4e50*/  LDCU.64 UR26, c[0x0][0x990] ;  /* 0x00013200ff1a77ac */ /* 0x000ee20008000a00 */
[----:B------:R-:W3:Y:S01]  /*4e60*/  LDCU UR17, c[0x0][0xc0c] ;  /* 0x00018180ff1177ac */ /* 0x000ee20008000800 */
[----:B--2---:R-:W-:Y:S01]  /*4e70*/  UISETP.NE.U32.AND UP0, UPT, UR4, URZ, UPT ;  /* 0x000000ff0400728c */ /* 0x004fe2000bf05070 */
[----:B------:R-:W2:Y:S01]  /*4e80*/  LDCU.128 UR32, c[0x0][0xa80] ;  /* 0x00015000ff2077ac */ /* 0x000ea20008000c00 */
[----:B------:R-:W2:Y:S01]  /*4e90*/  LDCU UR54, c[0x0][0xc20] ;  /* 0x00018400ff3677ac */ /* 0x000ea20008000800 */
[----:B------:R-:W1:Y:S01]  /*4ea0*/  LDCU UR4, c[0x0][0xc30] ;  /* 0x00018600ff0477ac */ /* 0x000e620008000800 */
[----:B------:R-:W1:Y:S01]  /*4eb0*/  LDCU.128 UR40, c[0x0][0xa90] ;  /* 0x00015200ff2877ac */ /* 0x000e620008000c00 */
[----:B------:R-:W-:Y:S01]  /*4ec0*/  UMOV UR20, 0x400 ;  /* 0x0000040000147882 */ /* 0x000fe20000000000 */
[----:B----4-:R-:W-:-:S02]  /*4ed0*/  UIMAD.WIDE.U32 UR6, UR44, UR28, URZ ;  /* 0x0000001c2c0672a5 */ /* 0x010fc4000f8e00ff */
[----:B---3--:R-:W-:Y:S02]  /*4ee0*/  UIMAD.WIDE.U32 UR8, UR38, UR31, URZ ;  /* 0x0000001f260872a5 */ /* 0x008fe4000f8e00ff */
[----:B------:R-:W-:Y:S02]  /*4ef0*/  ULEA UR20, UR10, UR20, 0x18 ;  /* 0x000000140a147291 */ /* 0x000fe4000f8ec0ff */
[----:B------:R-:W-:Y:S02]  /*4f00*/  UISETP.NE.AND.EX UP5, UPT, UR5, URZ, UPT, UP0 ;  /* 0x000000ff0500728c */ /* 0x000fe4000bfa5300 */
[----:B------:R-:W-:Y:S02]  /*4f10*/  UISETP.NE.U32.AND UP6, UPT, UR26, URZ, UPT ;  /* 0x000000ff1a00728c */ /* 0x000fe4000bfc5070 */
[----:B------:R-:W-:Y:S02]  /*4f20*/  UIADD3 UR46, UPT, UPT, UR20, 0x118, URZ ;  /* 0x00000118142e7890 */ /* 0x000fe4000fffe0ff */
[----:B------:R-:W-:-:S02]  /*4f30*/  UIADD3 UR45, UPT, UPT, UR20, 0x158, URZ ;  /* 0x00000158142d7890 */ /* 0x000fc4000fffe0ff */
[----:B------:R-:W-:Y:S02]  /*4f40*/  UIADD3 UR37, UPT, UPT, UR20, 0x100, URZ ;  /* 0x0000010014257890 */ /* 0x000fe4000fffe0ff */
[----:B------:R-:W-:Y:S02]  /*4f50*/  UIADD3 UR36, UPT, UPT, UR20, 0x108, URZ ;  /* 0x0000010814247890 */ /* 0x000fe4000fffe0ff */
[----:B------:R-:W-:Y:S02]  /*4f60*/  UIADD3 UR25, UPT, UPT, UR20, 0x110, URZ ;  /* 0x0000011014197890 */ /* 0x000fe4000fffe0ff */
[----:B------:R-:W-:Y:S02]  /*4f70*/  UISETP.NE.AND UP0, UPT, UR39, 0x1, UPT ;  /* 0x000000012700788c */ /* 0x000fe4000bf05270 */
[----:B------:R-:W-:Y:S02]  /*4f80*/  UISETP.GE.AND UP2, UPT, UR39, 0x1, UPT ;  /* 0x000000012700788c */ /* 0x000fe4000bf46270 */
[----:B------:R-:W-:Y:S01]  /*4f90*/  UISETP.NE.AND UP0, UPT, UR17, 0x1, UPT ;  /* 0x000000011100788c */ /* 0x000fe2000bf05270 */
[----:B------:R-:W-:Y:S01]  /*4fa0*/  UMOV UR51, UR7 ;  /* 0x0000000700337c82 */ /* 0x000fe20008000000 */
[----:B------:R-:W-:Y:S01]  /*4fb0*/  UMOV UR50, UR9 ;  /* 0x0000000900327c82 */ /* 0x000fe20008000000 */
[----:B------:R-:W-:-:S02]  /*4fc0*/  UISETP.NE.AND UP2, UPT, UR30, 0x1, UPT ;  /* 0x000000011e00788c */ /* 0x000fc4000bf45270 */
[----:B--2---:R-:W-:Y:S01]  /*4fd0*/  UISETP.NE.AND UP0, UPT, UR32, 0x1, UPT ;  /* 0x000000012000788c */ /* 0x004fe2000bf05270 */
[----:B------:R-:W2:Y:S01]  /*4fe0*/  LDCU UR55, c[0x0][0xaa0] ;  /* 0x00015400ff3777ac */ /* 0x000ea20008000800 */
[----:B------:R-:W-:Y:S01]  /*4ff0*/  UPLOP3.LUT UP4, UPT, UPT, UPT, UPT, 0x40, 0x4 ;  /* 0x000000000004789c */ /* 0x000fe20003f8e870 */
[----:B------:R-:W3:Y:S01]  /*5000*/  LDCU.64 UR18, c[0x0][0xc28] ;  /* 0x00018500ff1277ac */ /* 0x000ee20008000a00 */
[----:B------:R-:W-:Y:S02]  /*5010*/  UISETP.NE.AND.EX UP6, UPT, UR27, URZ, UPT, UP6 ;  /* 0x000000ff1b00728c */ /* 0x000fe4000bfc5360 */
[----:B------:R-:W-:Y:S02]  /*5020*/  UPRMT UR46, UR10, 0x654, UR46 ;  /* 0x000006540a2e7896 */ /* 0x000fe4000800002e */
[----:B------:R-:W-:Y:S02]  /*5030*/  UPRMT UR45, URZ, 0x654, UR45 ;  /* 0x00000654ff2d7896 */ /* 0x000fe4000800002d */
[----:B------:R-:W-:-:S02]  /*5040*/  UPRMT UR49, UR10, 0x654, UR37 ;  /* 0x000006540a317896 */ /* 0x000fc40008000025 */
[----:B------:R-:W-:Y:S02]  /*5050*/  UPRMT UR48, UR10, 0x654, UR36 ;  /* 0x000006540a307896 */ /* 0x000fe40008000024 */
[----:B------:R-:W-:Y:S02]  /*5060*/  UPRMT UR47, UR10, 0x654, UR25 ;  /* 0x000006540a2f7896 */ /* 0x000fe40008000019 */
[----:B------:R-:W-:Y:S02]  /*5070*/  USHF.R.U32.HI UR51, URZ, UR29, UR51 ;  /* 0x0000001dff337299 */ /* 0x000fe40008011633 */
[----:B------:R-:W-:Y:S02]  /*5080*/  USHF.R.U32.HI UR50, URZ, UR54, UR50 ;  /* 0x00000036ff327299 */ /* 0x000fe40008011632 */
[----:B-1----:R-:W-:Y:S02]  /*5090*/  UISETP.NE.AND UP3, UPT, UR4, 0x1, UPT ;  /* 0x000000010400788c */ /* 0x002fe4000bf65270 */
[----:B------:R-:W-:-:S02]  /*50a0*/  UISETP.NE.AND UP2, UPT, UR35, 0x1, UPT ;  /* 0x000000012300788c */ /* 0x000fc4000bf45270 */
[----:B--23--:R-:W-:-:S11]  /*50b0*/  UISETP.NE.AND UP0, UPT, UR42, 0x1, UPT ;  /* 0x000000012a00788c */ /* 0x00cfd6000bf05270 */
.L_x_102:
[----:B------:R-:W-:Y:S04]  /*50c0*/  SHF.L.U32 R2, R9, 0x1f, RZ ;  /* 0x0000001f09027819 */ /* 0x000fe800000006ff */
[----:B-1----:R-:W1:Y:S02]  /*50d0*/  SYNCS.PHASECHK.TRANS64.TRYWAIT P0, [UR20+0x150], R2 ;  /* 0x00015002ff0075a7 */ /* 0x002e640008001114 */
[----:B-1----:R-:W-:Y:S05]  /*50e0*/  @!P0 BRA `(.L_x_92) ;  /* 0x0000006000ac8947 */ /* 0x002fea0003800000 */
.L_x_205:
[----:B------:R-:W2:Y:S01]  /*50f0*/  LDS.128 R4, [UR20+0x190] ;  /* 0x00019014ff047984 */ /* 0x000ea20008000c00 */
[----:B------:R-:W-:Y:S01]  /*5100*/  UISETP.GE.AND UP0, UPT, UR39, 0x1, UPT ;  /* 0x000000012700788c */ /* 0x000fe2000bf06270 */
[----:B------:R-:W-:Y:S01]  /*5110*/  @!PT LDS RZ, [RZ] ;  /* 0x00000000fffff984 */ /* 0x000fe20000000800 */
[----:B------:R-:W-:Y:S01]  /*5120*/  @!PT LDS RZ, [RZ] ;  /* 0x00000000fffff984 */ /* 0x000fe20000000800 */
[----:B------:R-:W-:Y:S01]  /*5130*/  @!PT LDS RZ, [RZ] ;  /* 0x00000000fffff984 */ /* 0x000fe20000000800 */
[----:B------:R-:W-:Y:S01]  /*5140*/  @!PT LDS RZ, [RZ] ;  /* 0x00000000fffff984 */ /* 0x000fe20000000800 */
[----:B------:R3:W-:Y:S06]  /*5150*/  MEMBAR.ALL.CTA ;  /* 0x0000000000007992 */ /* 0x0007ec0000008000 */
[----:B---3--:R-:W3:Y:S02]  /*5160*/  FENCE.VIEW.ASYNC.S ;  /* 0x00000000000073c6 */ /* 0x008ee40000000000 */
[----:B---3--:R-:W-:Y:S01]  /*5170*/  SYNCS.ARRIVE.TRANS64.RED.A1T0 RZ, [UR45], RZ ;  /* 0x000000ffffff79a7 */ /* 0x008fe2000810042d */
[----:B--2---:R-:W-:Y:S11]  /*5180*/  LOP3.LUT P0, RZ, R6, 0x1, RZ, 0xc0, !PT ;  /* 0x0000000106ff7812 */ /* 0x004ff6000780c0ff */
[----:B------:R-:W-:Y:S02]  /*5190*/  @!UPT UIADD3 URZ, UPT, UPT, URZ, URZ, URZ ;  /* 0x000000fffffff290 */ /* 0x000fe4000fffe0ff */
[----:B------:R-:W-:Y:S01]  /*51a0*/  VOTEU.ANY UP2, P0 ;  /* 0x0000000000ff7886 */ /* 0x000fe20000040100 */
[----:B------:R-:W-:Y:S11]  /*51b0*/  PLOP3.LUT P0, PT, PT, PT, UP2, 0x80, 0x8 ;  /* 0x000000000008781c */ /* 0x000ff60003f0f028 */
[----:B------:R-:W-:Y:S02]  /*51c0*/  @!UPT UIADD3 URZ, UPT, UPT, URZ, URZ, URZ ;  /* 0x000000fffffff290 */ /* 0x000fe4000fffe0ff */
[----:B-1----:R-:W-:Y:S02]  /*51d0*/  @P0 MOV R2, R4 ;  /* 0x0000000400020202 */ /* 0x002fe40000000f00 */
[----:B------:R-:W-:Y:S02]  /*51e0*/  @P0 LOP3.LUT R0, R5, 0xffff, RZ, 0xc0, !PT ;  /* 0x0000ffff05000812 */ /* 0x000fe400078ec0ff */
[----:B------:R-:W-:Y:S02]  /*51f0*/  @P0 R2UR UR5, R2 ;  /* 0x00000000020502ca */ /* 0x000fe400000e0000 */
[----:B------:R-:W-:Y:S11]  /*5200*/  @P0 R2UR UR4, R0 ;  /* 0x00000000000402ca */ /* 0x000ff600000e0000 */
[----:B------:R-:W-:Y:S02]  /*5210*/  @UP2 UMOV UR16, UR5 ;  /* 0x0000000500102c82 */ /* 0x000fe40008000000 */
[----:B------:R-:W-:Y:S01]  /*5220*/  @UP2 UMOV UR15, UR4 ;  /* 0x00000004000f2c82 */ /* 0x000fe20008000000 */
[----:B------:R-:W-:Y:S05]  /*5230*/  BRA.U !UP0, `(.L_x_93) ;  /* 0x0000000108c07547 */ /* 0x000fea000b800000 */
[----:B------:R-:W-:Y:S02]  /*5240*/  UIMAD.WIDE.U32 UR8, UR15, UR31, URZ ;  /* 0x0000001f0f0872a5 */ /* 0x000fe4000f8e00ff */
[----:B------:R-:W-:Y:S02]  /*5250*/  UP2UR UR14, UPR, URZ, 0x4 ;  /* 0x00000004ff0e7883 */ /* 0x000fe40008000000 */
[----:B------:R-:W-:Y:S02]  /*5260*/  UISETP.NE.AND UP2, UPT, UR30, 0x1, UPT ;  /* 0x000000011e00788c */ /* 0x000fe4000bf45270 */
[----:B------:R-:W-:Y:S02]  /*5270*/  UIMAD.WIDE.U32 UR10, UR16, UR28, URZ ;  /* 0x0000001c100a72a5 */ /* 0x000fe4000f8e00ff */
[----:B------:R-:W-:Y:S02]  /*5280*/  USEL UR4, UR38, UR50, !UP2 ;  /* 0x0000003226047287 */ /* 0x000fe4000d000000 */
[----:B------:R-:W-:Y:S02]  /*5290*/  UISETP.NE.AND UP0, UPT, UR17, 0x1, UPT ;  /* 0x000000011100788c */ /* 0x000fe4000bf05270 */
[----:B------:R-:W-:Y:S02]  /*52a0*/  UP2UR UR21, UPR, URZ, 0x2 ;  /* 0x00000002ff157883 */ /* 0x000fe40008000000 */
[----:B------:R-:W-:Y:S02]  /*52b0*/  UISETP.NE.AND UP1, UPT, UR39, 0x1, UPT ;  /* 0x000000012700788c */ /* 0x000fe4000bf25270 */
[----:B------:R-:W-:Y:S02]  /*52c0*/  UIMAD.WIDE.U32 UR12, UR4, UR18, URZ ;  /* 0x00000012040c72a5 */ /* 0x000fe4000f8e00ff */
[----:B------:R-:W-:Y:S01]  /*52d0*/  USEL UR7, UR44, UR51, !UP0 ;  /* 0x000000332c077287 */ /* 0x000fe2000c000000 */
[----:B------:R-:W-:Y:S02]  /*52e0*/  UMOV UR5, UR9 ;  /* 0x0000000900057c82 */ /* 0x000fe40008000000 */
[----:B------:R-:W-:Y:S02]  /*52f0*/  USHF.R.U32.HI UR6, URZ, UR54, UR5 ;  /* 0x00000036ff067299 */ /* 0x000fe40008011605 */
[----:B------:R-:W-:Y:S02]  /*5300*/  UIMAD.WIDE.U32 UR22, UR7, UR18, URZ ;  /* 0x00000012071672a5 */ /* 0x000fe4000f8e00ff */
[----:B------:R-:W-:Y:S02]  /*5310*/  USEL UR6, UR15, UR6, !UP2 ;  /* 0x000000060f067287 */ /* 0x000fe4000d000000 */
[----:B------:R-:W-:Y:S01]  /*5320*/  UISETP.NE.AND UP2, UPT, UR14, URZ, UPT ;  /* 0x000000ff0e00728c */ /* 0x000fe2000bf45270 */
[----:B------:R-:W-:Y:S01]  /*5330*/  UMOV UR5, UR11 ;  /* 0x0000000b00057c82 */ /* 0x000fe20008000000 */
[----:B------:R-:W-:Y:S02]  /*5340*/  UIMAD.WIDE.U32 UR10, UR6, UR18, URZ ;  /* 0x00000012060a72a5 */ /* 0x000fe4000f8e00ff */
[----:B------:R-:W-:Y:S03]  /*5350*/  USHF.R.U32.HI UR8, URZ, UR29, UR5 ;  /* 0x0000001dff087299 */ /* 0x000fe60008011605 */
[----:B------:R-:W-:Y:S02]  /*5360*/  UMOV UR5, UR13 ;  /* 0x0000000d00057c82 */ /* 0x000fe40008000000 */
[----:B------:R-:W-:Y:S03]  /*5370*/  @UP1 USHF.R.U32.HI UR4, URZ, UR19, UR5 ;  /* 0x00000013ff041299 */ /* 0x000fe60008011605 */
[----:B------:R-:W-:Y:S01]  /*5380*/  UMOV UR5, UR23 ;  /* 0x0000001700057c82 */ /* 0x000fe20008000000 */
[----:B------:R-:W-:Y:S02]  /*5390*/  UIMAD UR4, UR39, UR4, URZ ;  /* 0x00000004270472a4 */ /* 0x000fe4000f8e02ff */
[----:B------:R-:W-:Y:S02]  /*53a0*/  @UP1 USHF.R.U32.HI UR7, URZ, UR19, UR5 ;  /* 0x00000013ff071299 */ /* 0x000fe40008011605 */
[----:B------:R-:W-:Y:S02]  /*53b0*/  USEL UR5, UR16, UR8, !UP0 ;  /* 0x0000000810057287 */ /* 0x000fe4000c000000 */
[----:B------:R-:W-:Y:S02]  /*53c0*/  UIMAD UR8, UR39, UR7, URZ ;  /* 0x00000007270872a4 */ /* 0x000fe4000f8e02ff */
[----:B------:R-:W-:Y:S03]  /*53d0*/  UISETP.GE.AND UP0, UPT, UR6, UR4, UPT ;  /* 0x000000040600728c */ /* 0x000fe6000bf06270 */
[----:B------:R-:W-:Y:S01]  /*53e0*/  UMOV UR4, UR11 ;  /* 0x0000000b00047c82 */ /* 0x000fe20008000000 */
[----:B------:R-:W-:Y:S02]  /*53f0*/  UISETP.GE.OR UP0, UPT, UR5, UR8, UP0 ;  /* 0x000000080500728c */ /* 0x000fe40008706670 */
[----:B------:R-:W-:Y:S02]  /*5400*/  USHF.R.U32.HI UR4, URZ, UR19, UR4 ;  /* 0x00000013ff047299 */ /* 0x000fe40008011604 */
[----:B------:R-:W-:Y:S02]  /*5410*/  UIMAD.WIDE.U32 UR8, UR5, UR18, URZ ;  /* 0x00000012050872a5 */ /* 0x000fe4000f8e00ff */
[----:B------:R-:W-:Y:S04]  /*5420*/  USEL UR10, UR6, UR4, !UP1 ;  /* 0x00000004060a7287 */ /* 0x000fe8000c800000 */
[----:B------:R-:W-:Y:S01]  /*5430*/  UIADD3 UR11, UPT, UPT, -UR10, URZ, URZ ;  /* 0x000000ff0a0b7290 */ /* 0x000fe2000fffe1ff */
[----:B------:R-:W-:Y:S02]  /*5440*/  @!UP0 UMOV UR4, UR9 ;  /* 0x0000000900048c82 */ /* 0x000fe40008000000 */
[----:B------:R-:W-:Y:S02]  /*5450*/  @!UP0 USHF.R.U32.HI UR4, URZ, UR19, UR4 ;  /* 0x00000013ff048299 */ /* 0x000fe40008011604 */
[----:B------:R-:W-:Y:S02]  /*5460*/  UIMAD UR8, UR39, UR11, UR6 ;  /* 0x0000000b270872a4 */ /* 0x000fe4000f8e0206 */
[----:B------:R-:W-:Y:S02]  /*5470*/  @!UP0 USEL UR4, UR5, UR4, !UP1 ;  /* 0x0000000405048287 */ /* 0x000fe4000c800000 */
[----:B------:R-:W-:Y:S02]  /*5480*/  UISETP.NE.AND UP1, UPT, UR21, URZ, UPT ;  /* 0x000000ff1500728c */ /* 0x000fe4000bf25270 */
[----:B------:R-:W-:Y:S02]  /*5490*/  @!UP0 UIMAD UR8, UR7, UR8, UR4 ;  /* 0x00000008070882a4 */ /* 0x000fe4000f8e0204 */
[----:B------:R-:W-:Y:S02]  /*54a0*/  @!UP0 UIADD3 UR9, UPT, UPT, UR10, -UR4, URZ ;  /* 0x800000040a098290 */ /* 0x000fe4000fffe0ff */
[----:B------:R-:W-:Y:S02]  /*54b0*/  UIADD3 UR4, UPT, UPT, -UR5, URZ, URZ ;  /* 0x000000ff05047290 */ /* 0x000fe4000fffe1ff */
[----:B------:R-:W-:Y:S02]  /*54c0*/  UIADD3 UR7, UPT, UPT, -UR6, URZ, URZ ;  /* 0x000000ff06077290 */ /* 0x000fe4000fffe1ff */
[----:B------:R-:W-:Y:S02]  /*54d0*/  @!UP0 UIMAD UR6, UR9, UR39, UR5 ;  /* 0x00000027090682a4 */ /* 0x000fe4000f8e0205 */
[----:B------:R-:W-:Y:S02]  /*54e0*/  UIMAD UR16, UR17, UR4, UR16 ;  /* 0x00000004111072a4 */ /* 0x000fe4000f8e0210 */
[----:B------:R-:W-:Y:S01]  /*54f0*/  UIMAD UR15, UR30, UR7, UR15 ;  /* 0x000000071e0f72a4 */ /* 0x000fe2000f8e020f */
[----:B------:R-:W-:Y:S02]  /*5500*/  @!UP0 UMOV UR5, UR8 ;  /* 0x0000000800058c82 */ /* 0x000fe40008000000 */
[----:B------:R-:W-:Y:S02]  /*5510*/  UIMAD UR16, UR5, UR17, UR16 ;  /* 0x00000011051072a4 */ /* 0x000fe4000f8e0210 */
[----:B------:R-:W-:Y:S11]  /*5520*/  UIMAD UR15, UR6, UR30, UR15 ;  /* 0x0000001e060f72a4 */ /* 0x000ff6000f8e020f */
[----:B------:R-:W-:Y:S01]  /*5530*/  @!UPT UIADD3 URZ, UPT, UPT, URZ, URZ, URZ ;  /* 0x000000fffffff290 */ /* 0x000fe2000fffe0ff */
.L_x_93:
[----:B------:R-:W1:Y:S01]  /*5540*/  @!UP3 LDCU.128 UR8, c[0x0][0xc10] ;  /* 0x00018200ff08b7ac */ /* 0x000e620008000c00 */
[----:B------:R-:W-:Y:S02]  /*5550*/  ISETP.NE.U32.AND P1, PT, RZ, UR26, PT ;  /* 0x0000001aff007c0c */ /* 0x000fe4000bf25070 */
[----:B------:R-:W-:Y:S02]  /*5560*/  SHF.L.U32 R8, R10, 0x1f, RZ ;  /* 0x0000001f0a087819 */ /* 0x000fe400000006ff */
[----:B------:R-:W-:Y:S01]  /*5570*/  ISETP.NE.AND.EX P1, PT, RZ, UR27, PT, P1 ;  /* 0x0000001bff007c0c */ /* 0x000fe2000bf25310 */
[----:B------:R-:W2:Y:S01]  /*5580*/  @!UP3 LDCU UR5, c[0x0][0xc0c] ;  /* 0x00018180ff05b7ac */ /* 0x000ea20008000800 */
[----:B-1----:R-:W-:Y:S07]  /*5590*/  UIMAD.WIDE.U32 UR6, UR16, UR8, URZ ;  /* 0x00000008100672a5 */ /* 0x002fee000f8e00ff */
[----:B------:R-:W-:Y:S01]  /*55a0*/  @!UP3 UMOV UR4, UR7 ;  /* 0x000000070004bc82 */ /* 0x000fe20008000000 */
[----:B--2---:R-:W-:Y:S02]  /*55b0*/  @!UP3 UISETP.NE.AND UP0, UPT, UR5, 0x1, UPT ;  /* 0x000000010500b88c */ /* 0x004fe4000bf05270 */
[----:B------:R-:W-:Y:S02]  /*55c0*/  @!UP3 USHF.R.U32.HI UR4, URZ, UR9, UR4 ;  /* 0x00000009ff04b299 */ /* 0x000fe40008011604 */
[----:B------:R-:W-:Y:S02]  /*55d0*/  UIMAD.WIDE.U32 UR6, UR15, UR11, URZ ;  /* 0x0000000b0f0672a5 */ /* 0x000fe4000f8e00ff */
[----:B------:R-:W-:Y:S02]  /*55e0*/  @!UP3 USEL UR8, UR16, UR4, !UP0 ;  /* 0x000000041008b287 */ /* 0x000fe4000c000000 */
[----:B------:R-:W-:Y:S03]  /*55f0*/  @!UP3 UISETP.NE.AND UP0, UPT, UR10, 0x1, UPT ;  /* 0x000000010a00b88c */ /* 0x000fe6000bf05270 */
[----:B------:R-:W-:Y:S01]  /*5600*/  @!UP3 UMOV UR6, UR7 ;  /* 0x000000070006bc82 */ /* 0x000fe20008000000 */
[----:B------:R-:W-:Y:S01]  /*5610*/  USHF.L.U32 UR7, UR24, 0x7, URZ ;  /* 0x0000000718077899 */ /* 0x000fe200080006ff */
[----:B------:R-:W1:Y:S02]  /*5620*/  @!UP3 LDCU UR4, c[0x0][0xc20] ;  /* 0x00018400ff04b7ac */ /* 0x000e640008000800 */
[----:B-1----:R-:W-:Y:S04]  /*5630*/  @!UP3 USHF.R.U32.HI UR6, URZ, UR4, UR6 ;  /* 0x00000004ff06b299 */ /* 0x002fe80008011606 */
[----:B------:R-:W-:Y:S04]  /*5640*/  @!UP3 USEL UR6, UR15, UR6, !UP0 ;  /* 0x000000060f06b287 */ /* 0x000fe8000c000000 */
[----:B------:R-:W-:Y:S02]  /*5650*/  @!UP3 UIADD3 UR4, UPT, UPT, -UR8, UR6, URZ ;  /* 0x000000060804b290 */ /* 0x000fe4000fffe1ff */
[----:B------:R-:W-:Y:S02]  /*5660*/  @!UP3 UIADD3 UR6, UPT, UPT, UR8, -UR6, URZ ;  /* 0x800000060806b290 */ /* 0x000fe4000fffe0ff */
[----:B------:R-:W-:Y:S02]  /*5670*/  @!UP3 UIMAD UR16, UR4, UR5, UR16 ;  /* 0x000000050410b2a4 */ /* 0x000fe4000f8e0210 */
[----:B------:R-:W-:Y:S01]  /*5680*/  @!UP3 UIMAD UR15, UR6, UR10, UR15 ;  /* 0x0000000a060fb2a4 */ /* 0x000fe2000f8e020f */
[----:B------:R-:W-:Y:S11]  /*5690*/  BRA.U UP4, `(.L_x_94) ;  /* 0x0000000104107547 */ /* 0x000ff6000b800000 */
[----:B------:R-:W-:Y:S04]  /*56a0*/  MOV R2, UR56 ;  /* 0x0000003800027c02 */ /* 0x000fe80008000f00 */
[----:B------:R-:W-:Y:S04]  /*56b0*/  SHF.L.U32 R2, R2, 0x1f, RZ ;  /* 0x0000001f02027819 */ /* 0x000fe800000006ff */
[----:B------:R-:W1:Y:S02]  /*56c0*/  SYNCS.PHASECHK.TRANS64.TRYWAIT P2, [UR20+0x148], R2 ;  /* 0x00014802ff0075a7 */ /* 0x000e640008041114 */
[----:B-1----:R-:W-:Y:S05]  /*56d0*/  @!P2 BRA `(.L_x_95) ;  /* 0x0000005c0048a947 */ /* 0x002fea0003800000 */
.L_x_94:
[----:B------:R-:W-:Y:S05]  /*56e0*/  BRA.U !UP6, `(.L_x_96) ;  /* 0x000000010e387547 */ /* 0x000fea000b800000 */
[----:B------:R-:W-:Y:S01]  /*56f0*/  UPLOP3.LUT UP1, UPT, UPT, UPT, UP5, 0x80, 0x8 ;  /* 0x000000000008789c */ /* 0x000fe20003f2f050 */
[----:B-1----:R-:W-:Y:S01]  /*5700*/  HFMA2 R0, -RZ, RZ, 0, 5.9604644775390625e-08 ;  /* 0x00000001ff007431 */ /* 0x002fe200000001ff */
[----:B------:R-:W1:Y:S01]  /*5710*/  LDCU.64 UR8, c[0x0][0x358] ;  /* 0x00006b00ff0877ac */ /* 0x000e620008000a00 */
[----:B------:R-:W-:Y:S03]  /*5720*/  IMAD.MOV.U32 R83, RZ, RZ, 0x1 ;  /* 0x00000001ff537424 */ /* 0x000fe600078e00ff */
[----:B------:R-:W-:Y:S05]  /*5730*/  PLOP3.LUT P2, PT, PT, PT, UP1, 0x80, 0x8 ;  /* 0x000000000008781c */ /* 0x000fea0003f4f018 */
[----:B------:R-:W2:Y:S01]  /*5740*/  @UP1 LDCU.64 UR4, c[0x0][0x988] ;  /* 0x00013100ff0417ac */ /* 0x000ea20008000a00 */
[----:B------:R-:W-:Y:S07]  /*5750*/  @UP1 UIMAD UR6, UR53, UR26, URZ ;  /* 0x0000001a350612a4 */ /* 0x000fee000f8e02ff */
[----:B------:R-:W-:Y:S01]  /*5760*/  @!P2 PRMT R83, R0, 0x7610, R83 ;  /* 0x000076100053a816 */ /* 0x000fe20000000053 */
[----:B--2---:R-:W-:Y:S06]  /*5770*/  @UP1 UIMAD.WIDE UR4, UR6, 0x4, UR4 ;  /* 0x00000004060418a5 */ /* 0x004fec000f8e0204 */
[----:B------:R-:W-:Y:S01]  /*5780*/  IMAD.U32 R14, RZ, RZ, UR4 ;  /* 0x00000004ff0e7e24 */ /* 0x000fe2000f8e00ff */
[----:B------:R-:W-:Y:S04]  /*5790*/  MOV R15, UR5 ;  /* 0x00000005000f7c02 */ /* 0x000fe80008000f00 */
[----:B------:R-:W2:Y:S01]  /*57a0*/  @!UP1 LDCU UR4, c[0x0][0x980] ;  /* 0x00013000ff0497ac */ /* 0x000ea20008000800 */
[----:B-1---5:R3:W5:Y:S02]  /*57b0*/  @P2 LDG.E R41, desc[UR8][R14.64] ;  /* 0x000000080e292981 */ /* 0x022764000c1e1900 */
[----:B--23--:R-:W-:Y:S07]  /*57c0*/  @!P2 IMAD.U32 R41, RZ, RZ, UR4 ;  /* 0x00000004ff29ae24 */ /* 0x00cfee000f8e00ff */
.L_x_96:
[----:B-----5:R-:W-:Y:S01]  /*57d0*/  @!P1 FSETP.EQ.AND P3, PT, R41, RZ, PT ;  /* 0x000000ff2900920b */ /* 0x020fe20003f62000 */
[----:B------:R-:W-:Y:S01]  /*57e0*/  @!UPT UIADD3 URZ, UPT, UPT, URZ, URZ, URZ ;  /* 0x000000fffffff290 */ /* 0x000fe2000fffe0ff */
[----:B------:R-:W-:Y:S11]  /*57f0*/  @!P1 BRA `(.L_x_97) ;  /* 0x0000000000149947 */ /* 0x000ff60003800000 */
[----:B------:R-:W-:Y:S02]  /*5800*/  LOP3.LUT P1, RZ, R83, 0xff, RZ, 0xc0, !PT ;  /* 0x000000ff53ff7812 */ /* 0x000fe4000782c0ff */
[----:B------:R-:W-:Y:S04]  /*5810*/  PLOP3.LUT P3, PT, PT, PT, UP1, 0x80, 0x8 ;  /* 0x000000000008781c */ /* 0x000fe80003f6f018 */
[----:B------:R-:W-:Y:S07]  /*5820*/  PLOP3.LUT P3, PT, P3, PT, PT, 0x8, 0x80 ;  /* 0x000000000080781c */ /* 0x000fee0001f6e170 */
[----:B------:R-:W-:Y:S11]  /*5830*/  @P1 FSETP.EQ.AND P3, PT, R41, RZ, PT ;  /* 0x000000ff2900120b */ /* 0x000ff60003f62000 */
[----:B------:R-:W-:Y:S02]  /*5840*/  @!UPT UIADD3 URZ, UPT, UPT, URZ, URZ, URZ ;  /* 0x000000fffffff290 */ /* 0x000fe4000fffe0ff */
.L_x_97:
[----:B------:R-:W-:Y:S01]  /*5850*/  USHF.L.U32 UR11, UR52, 0x7, URZ ;  /* 0x00000007340b7899 */ /* 0x000fe200080006ff */
[----:B------:R-:W2:Y:S01]  /*5860*/  SYNCS.PHASECHK.TRANS64.TRYWAIT P1, [UR20+0x120], R8 ;  /* 0x00012008ff0075a7 */ /* 0x000ea20008021114 */
[----:B------:R-:W-:Y:S02]  /*5870*/  UISETP.NE.AND UP0, UPT, UR32, 0x1, UPT ;  /* 0x000000012000788c */ /* 0x000fe4000bf05270 */
[----:B------:R-:W-:Y:S01]  /*5880*/  UIMAD.WIDE.U32 UR4, UR11, UR33, URZ ;  /* 0x000000210b0472a5 */ /* 0x000fe2000f8e00ff */
[----:B------:R-:W-:Y:S04]  /*5890*/  ELECT P2, URZ, PT ;  /* 0x0000000000ff782f */ /* 0x000fe80003840000 */
[----:B------:R-:W-:Y:S02]  /*58a0*/  PLOP3.LUT P2, PT, P3, P2, PT, 0xf2, 0x2f ;  /* 0x00000000002f781c */ /* 0x000fe40001f45e72 */
[----:B------:R-:W-:Y:S02]  /*58b0*/  UMOV UR4, UR5 ;  /* 0x0000000500047c82 */ /* 0x000fe40008000000 */
[----:B------:R-:W-:Y:S04]  /*58c0*/  USHF.R.U32.HI UR4, URZ, UR34, UR4 ;  /* 0x00000022ff047299 */ /* 0x000fe80008011604 */
[----:B------:R-:W-:Y:S02]  /*58d0*/  USEL UR12, UR11, UR4, !UP0 ;  /* 0x000000040b0c7287 */ /* 0x000fe4000c000000 */
[----:B------:R-:W-:Y:S02]  /*58e0*/  UISETP.NE.AND UP0, UPT, UR35, 0x1, UPT ;  /* 0x000000012300788c */ /* 0x000fe4000bf05270 */
[----:B------:R-:W-:Y:S02]  /*58f0*/  UIMAD.WIDE.U32 UR4, UR12, UR40, URZ ;  /* 0x000000280c0472a5 */ /* 0x000fe4000f8e00ff */
[----:B------:R-:W-:Y:S01]  /*5900*/  UIADD3 UR6, UPT, UPT, -UR12, URZ, URZ ;  /* 0x000000ff0c067290 */ /* 0x000fe2000fffe1ff */
[----:B-1----:R-:W-:Y:S03]  /*5910*/  @!P2 IMAD.MOV.U32 R0, RZ, 0x20, RZ ;  /* 0x00000020ff00a824 */ /* 0x002fe600078e00ff */
[----:B------:R-:W-:Y:S01]  /*5920*/  UIMAD UR11, UR32, UR6, UR11 ;  /* 0x00000006200b72a4 */ /* 0x000fe2000f8e020b */
[----:B------:R-:W-:Y:S01]  /*5930*/  @!P2 IMAD.MOV.U32 R0, RZ, 0x400, R0 ;  /* 0x00000400ff00a824 */ /* 0x000fe200078e0000 */
[----:B------:R-:W-:Y:S02]  /*5940*/  UMOV UR4, UR5 ;  /* 0x0000000500047c82 */ /* 0x000fe40008000000 */
[----:B------:R-:W-:Y:S04]  /*5950*/  USHF.R.U32.HI UR4, URZ, UR41, UR4 ;  /* 0x00000029ff047299 */ /* 0x000fe80008011604 */
[----:B------:R-:W-:Y:S02]  /*5960*/  USEL UR13, UR12, UR4, !UP0 ;  /* 0x000000040c0d7287 */ /* 0x000fe4000c000000 */
[----:B------:R-:W-:Y:S02]  /*5970*/  UISETP.NE.AND UP0, UPT, UR42, 0x1, UPT ;  /* 0x000000012a00788c */ /* 0x000fe4000bf05270 */
[----:B------:R-:W-:Y:S07]  /*5980*/  UIMAD.WIDE.U32 UR4, UR13, UR43, URZ ;  /* 0x0000002b0d0472a5 */ /* 0x000fee000f8e00ff */
[----:B------:R-:W-:Y:S02]  /*5990*/  UMOV UR4, UR5 ;  /* 0x0000000500047c82 */ /* 0x000fe40008000000 */
[----:B------:R-:W-:Y:S04]  /*59a0*/  USHF.R.U32.HI UR4, URZ, UR55, UR4 ;  /* 0x00000037ff047299 */ /* 0x000fe80008011604 */
[----:B------:R-:W-:Y:S02]  /*59b0*/  USEL UR14, UR13, UR4, !UP0 ;  /* 0x000000040d0e7287 */ /* 0x000fe4000c000000 */
[----:B------:R-:W-:Y:S02]  /*59c0*/  UIADD3 UR4, UPT, UPT, -UR13, URZ, URZ ;  /* 0x000000ff0d047290 */ /* 0x000fe4000fffe1ff */
[----:B------:R-:W-:Y:S02]  /*59d0*/  UIADD3 UR5, UPT, UPT, -UR14, URZ, URZ ;  /* 0x000000ff0e057290 */ /* 0x000fe4000fffe1ff */
[----:B------:R-:W-:Y:S02]  /*59e0*/  UIMAD UR12, UR35, UR4, UR12 ;  /* 0x00000004230c72a4 */ /* 0x000fe4000f8e020c */
[----:B------:R-:W-:Y:S01]  /*59f0*/  UIMAD UR13, UR42, UR5, UR13 ;  /* 0x000000052a0d72a4 */ /* 0x000fe2000f8e020d */
[----:B--2---:R-:W-:Y:S11]  /*5a00*/  @!P1 BRA `(.L_x_98) ;  /* 0x0000005800949947 */ /* 0x004ff60003800000 */
.L_x_208:
[----:B------:R-:W-:Y:S01]  /*5a10*/  @!P2 R2UR UR4, R0 ;  /* 0x000000000004a2ca */ /* 0x000fe200000e0000 */
[----:B------:R-:W-:Y:S01]  /*5a20*/  VOTEU.ALL UP0, P2 ;  /* 0x0000000000ff7886 */ /* 0x000fe20001000000 */
[----:B-1----:R-:W-:Y:S04]  /*5a30*/  @!P2 IADD3 R2, P1, PT, R12, 0x680, RZ ;  /* 0x000006800c02a810 */ /* 0x002fe80007f3e0ff */
[----:B------:R-:W-:Y:S01]  /*5a40*/  @!P2 R2UR UR5, R2 ;  /* 0x000000000205a2ca */ /* 0x000fe200000e0000 */
[----:B------:R-:W-:Y:S01]  /*5a50*/  @!P2 IMAD.X R0, RZ, RZ, R13, P1 ;  /* 0x000000ffff00a224 */ /* 0x000fe200008e060d */
[----:B------:R-:W-:Y:S05]  /*5a60*/  @!UP0 UIADD3 UR8, UPT, UPT, UR20, 0x200, URZ ;  /* 0x0000020014088890 */ /* 0x000fea000fffe0ff */
[----:B------:R-:W-:Y:S01]  /*5a70*/  @!UP0 UPRMT UR6, UR4, 0x5410, URZ ;  /* 0x0000541004068896 */ /* 0x000fe200080000ff */
[----:B------:R-:W-:Y:S01]  /*5a80*/  @!P2 R2UR UR4, R0 ;  /* 0x000000000004a2ca */ /* 0x000fe200000e0000 */
[----:B------:R-:W-:Y:S01]  /*5a90*/  VOTEU.ALL UP0, P2 ;  /* 0x0000000000ff7886 */ /* 0x000fe20001000000 */
[----:B------:R-:W-:Y:S03]  /*5aa0*/  @!P2 IMAD.MOV.U32 R0, RZ, RZ, 0x2000 ;  /* 0x00002000ff00a424 */ /* 0x000fe600078e00ff */
[----:B------:R-:W-:Y:S01]  /*5ab0*/  IMAD.U32 R14, RZ, RZ, UR5 ;  /* 0x00000005ff0e7e24 */ /* 0x000fe2000f8e00ff */
[----:B------:R-:W-:Y:S01]  /*5ac0*/  @!UP0 UMOV UR9, UR37 ;  /* 0x0000002500098c82 */ /* 0x000fe20008000000 */
[----:B------:R-:W-:Y:S06]  /*5ad0*/  @!UP0 UMOV UR10, UR7 ;  /* 0x00000007000a8c82 */ /* 0x000fec0008000000 */
[----:B------:R-:W-:Y:S01]  /*5ae0*/  IMAD.U32 R15, RZ, RZ, UR4 ;  /* 0x00000004ff0f7e24 */ /* 0x000fe2000f8e00ff */
[----:B------:R-:W-:Y:S04]  /*5af0*/  @!P2 R2UR UR4, R14 ;  /* 0x000000000e04a2ca */ /* 0x000fe800000e0000 */
[----:B------:R-:W-:Y:S11]  /*5b00*/  @!P2 R2UR UR5, R15 ;  /* 0x000000000f05a2ca */ /* 0x000ff600000e0000 */
[----:B------:R-:W-:Y:S02]  /*5b10*/  @!UPT UIADD3 URZ, UPT, UPT, URZ, URZ, URZ ;  /* 0x000000fffffff290 */ /* 0x000fe4000fffe0ff */
[----:B------:R1:W-:Y:S01]  /*5b20*/  @!UP0 UTMALDG.5D.IM2COL [UR8], [UR4], UR6 ;  /* 0x00000008040083b4 */ /* 0x0003e20008060006 */
[----:B------:R2:W-:Y:S01]  /*5b30*/  @!P2 SYNCS.ARRIVE.TRANS64.RED.A0TR RZ, [UR20+0x100], R0 ;  /* 0x00010000ffffa9a7 */ /* 0x0005e20008300414 */
[----:B------:R-:W-:Y:S01]  /*5b40*/  SYNCS.ARRIVE.TRANS64.RED.A1T0 RZ, [UR49], RZ ;  /* 0x000000ffffff79a7 */ /* 0x000fe20008100431 */
[----:B--2---:R-:W-:Y:S01]  /*5b50*/  @!P2 IMAD.MOV.U32 R0, RZ, 0x20, RZ ;  /* 0x00000020ff00a824 */ /* 0x004fe200078e00ff */
[----:B------:R-:W2:Y:S03]  /*5b60*/  SYNCS.PHASECHK.TRANS64.TRYWAIT P1, [UR20+0x128], R8 ;  /* 0x00012808ff0075a7 */ /* 0x000ea60008021114 */
[----:B------:R-:W-:Y:S01]  /*5b70*/  @!P2 IMAD.MOV.U32 R0, RZ, 0x400, R0 ;  /* 0x00000400ff00a824 */ /* 0x000fe200078e0000 */
[----:B-12---:R-:W-:Y:S06]  /*5b80*/  @!P1 BRA `(.L_x_99) ;  /* 0x00000058004c9947 */ /* 0x006fec0003800000 */
.L_x_210:
[----:B------:R-:W-:Y:S01]  /*5b90*/  @!P2 R2UR UR4, R0 ;  /* 0x000000000004a2ca */ /* 0x000fe200000e0000 */
[----:B------:R-:W-:Y:S01]  /*5ba0*/  VOTEU.ALL UP0, P2 ;  /* 0x0000000000ff7886 */ /* 0x000fe20001000000 */
[----:B-1----:R-:W-:Y:S04]  /*5bb0*/  @!P2 IADD3 R2, P1, PT, R12, 0x680, RZ ;  /* 0x000006800c02a810 */ /* 0x002fe80007f3e0ff */
[----:B------:R-:W-:Y:S01]  /*5bc0*/  @!P2 R2UR UR5, R2 ;  /* 0x000000000205a2ca */ /* 0x000fe200000e0000 */
[----:B------:R-:W-:Y:S01]  /*5bd0*/  @!P2 IMAD.X R0, RZ, RZ, R13, P1 ;  /* 0x000000ffff00a224 */ /* 0x000fe200008e060d */
[----:B------:R-:W-:Y:S02]  /*5be0*/  @!UP0 UIADD3 UR10, UPT, UPT, UR7, 0x20, URZ ;  /* 0x00000020070a8890 */ /* 0x000fe4000fffe0ff */
[----:B------:R-:W-:Y:S03]  /*5bf0*/  @!UP0 UIADD3 UR8, UPT, UPT, UR20, 0x2200, URZ ;  /* 0x0000220014088890 */ /* 0x000fe6000fffe0ff */
[----:B------:R-:W-:Y:S01]  /*5c00*/  @!UP0 UPRMT UR6, UR4, 0x5410, URZ ;  /* 0x0000541004068896 */ /* 0x000fe200080000ff */
[----:B------:R-:W-:Y:S01]  /*5c10*/  @!P2 R2UR UR4, R0 ;  /* 0x000000000004a2ca */ /* 0x000fe200000e0000 */
[----:B------:R-:W-:Y:S01]  /*5c20*/  VOTEU.ALL UP0, P2 ;  /* 0x0000000000ff7886 */ /* 0x000fe20001000000 */
[----:B------:R-:W-:Y:S03]  /*5c30*/  @!P2 IMAD.MOV.U32 R0, RZ, RZ, 0x2000 ;  /* 0x00002000ff00a424 */ /* 0x000fe600078e00ff */
[----:B------:R-:W-:Y:S01]  /*5c40*/  IMAD.U32 R14, RZ, RZ, UR5 ;  /* 0x00000005ff0e7e24 */ /* 0x000fe2000f8e00ff */
[----:B------:R-:W-:Y:S07]  /*5c50*/  @!UP0 UMOV UR9, UR36 ;  /* 0x0000002400098c82 */ /* 0x000fee0008000000 */
        /* <DEDUP_REMOVED lines=11> */
.L_x_212:
[----:B------:R-:W-:Y:S01]  /*5d10*/  @!P2 R2UR UR4, R0 ;  /* 0x000000000004a2ca */ /* 0x000fe200000e0000 */
[----:B------:R-:W-:Y:S01]  /*5d20*/  VOTEU.ALL UP0, P2 ;  /* 0x0000000000ff7886 */ /* 0x000fe20001000000 */
[----:B-1----:R-:W-:Y:S02]  /*5d30*/  @!P2 IADD3 R2, P1, PT, R12, 0x680, RZ ;  /* 0x000006800c02a810 */ /* 0x002fe40007f3e0ff */
[----:B------:R-:W-:Y:S02]  /*5d40*/  @P0 SHF.R.U32.HI R4, RZ, 0x10, R5 ;  /* 0x00000010ff040819 */ /* 0x000fe40000011605 */
[----:B------:R-:W-:Y:S01]  /*5d50*/  @!P2 R2UR UR5, R2 ;  /* 0x000000000205a2ca */ /* 0x000fe200000e0000 */
[----:B------:R-:W-:Y:S01]  /*5d60*/  @!P2 IMAD.X R0, RZ, RZ, R13, P1 ;  /* 0x000000ffff00a224 */ /* 0x000fe200008e060d */
[----:B------:R-:W-:Y:S01]  /*5d70*/  @!UP0 UIADD3 UR10, UPT, UPT, UR7, 0x40, URZ ;  /* 0x00000040070a8890 */ /* 0x000fe2000fffe0ff */
[----:B------:R-:W-:Y:S01]  /*5d80*/  @P0 R2UR UR53, R4 ;  /* 0x00000000043502ca */ /* 0x000fe200000e0000 */
        /* <DEDUP_REMOVED lines=14> */
[----:B------:R-:W2:Y:S02]  /*5e70*/  SYNCS.PHASECHK.TRANS64.TRYWAIT P1, [UR20+0x138], R8 ;  /* 0x00013808ff0075a7 */ /* 0x000ea40008021114 */
[----:B-12---:R-:W-:Y:S05]  /*5e80*/  @!P1 BRA `(.L_x_101) ;  /* 0x0000005400bc9947 */ /* 0x006fea0003800000 */
.L_x_214:
[----:B-1----:R-:W-:Y:S01]  /*5e90*/  @!P2 IMAD.MOV.U32 R0, RZ, 0x20, RZ ;  /* 0x00000020ff00a824 */ /* 0x002fe200078e00ff */
[----:B------:R-:W-:Y:S01]  /*5ea0*/  @!P2 IADD3 R2, P0, PT, R12, 0x680, RZ ;  /* 0x000006800c02a810 */ /* 0x000fe20007f1e0ff */
[----:B------:R-:W-:Y:S01]  /*5eb0*/  VOTEU.ALL UP0, P2 ;  /* 0x0000000000ff7886 */ /* 0x000fe20001000000 */
[----:B------:R-:W-:Y:S01]  /*5ec0*/  R2UR UR22, R91 ;  /* 0x000000005b1672ca */ /* 0x000fe200000e0000 */
[----:B------:R-:W-:Y:S01]  /*5ed0*/  @!P2 IMAD.MOV.U32 R0, RZ, 0x400, R0 ;  /* 0x00000400ff00a824 */ /* 0x000fe200078e0000 */
[----:B------:R-:W-:Y:S01]  /*5ee0*/  @!P2 R2UR UR5, R2 ;  /* 0x000000000205a2ca */ /* 0x000fe200000e0000 */
[----:B------:R-:W-:Y:S01]  /*5ef0*/  UPLOP3.LUT UP4, UPT, UPT, UPT, UPT, 0x80, 0x8 ;  /* 0x000000000008789c */ /* 0x000fe20003f8f070 */
[----:B------:R-:W-:Y:S01]  /*5f00*/  R2UR UR21, R92 ;  /* 0x000000005c1572ca */ /* 0x000fe200000e0000 */
[----:B------:R-:W-:Y:S01]  /*5f10*/  @!UP0 UIADD3 UR8, UPT, UPT, UR20, 0x6200, URZ ;  /* 0x0000620014088890 */ /* 0x000fe2000fffe0ff */
[----:B------:R-:W-:Y:S01]  /*5f20*/  @!P2 R2UR UR4, R0 ;  /* 0x000000000004a2ca */ /* 0x000fe200000e0000 */
[----:B------:R-:W-:Y:S01]  /*5f30*/  @!P2 IMAD.X R0, RZ, RZ, R13, P0 ;  /* 0x000000ffff00a224 */ /* 0x000fe200000e060d */
[----:B------:R-:W-:Y:S01]  /*5f40*/  @!UP0 UIADD3 UR10, UPT, UPT, UR7, 0x60, URZ ;  /* 0x00000060070a8890 */ /* 0x000fe2000fffe0ff */
[----:B------:R-:W-:Y:S01]  /*5f50*/  LOP3.LUT R10, R10, 0x1, RZ, 0x3c, !PT ;  /* 0x000000010a0a7812 */ /* 0x000fe200078e3cff */
[----:B------:R-:W-:Y:S01]  /*5f60*/  @!UP0 UIADD3 UR9, UPT, UPT, UR20, 0x118, URZ ;  /* 0x0000011814098890 */ /* 0x000fe2000fffe0ff */
[----:B------:R-:W-:Y:S02]  /*5f70*/  LOP3.LUT R9, R9, 0x1, RZ, 0x3c, !PT ;  /* 0x0000000109097812 */ /* 0x000fe400078e3cff */
[----:B------:R-:W-:Y:S02]  /*5f80*/  UIADD3 UR24, UPT, UPT, UR15, UR22, URZ ;  /* 0x000000160f187290 */ /* 0x000fe4000fffe0ff */
[----:B------:R-:W-:Y:S02]  /*5f90*/  IMAD.U32 R4, RZ, RZ, UR5 ;  /* 0x00000005ff047e24 */ /* 0x000fe4000f8e00ff */
[----:B------:R-:W-:Y:S02]  /*5fa0*/  UIADD3 UR52, UPT, UPT, UR16, UR21, URZ ;  /* 0x0000001510347290 */ /* 0x000fe4000fffe0ff */
[----:B------:R-:W-:Y:S01]  /*5fb0*/  @!UP0 UPRMT UR6, UR4, 0x5410, URZ ;  /* 0x0000541004068896 */ /* 0x000fe200080000ff */
[----:B------:R-:W-:Y:S01]  /*5fc0*/  @!P2 R2UR UR4, R0 ;  /* 0x000000000004a2ca */ /* 0x000fe200000e0000 */
[----:B------:R-:W-:Y:S11]  /*5fd0*/  VOTEU.ALL UP0, P2 ;  /* 0x0000000000ff7886 */ /* 0x000ff60001000000 */
[----:B------:R-:W-:Y:S01]  /*5fe0*/  @!UPT UIADD3 URZ, UPT, UPT, URZ, URZ, URZ ;  /* 0x000000fffffff290 */ /* 0x000fe2000fffe0ff */
[----:B------:R-:W-:Y:S01]  /*5ff0*/  IMAD.U32 R5, RZ, RZ, UR4 ;  /* 0x00000004ff057e24 */ /* 0x000fe2000f8e00ff */
[----:B------:R-:W-:Y:S04]  /*6000*/  @!P2 R2UR UR4, R4 ;  /* 0x000000000404a2ca */ /* 0x000fe800000e0000 */
[----:B------:R-:W-:Y:S11]  /*6010*/  @!P2 R2UR UR5, R5 ;  /* 0x000000000505a2ca */ /* 0x000ff600000e0000 */
[----:B------:R-:W-:Y:S02]  /*6020*/  @!UPT UIADD3 URZ, UPT, UPT, URZ, URZ, URZ ;  /* 0x000000fffffff290 */ /* 0x000fe4000fffe0ff */
[----:B------:R1:W-:Y:S01]  /*6030*/  @!UP0 UTMALDG.5D.IM2COL [UR8], [UR4], UR6 ;  /* 0x00000008040083b4 */ /* 0x0003e20008060006 */
[----:B------:R1:W-:Y:S01]  /*6040*/  @!P2 SYNCS.ARRIVE.TRANS64.RED.A0TR RZ, [UR20+0x118], R3 ;  /* 0x00011803ffffa9a7 */ /* 0x0003e20008300414 */
[----:B------:R-:W-:Y:S01]  /*6050*/  SYNCS.ARRIVE.TRANS64.RED.A1T0 RZ, [UR46], RZ ;  /* 0x000000ffffff79a7 */ /* 0x000fe2000810042e */
[----:B------:R-:W-:Y:S05]  /*6060*/  BRA.U UP2, `(.L_x_102) ;  /* 0xfffffff102147547 */ /* 0x000fea000b83ffff */
[----:B------:R-:W-:-:S04]  /*6070*/  SHF.L.U32 R2, R10, 0x1f, RZ ;  /* 0x0000001f0a027819 */ /* 0x000fc800000006ff */
[----:B------:R-:W2:Y:S02]  /*6080*/  SYNCS.PHASECHK.TRANS64.TRYWAIT P0, [UR20+0x120], R2 ;  /* 0x00012002ff0075a7 */ /* 0x000ea40008001114 */
[----:B--2---:R-:W-:Y:S05]  /*6090*/  @!P0 BRA `(.L_x_103) ;  /* 0x0000005400508947 */ /* 0x004fea0003800000 */
.L_x_216:
[----:B------:R-:W3:Y:S02]  /*60a0*/  SYNCS.PHASECHK.TRANS64.TRYWAIT P0, [UR20+0x128], R2 ;  /* 0x00012802ff0075a7 */ /* 0x000ee40008001114 */
[----:B---3--:R-:W-:Y:S05]  /*60b0*/  @!P0 BRA `(.L_x_104) ;  /* 0x0000005400608947 */ /* 0x008fea0003800000 */
.L_x_218:
[----:B------:R-:W3:Y:S02]  /*60c0*/  SYNCS.PHASECHK.TRANS64.TRYWAIT P0, [UR20+0x130], R2 ;  /* 0x00013002ff0075a7 */ /* 0x000ee40008001114 */
[----:B---3--:R-:W-:Y:S05]  /*60d0*/  @!P0 BRA `(.L_x_105) ;  /* 0x0000005400708947 */ /* 0x008fea0003800000 */
.L_x_220:
[----:B--2---:R-:W-:-:S07]  /*60e0*/  MOV R0, UR20 ;  /* 0x0000001400007c02 */ /* 0x004fce0008000f00 */
.L_x_106:
[----:B--2---:R-:W-:-:S04]  /*60f0*/  SHF.L.U32 R2, R10, 0x1f, RZ ;  /* 0x0000001f0a027819 */ /* 0x004fc800000006ff */
[----:B------:R2:W3:Y:S03]  /*6100*/  SYNCS.PHASECHK.TRANS64.TRYWAIT P0, [R0+URZ+0x138], R2 ;  /* 0x00013802000075a7 */ /* 0x0004e600080011ff */
[----:B---3--:R-:W-:Y:S05]  /*6110*/  @!P0 NANOSLEEP.SYNCS 0x989680 ;  /* 0x009896800000895d */ /* 0x008fea0003900000 */
[----:B------:R-:W3:Y:S02]  /*6120*/  @!P0 SYNCS.PHASECHK.TRANS64 P0, [R0+URZ+0x138], R2 ;  /* 0x00013802000085a7 */ /* 0x000ee400080010ff */
[----:B-1-3--:R-:W-:Y:S05]  /*6130*/  @P0 EXIT ;  /* 0x000000000000094d */ /* 0x00afea0003800000 */
[----:B------:R-:W-:Y:S05]  /*6140*/  BRA `(.L_x_106) ;  /* 0xfffffffc00e87947 */ /* 0x000fea000383ffff */
.L_x_91:
[----:B------:R-:W-:-:S06]  /*6150*/  UISETP.GE.AND UP0, UPT, UR18, 0x4, UPT ;  /* 0x000000041200788c */ /* 0x000fcc000bf06270 */
[----:B------:R-:W-:-:S13]  /*6160*/  PLOP3.LUT P0, PT, PT, PT, UP0, 0x80, 0x8 ;  /* 0x000000000008781c */ /* 0x000fda0003f0f008 */
[----:B-1----:R-:W-:Y:S05]  /*6170*/  @!P0 EXIT ;  /* 0x000000000000894d */ /* 0x002fea0003800000 */
[----:B------:R-:W1:Y:S08]  /*6180*/  S2UR UR4, SR_CgaCtaId ;  /* 0x00000000000479c3 */ /* 0x000e700000008800 */
[----:B------:R-:W-:Y:S01]  /*6190*/  BAR.SYNC.DEFER_BLOCKING 0x6, 0xa0 ;  /* 0x0182800000007b1d */ /* 0x000fe20000010000 */
[C---:B------:R-:W-:Y:S01]  /*61a0*/  IMAD.SHL.U32 R0, R81.reuse, 0x20, RZ ;  /* 0x0000002051007824 */ /* 0x040fe200078e00ff */
[C---:B------:R-:W-:Y:S01]  /*61b0*/  SHF.L.U32 R37, R81.reuse, 0x10, RZ ;  /* 0x0000001051257819 */ /* 0x040fe200000006ff */
[C---:B------:R-:W-:Y:S01]  /*61c0*/  IMAD.SHL.U32 R80, R81.reuse, 0x4, RZ ;  /* 0x0000000451507824 */ /* 0x040fe200078e00ff */
[----:B------:R-:W-:Y:S01]  /*61d0*/  LOP3.LUT R82, R81, 0x60, RZ, 0xc0, !PT ;  /* 0x0000006051527812 */ /* 0x000fe200078ec0ff */
[----:B------:R-:W-:Y:S01]  /*61e0*/  HFMA2 R79, -RZ, RZ, 0, 5.9604644775390625e-08 ;  /* 0x00000001ff4f7431 */ /* 0x000fe200000001ff */
[----:B------:R-:W-:-:S02]  /*61f0*/  UMOV UR50, 0x400 ;  /* 0x0000040000327882 */ /* 0x000fc40000000000 */
[----:B------:R-:W2:Y:S01]  /*6200*/  LDC.64 R74, c[0x0][0x9b0] ;  /* 0x00026c00ff4a7b82 */ /* 0x000ea20000000a00 */
[----:B------:R-:W3:Y:S01]  /*6210*/  LDCU.128 UR8, c[0x0][0xb80] ;  /* 0x00017000ff0877ac */ /* 0x000ee20008000c00 */
[----:B------:R-:W-:Y:S01]  /*6220*/  LOP3.LUT R4, R0, 0xc0, RZ, 0xc0, !PT ;  /* 0x000000c000047812 */ /* 0x000fe200078ec0ff */
[----:B------:R-:W-:Y:S01]  /*6230*/  HFMA2 R77, -RZ, RZ, 0, 0 ;  /* 0x00000000ff4d7431 */ /* 0x000fe200000001ff */
[C---:B------:R-:W-:Y:S01]  /*6240*/  LOP3.LUT R95, R81.reuse, 0x2, RZ, 0xc0, !PT ;  /* 0x00000002515f7812 */ /* 0x040fe200078ec0ff */
[----:B------:R-:W-:Y:S01]  /*6250*/  IMAD.MOV.U32 R78, RZ, RZ, RZ ;  /* 0x000000ffff4e7224 */ /* 0x000fe200078e00ff */
[----:B------:R-:W-:Y:S01]  /*6260*/  LOP3.LUT R80, R4, 0x18, R80, 0xf8, !PT ;  /* 0x0000001804507812 */ /* 0x000fe200078ef850 */
[----:B------:R-:W4:Y:S01]  /*6270*/  LDCU UR62, c[0x0][0x370] ;  /* 0x00006e00ff3e77ac */ /* 0x000f220008000800 */
[----:B------:R-:W2:Y:S01]  /*6280*/  LDC.64 R72, c[0x0][0x9a8] ;  /* 0x00026a00ff487b82 */ /* 0x000ea20000000a00 */
[----:B------:R-:W-:Y:S02]  /*6290*/  LOP3.LUT R81, R81, 0x4, RZ, 0xc0, !PT ;  /* 0x0000000451517812 */ /* 0x000fe400078ec0ff */
[----:B------:R-:W-:Y:S01]  /*62a0*/  LOP3.LUT R80, R80, 0xf20, R0, 0xf8, !PT ;  /* 0x00000f2050507812 */ /* 0x000fe200078ef800 */
[----:B------:R-:W2:Y:S01]  /*62b0*/  LDCU UR48, c[0x0][0xc0c] ;  /* 0x00018180ff3077ac */ /* 0x000ea20008000800 */
[----:B------:R-:W-:-:S02]  /*62c0*/  MOV R36, RZ ;  /* 0x000000ff00247202 */ /* 0x000fc40000000f00 */
[----:B------:R-:W-:Y:S01]  /*62d0*/  LOP3.LUT R37, R37, 0x600000, RZ, 0xc0, !PT ;  /* 0x0060000025257812 */ /* 0x000fe200078ec0ff */
[----:B-1----:R-:W-:Y:S01]  /*62e0*/  ULEA UR50, UR4, UR50, 0x18 ;  /* 0x0000003204327291 */ /* 0x002fe2000f8ec0ff */
[----:B------:R-:W1:Y:S01]  /*62f0*/  LDCU.64 UR4, c[0x0][0x990] ;  /* 0x00013200ff0477ac */ /* 0x000e620008000a00 */
[----:B---3--:R-:W-:Y:S01]  /*6300*/  IMAD.U32 R90, RZ, RZ, UR8 ;  /* 0x00000008ff5a7e24 */ /* 0x008fe2000f8e00ff */
[----:B------:R-:W-:Y:S01]  /*6310*/  MOV R88, UR10 ;  /* 0x0000000a00587c02 */ /* 0x000fe20008000f00 */
[----:B------:R-:W-:Y:S01]  /*6320*/  IMAD.U32 R89, RZ, RZ, UR9 ;  /* 0x00000009ff597e24 */ /* 0x000fe2000f8e00ff */
[----:B------:R-:W3:Y:S01]  /*6330*/  LDCU UR38, c[0x0][0xc30] ;  /* 0x00018600ff2677ac */ /* 0x000ee20008000800 */
[----:B------:R-:W-:-:S03]  /*6340*/  IMAD.U32 R87, RZ, RZ, UR11 ;  /* 0x0000000bff577e24 */ /* 0x000fc6000f8e00ff */
[----:B------:R-:W4:Y:S01]  /*6350*/  LDS R2, [UR50+0x1a0] ;  /* 0x0001a032ff027984 */ /* 0x000f220008000800 */
[----:B------:R-:W2:Y:S01]  /*6360*/  LDCU.64 UR60, c[0x0][0x988] ;  /* 0x00013100ff3c77ac */ /* 0x000ea20008000a00 */
[----:B------:R-:W2:Y:S01]  /*6370*/  LDCU.64 UR46, c[0x0][0xc28] ;  /* 0x00018500ff2e77ac */ /* 0x000ea20008000a00 */
[----:B------:R-:W2:Y:S01]  /*6380*/  LDCU.128 UR56, c[0x0][0xc10] ;  /* 0x00018200ff3877ac */ /* 0x000ea20008000c00 */
[----:B-1----:R-:W-:Y:S01]  /*6390*/  IMAD.U32 R86, RZ, RZ, UR4 ;  /* 0x00000004ff567e24 */ /* 0x002fe2000f8e00ff */
[----:B------:R-:W-:Y:S01]  /*63a0*/  UIADD3 UR4, UPT, UPT, UR50, 0x200, URZ ;  /* 0x0000020032047890 */ /* 0x000fe2000fffe0ff */
[----:B------:R-:W-:Y:S01]  /*63b0*/  IMAD.U32 R85, RZ, RZ, UR5 ;  /* 0x00000005ff557e24 */ /* 0x000fe2000f8e00ff */
[----:B------:R-:W1:Y:S04]  /*63c0*/  LDCU UR55, c[0x0][0x374] ;  /* 0x00006e80ff3777ac */ /* 0x000e680008000800 */
[----:B------:R-:W-:Y:S01]  /*63d0*/  IMAD.U32 R76, RZ, RZ, UR4 ;  /* 0x00000004ff4c7e24 */ /* 0x000fe2000f8e00ff */
[----:B------:R-:W-:Y:S01]  /*63e0*/  UMOV UR54, URZ ;  /* 0x000000ff00367c82 */ /* 0x000fe20008000000 */
[----:B------:R-:W-:-:S02]  /*63f0*/  UMOV UR51, URZ ;  /* 0x000000ff00337c82 */ /* 0x000fc40008000000 */
[----:B------:R-:W-:-:S04]  /*6400*/  IMAD R80, R80, 0x2, R76 ;  /* 0x0000000250507824 */ /* 0x000fc800078e024c */
[--C-:B------:R-:W-:Y:S02]  /*6410*/  IMAD R95, R95, -0x10, R80.reuse ;  /* 0xfffffff05f5f7824 */ /* 0x100fe400078e0250 */
[----:B------:R-:W-:Y:S01]  /*6420*/  IMAD R94, R81, -0x10, R80 ;  /* 0xfffffff0515e7824 */ /* 0x000fe200078e0250 */
[C---:B----4-:R-:W-:Y:S02]  /*6430*/  IADD3 R3, PT, PT, R2.reuse, 0x80, RZ ;  /* 0x0000008002037810 */ /* 0x050fe40007ffe0ff */
[----:B------:R-:W-:Y:S02]  /*6440*/  LOP3.LUT R2, R2, 0xffff, RZ, 0xc0, !PT ;  /* 0x0000ffff02027812 */ /* 0x000fe400078ec0ff */
[----:B------:R-:W-:-:S05]  /*6450*/  LOP3.LUT R3, R3, 0xffff, RZ, 0xc0, !PT ;  /* 0x0000ffff03037812 */ /* 0x000fca00078ec0ff */
[----:B-123--:R4:W-:Y:S02]  /*6460*/  STL.64 [R1], R2 ;  /* 0x0000000201007387 */ /* 0x00e9e40000100a00 */
.L_x_150:
[----:B----4-:R-:W-:Y:S04]  /*6470*/  SHF.L.U32 R2, R77, 0x1f, RZ ;  /* 0x0000001f4d027819 */ /* 0x010fe800000006ff */
[----:B-1----:R-:W1:Y:S02]  /*6480*/  SYNCS.PHASECHK.TRANS64.TRYWAIT P0, [UR50+0x150], R2 ;  /* 0x00015002ff0075a7 */ /* 0x002e640008001132 */
[----:B-12---:R-:W-:Y:S05]  /*6490*/  @!P0 BRA `(.L_x_107) ;  /* 0x0000005000988947 */ /* 0x006fea0003800000 */
.L_x_222:
[----:B-1----:R-:W-:Y:S01]  /*64a0*/  LEA R2, R36, UR49, 0x2 ;  /* 0x0000003124027c11 */ /* 0x002fe2000f8e10ff */
[----:B------:R-:W1:Y:S01]  /*64b0*/  LDS.128 R4, [UR50+0x190] ;  /* 0x00019032ff047984 */ /* 0x000e620008000c00 */
[----:B------:R-:W-:Y:S02]  /*64c0*/  UIADD3 UR4, UPT, UPT, UR50, 0x158, URZ ;  /* 0x0000015832047890 */ /* 0x000fe4000fffe0ff */
[----:B------:R-:W-:Y:S01]  /*64d0*/  UISETP.GE.AND UP0, UPT, UR39, 0x1, UPT ;  /* 0x000000012700788c */ /* 0x000fe2000bf06270 */
[----:B------:R-:W-:Y:S01]  /*64e0*/  @!PT LDS RZ, [RZ] ;  /* 0x00000000fffff984 */ /* 0x000fe20000000800 */
[----:B------:R-:W-:Y:S01]  /*64f0*/  @!PT LDS RZ, [RZ] ;  /* 0x00000000fffff984 */ /* 0x000fe20000000800 */
[----:B------:R-:W-:Y:S01]  /*6500*/  @!PT LDS RZ, [RZ] ;  /* 0x00000000fffff984 */ /* 0x000fe20000000800 */
[----:B------:R-:W-:Y:S01]  /*6510*/  @!PT LDS RZ, [RZ] ;  /* 0x00000000fffff984 */ /* 0x000fe20000000800 */
[----:B------:R2:W-:Y:S06]  /*6520*/  MEMBAR.ALL.CTA ;  /* 0x0000000000007992 */ /* 0x0005ec0000008000 */
[----:B--2---:R-:W2:Y:S01]  /*6530*/  FENCE.VIEW.ASYNC.S ;  /* 0x00000000000073c6 */ /* 0x004ea20000000000 */
[----:B------:R-:W-:Y:S09]  /*6540*/  UPRMT UR4, URZ, 0x654, UR4 ;  /* 0x00000654ff047896 */ /* 0x000ff20008000004 */
[----:B--2---:R-:W-:Y:S01]  /*6550*/  SYNCS.ARRIVE.TRANS64.RED.A1T0 RZ, [UR4], RZ ;  /* 0x000000ffffff79a7 */ /* 0x004fe20008100404 */
[----:B------:R-:W5:Y:S01]  /*6560*/  LDL R2, [R2] ;  /* 0x0000000002027983 */ /* 0x000f620000100800 */
[----:B-1----:R-:W-:Y:S11]  /*6570*/  LOP3.LUT P0, RZ, R6, 0x1, RZ, 0xc0, !PT ;  /* 0x0000000106ff7812 */ /* 0x002ff6000780c0ff */
[----:B------:R-:W-:Y:S02]  /*6580*/  @!UPT UIADD3 URZ, UPT, UPT, URZ, URZ, URZ ;  /* 0x000000fffffff290 */ /* 0x000fe4000fffe0ff */
[----:B------:R-:W-:Y:S01]  /*6590*/  VOTEU.ANY UP1, P0 ;  /* 0x0000000000ff7886 */ /* 0x000fe20000020100 */
[----:B------:R-:W-:Y:S01]  /*65a0*/  PLOP3.LUT P0, PT, PT, PT, UP1, 0x80, 0x8 ;  /* 0x000000000008781c */ /* 0x000fe20003f0f018 */
[----:B------:R-:W-:Y:S11]  /*65b0*/  UP2UR UR63, UPR, URZ, 0x2 ;  /* 0x00000002ff3f7883 */ /* 0x000ff60008000000 */
[----:B------:R-:W-:Y:S01]  /*65c0*/  @!UPT UIADD3 URZ, UPT, UPT, URZ, URZ, URZ ;  /* 0x000000fffffff290 */ /* 0x000fe2000fffe0ff */
[----:B------:R-:W-:Y:S02]  /*65d0*/  @P0 MOV R3, R4 ;  /* 0x0000000400030202 */ /* 0x000fe40000000f00 */
[----:B------:R-:W-:Y:S02]  /*65e0*/  @P0 LOP3.LUT R0, R5, 0xffff, RZ, 0xc0, !PT ;  /* 0x0000ffff05000812 */ /* 0x000fe400078ec0ff */
[----:B------:R-:W-:Y:S02]  /*65f0*/  @P0 R2UR UR5, R3 ;  /* 0x00000000030502ca */ /* 0x000fe400000e0000 */
[----:B------:R-:W-:Y:S11]  /*6600*/  @P0 R2UR UR4, R0 ;  /* 0x00000000000402ca */ /* 0x000ff600000e0000 */
[----:B------:R-:W-:Y:S02]  /*6610*/  @UP1 UMOV UR37, UR5 ;  /* 0x0000000500251c82 */ /* 0x000fe40008000000 */
[----:B------:R-:W-:Y:S01]  /*6620*/  @UP1 UMOV UR36, UR4 ;  /* 0x0000000400241c82 */ /* 0x000fe20008000000 */
[----:B------:R-:W-:Y:S05]  /*6630*/  BRA.U !UP0, `(.L_x_108) ;  /* 0x0000000108cc7547 */ /* 0x000fea000b800000 */
[----:B------:R-:W1:Y:S01]  /*6640*/  LDCU UR9, c[0x0][0xc20] ;  /* 0x00018400ff0977ac */ /* 0x000e620008000800 */
[----:B------:R-:W-:Y:S02]  /*6650*/  UIMAD.WIDE.U32 UR4, UR55, UR59, URZ ;  /* 0x0000003b370472a5 */ /* 0x000fe4000f8e00ff */
[----:B------:R-:W-:Y:S02]  /*6660*/  UIMAD.WIDE.U32 UR6, UR62, UR56, URZ ;  /* 0x000000383e0672a5 */ /* 0x000fe4000f8e00ff */
[----:B------:R-:W-:Y:S02]  /*6670*/  UIMAD.WIDE.U32 UR10, UR36, UR59, URZ ;  /* 0x0000003b240a72a5 */ /* 0x000fe4000f8e00ff */
[----:B------:R-:W-:Y:S02]  /*6680*/  UISETP.NE.AND UP0, UPT, UR58, 0x1, UPT ;  /* 0x000000013a00788c */ /* 0x000fe4000bf05270 */
[----:B------:R-:W-:Y:S02]  /*6690*/  UISETP.NE.AND UP1, UPT, UR48, 0x1, UPT ;  /* 0x000000013000788c */ /* 0x000fe4000bf25270 */
[----:B------:R-:W-:Y:S02]  /*66a0*/  UISETP.NE.AND UP2, UPT, UR39, 0x1, UPT ;  /* 0x000000012700788c */ /* 0x000fe4000bf45270 */
[----:B------:R-:W-:Y:S01]  /*66b0*/  UIMAD.WIDE.U32 UR12, UR37, UR56, URZ ;  /* 0x00000038250c72a5 */ /* 0x000fe2000f8e00ff */
[----:B------:R-:W-:Y:S01]  /*66c0*/  UMOV UR4, UR5 ;  /* 0x0000000500047c82 */ /* 0x000fe20008000000 */
[----:B------:R-:W-:Y:S01]  /*66d0*/  UMOV UR6, UR11 ;  /* 0x0000000b00067c82 */ /* 0x000fe20008000000 */
[----:B-1----:R-:W-:Y:S03]  /*66e0*/  USHF.R.U32.HI UR8, URZ, UR9, UR4 ;  /* 0x00000009ff087299 */ /* 0x002fe60008011604 */
[----:B------:R-:W-:Y:S02]  /*66f0*/  UMOV UR4, UR7 ;  /* 0x0000000700047c82 */ /* 0x000fe40008000000 */
[----:B------:R-:W-:Y:S02]  /*6700*/  USHF.R.U32.HI UR5, URZ, UR57, UR4 ;  /* 0x00000039ff057299 */ /* 0x000fe40008011604 */
[----:B------:R-:W-:Y:S02]  /*6710*/  USEL UR4, UR55, UR8, !UP0 ;  /* 0x0000000837047287 */ /* 0x000fe4000c000000 */
[----:B------:R-:W-:Y:S02]  /*6720*/  USHF.R.U32.HI UR8, URZ, UR9, UR6 ;  /* 0x00000009ff087299 */ /* 0x000fe40008011606 */
[----:B------:R-:W-:Y:S02]  /*6730*/  UIMAD.WIDE.U32 UR6, UR4, UR46, URZ ;  /* 0x0000002e040672a5 */ /* 0x000fe4000f8e00ff */
[----:B------:R-:W-:Y:S02]  /*6740*/  USEL UR9, UR62, UR5, !UP1 ;  /* 0x000000053e097287 */ /* 0x000fe4000c800000 */
[----:B------:R-:W-:Y:S02]  /*6750*/  USEL UR8, UR36, UR8, !UP0 ;  /* 0x0000000824087287 */ /* 0x000fe4000c000000 */
[----:B------:R-:W-:Y:S01]  /*6760*/  UIMAD.WIDE.U32 UR10, UR9, UR46, URZ ;  /* 0x0000002e090a72a5 */ /* 0x000fe2000f8e00ff */
[----:B------:R-:W-:Y:S01]  /*6770*/  UMOV UR6, UR7 ;  /* 0x0000000700067c82 */ /* 0x000fe20008000000 */
[----:B------:R-:W-:Y:S01]  /*6780*/  UMOV UR5, UR13 ;  /* 0x0000000d00057c82 */ /* 0x000fe20008000000 */
[----:B------:R-:W-:Y:S02]  /*6790*/  @UP2 USHF.R.U32.HI UR4, URZ, UR47, UR6 ;  /* 0x0000002fff042299 */ /* 0x000fe40008011606 */
[----:B------:R-:W-:Y:S02]  /*67a0*/  USHF.R.U32.HI UR5, URZ, UR57, UR5 ;  /* 0x00000039ff057299 */ /* 0x000fe40008011605 */
[----:B------:R-:W-:Y:S02]  /*67b0*/  UIMAD UR4, UR39, UR4, URZ ;  /* 0x00000004270472a4 */ /* 0x000fe4000f8e02ff */
[----:B------:R-:W-:Y:S02]  /*67c0*/  USEL UR5, UR37, UR5, !UP1 ;  /* 0x0000000525057287 */ /* 0x000fe4000c800000 */
[----:B------:R-:W-:Y:S01]  /*67d0*/  UISETP.GE.AND UP0, UPT, UR8, UR4, UPT ;  /* 0x000000040800728c */ /* 0x000fe2000bf06270 */
[----:B------:R-:W-:Y:S01]  /*67e0*/  UMOV UR6, UR11 ;  /* 0x0000000b00067c82 */ /* 0x000fe20008000000 */
[----:B------:R-:W-:Y:S02]  /*67f0*/  UIMAD.WIDE.U32 UR10, UR8, UR46, URZ ;  /* 0x0000002e080a72a5 */ /* 0x000fe4000f8e00ff */
[----:B------:R-:W-:Y:S04]  /*6800*/  @UP2 USHF.R.U32.HI UR9, URZ, UR47, UR6 ;  /* 0x0000002fff092299 */ /* 0x000fe80008011606 */
[----:B------:R-:W-:Y:S01]  /*6810*/  UIMAD UR6, UR39, UR9, URZ ;  /* 0x00000009270672a4 */ /* 0x000fe2000f8e02ff */
[----:B------:R-:W-:Y:S03]  /*6820*/  UMOV UR4, UR11 ;  /* 0x0000000b00047c82 */ /* 0x000fe60008000000 */
[----:B------:R-:W-:Y:S02]  /*6830*/  UISETP.GE.OR UP0, UPT, UR5, UR6, UP0 ;  /* 0x000000060500728c */ /* 0x000fe40008706670 */
[----:B------:R-:W-:Y:S02]  /*6840*/  USHF.R.U32.HI UR4, URZ, UR47, UR4 ;  /* 0x0000002fff047299 */ /* 0x000fe40008011604 */
[----:B------:R-:W-:Y:S02]  /*6850*/  UIMAD.WIDE.U32 UR6, UR5, UR46, URZ ;  /* 0x0000002e050672a5 */ /* 0x000fe4000f8e00ff */
[----:B------:R-:W-:Y:S02]  /*6860*/  USEL UR11, UR8, UR4, !UP2 ;  /* 0x00000004080b7287 */ /* 0x000fe4000d000000 */
[----:B------:R-:W-:Y:S02]  /*6870*/  UIADD3 UR6, UPT, UPT, -UR5, URZ, URZ ;  /* 0x000000ff05067290 */ /* 0x000fe4000fffe1ff */
[----:B------:R-:W-:Y:S02]  /*6880*/  UIADD3 UR10, UPT, UPT, -UR11, URZ, URZ ;  /* 0x000000ff0b0a7290 */ /* 0x000fe4000fffe1ff */
[----:B------:R-:W-:Y:S02]  /*6890*/  UIMAD UR6, UR48, UR6, UR37 ;  /* 0x00000006300672a4 */ /* 0x000fe4000f8e0225 */
[----:B------:R-:W-:Y:S01]  /*68a0*/  UIMAD UR10, UR39, UR10, UR8 ;  /* 0x0000000a270a72a4 */ /* 0x000fe2000f8e0208 */
[----:B------:R-:W-:Y:S01]  /*68b0*/  @!UP0 UMOV UR4, UR7 ;  /* 0x0000000700048c82 */ /* 0x000fe20008000000 */
[----:B------:R-:W-:Y:S02]  /*68c0*/  UIADD3 UR7, UPT, UPT, -UR8, URZ, URZ ;  /* 0x000000ff08077290 */ /* 0x000fe4000fffe1ff */
[----:B------:R-:W-:Y:S04]  /*68d0*/  @!UP0 USHF.R.U32.HI UR4, URZ, UR47, UR4 ;  /* 0x0000002fff048299 */ /* 0x000fe80008011604 */
[----:B------:R-:W-:Y:S04]  /*68e0*/  @!UP0 USEL UR4, UR5, UR4, !UP2 ;  /* 0x0000000405048287 */ /* 0x000fe8000d000000 */
[----:B------:R-:W-:Y:S02]  /*68f0*/  @!UP0 UIMAD UR9, UR9, UR10, UR4 ;  /* 0x0000000a090982a4 */ /* 0x000fe4000f8e0204 */
[----:B------:R-:W-:Y:S02]  /*6900*/  @!UP0 UIADD3 UR10, UPT, UPT, UR11, -UR4, URZ ;  /* 0x800000040b0a8290 */ /* 0x000fe4000fffe0ff */
[----:B------:R-:W-:Y:S02]  /*6910*/  UIMAD UR4, UR58, UR7, UR36 ;  /* 0x000000073a0472a4 */ /* 0x000fe4000f8e0224 */
[----:B------:R-:W-:Y:S03]  /*6920*/  @!UP0 UIMAD UR8, UR10, UR39, UR5 ;  /* 0x000000270a0882a4 */ /* 0x000fe6000f8e0205 */
[----:B------:R-:W-:Y:S02]  /*6930*/  @!UP0 UMOV UR5, UR9 ;  /* 0x0000000900058c82 */ /* 0x000fe40008000000 */
[----:B------:R-:W-:Y:S02]  /*6940*/  UIMAD UR37, UR5, UR48, UR6 ;  /* 0x00000030052572a4 */ /* 0x000fe4000f8e0206 */
[----:B------:R-:W-:Y:S11]  /*6950*/  UIMAD UR36, UR8, UR58, UR4 ;  /* 0x0000003a082472a4 */ /* 0x000ff6000f8e0204 */
[----:B------:R-:W-:Y:S01]  /*6960*/  @!UPT UIADD3 URZ, UPT, UPT, URZ, URZ, URZ ;  /* 0x000000fffffff290 */ /* 0x000fe2000fffe0ff */
.L_x_108:
[----:B------:R-:W-:Y:S01]  /*6970*/  UISETP.NE.AND UP0, UPT, UR38, 0x1, UPT ;  /* 0x000000012600788c */ /* 0x000fe2000bf05270 */
[----:B------:R-:W-:Y:S01]  /*6980*/  @P0 SHF.R.U32.HI R4, RZ, 0x10, R5 ;  /* 0x00000010ff040819 */ /* 0x000fe20000011605 */
[----:B------:R-:W-:Y:S01]  /*6990*/  USHF.L.U32 UR41, UR24, 0x7, URZ ;  /* 0x0000000718297899 */ /* 0x000fe200080006ff */
[----:B------:R-:W-:Y:S01]  /*69a0*/  R2UR UR11, R96 ;  /* 0x00000000600b72ca */ /* 0x000fe200000e0000 */
[----:B------:R-:W-:Y:S01]  /*69b0*/  BSSY.RECONVERGENT B6, `(.L_x_109) ;  /* 0x0000035000067945 */ /* 0x000fe20003800200 */
[----:B------:R-:W-:Y:S02]  /*69c0*/  @P0 R2UR UR11, R4 ;  /* 0x00000000040b02ca */ /* 0x000fe400000e0000 */
[----:B------:R-:W-:Y:S04]  /*69d0*/  LOP3.LUT P0, RZ, R76, 0x1b0, RZ, 0xc0, !PT ;  /* 0x000001b04cff7812 */ /* 0x000fe8000780c0ff */
[----:B------:R-:W1:Y:S07]  /*69e0*/  @!UP0 LDCU.128 UR12, c[0x0][0xc10] ;  /* 0x00018200ff0c87ac */ /* 0x000e6e0008000c00 */
[----:B------:R-:W-:Y:S01]  /*69f0*/  IMAD.U32 R96, RZ, RZ, UR11 ;  /* 0x0000000bff607e24 */ /* 0x000fe2000f8e00ff */
[----:B------:R-:W2:Y:S01]  /*6a00*/  @!UP0 LDCU UR5, c[0x0][0xc0c] ;  /* 0x00018180ff0587ac */ /* 0x000ea20008000800 */
[----:B------:R-:W3:Y:S01]  /*6a10*/  @!UP0 LDCU UR10, c[0x0][0xc20] ;  /* 0x00018400ff0a87ac */ /* 0x000ee20008000800 */
[----:B-1----:R-:W-:Y:S02]  /*6a20*/  UIMAD.WIDE.U32 UR8, UR37, UR12, URZ ;  /* 0x0000000c250872a5 */ /* 0x002fe4000f8e00ff */
[----:B------:R-:W-:Y:S02]  /*6a30*/  UIMAD.WIDE.U32 UR6, UR36, UR15, URZ ;  /* 0x0000000f240672a5 */ /* 0x000fe4000f8e00ff */
[----:B------:R-:W-:Y:S03]  /*6a40*/  @!UP0 UISETP.NE.AND UP1, UPT, UR14, 0x1, UPT ;  /* 0x000000010e00888c */ /* 0x000fe6000bf25270 */
[----:B------:R-:W-:Y:S01]  /*6a50*/  @!UP0 UMOV UR4, UR9 ;  /* 0x0000000900048c82 */ /* 0x000fe20008000000 */
[----:B--2---:R-:W-:Y:S02]  /*6a60*/  @!UP0 UISETP.NE.AND UP2, UPT, UR5, 0x1, UPT ;  /* 0x000000010500888c */ /* 0x004fe4000bf45270 */
[----:B------:R-:W-:Y:S01]  /*6a70*/  @!UP0 USHF.R.U32.HI UR4, URZ, UR13, UR4 ;  /* 0x0000000dff048299 */ /* 0x000fe20008011604 */
[----:B------:R-:W-:Y:S02]  /*6a80*/  @!UP0 UMOV UR6, UR7 ;  /* 0x0000000700068c82 */ /* 0x000fe40008000000 */
[----:B---3--:R-:W-:Y:S02]  /*6a90*/  @!UP0 USHF.R.U32.HI UR6, URZ, UR10, UR6 ;  /* 0x0000000aff068299 */ /* 0x008fe40008011606 */
[----:B------:R-:W-:Y:S02]  /*6aa0*/  @!UP0 USEL UR7, UR37, UR4, !UP2 ;  /* 0x0000000425078287 */ /* 0x000fe4000d000000 */
[----:B------:R-:W-:Y:S04]  /*6ab0*/  @!UP0 USEL UR6, UR36, UR6, !UP1 ;  /* 0x0000000624068287 */ /* 0x000fe8000c800000 */
[----:B------:R-:W-:Y:S02]  /*6ac0*/  @!UP0 UIADD3 UR4, UPT, UPT, -UR7, UR6, URZ ;  /* 0x0000000607048290 */ /* 0x000fe4000fffe1ff */
[----:B------:R-:W-:Y:S02]  /*6ad0*/  @!UP0 UIADD3 UR6, UPT, UPT, UR7, -UR6, URZ ;  /* 0x8000000607068290 */ /* 0x000fe4000fffe0ff */
[----:B------:R-:W-:Y:S02]  /*6ae0*/  @!UP0 UIMAD UR37, UR4, UR5, UR37 ;  /* 0x00000005042582a4 */ /* 0x000fe4000f8e0225 */
[----:B------:R-:W-:Y:S01]  /*6af0*/  @!UP0 UIMAD UR36, UR6, UR14, UR36 ;  /* 0x0000000e062482a4 */ /* 0x000fe2000f8e0224 */
[----:B------:R-:W-:Y:S11]  /*6b00*/  @!P0 BRA `(.L_x_110) ;  /* 0x00000000007c8947 */ /* 0x000ff60003800000 */
[----:B------:R-:W1:Y:S01]  /*6b10*/  LDCU.64 UR8, c[0x4][0x80] ;  /* 0x01001000ff0877ac */ /* 0x000e620008000a00 */
[----:B------:R-:W-:Y:S01]  /*6b20*/  MOV R16, 0x0 ;  /* 0x0000000000107802 */ /* 0x000fe20000000f00 */
[----:B------:R-:W-:Y:S02]  /*6b30*/  HFMA2 R12, -RZ, RZ, 0, 5.9604644775390625e-08 ;  /* 0x00000001ff0c7431 */ /* 0x000fe400000001ff */
[----:B------:R-:W-:Y:S01]  /*6b40*/  IMAD.MOV.U32 R8, RZ, RZ, 0x70 ;  /* 0x00000070ff087424 */ /* 0x000fe200078e00ff */
[----:B------:R2:W3:Y:S01]  /*6b50*/  LDC.64 R14, c[0x4][R16] ;  /* 0x01000000100e7b82 */ /* 0x0004e20000000a00 */
[----:B------:R-:W4:Y:S01]  /*6b60*/  LDCU.64 UR6, c[0x4][0x88] ;  /* 0x01001100ff0677ac */ /* 0x000f220008000a00 */
[----:B------:R-:W-:Y:S01]  /*6b70*/  IMAD.MOV.U32 R13, RZ, RZ, RZ ;  /* 0x000000ffff0d7224 */ /* 0x000fe200078e00ff */
[----:B------:R-:W2:Y:S01]  /*6b80*/  LDCU.64 UR4, c[0x4][0x8] ;  /* 0x01000100ff0477ac */ /* 0x000ea20008000a00 */
[----:B-1----:R-:W-:Y:S01]  /*6b90*/  MOV R5, UR9 ;  /* 0x0000000900057c02 */ /* 0x002fe20008000f00 */
[----:B------:R-:W-:Y:S01]  /*6ba0*/  IMAD.U32 R4, RZ, RZ, UR8 ;  /* 0x00000008ff047e24 */ /* 0x000fe2000f8e00ff */
[----:B----4-:R-:W-:Y:S01]  /*6bb0*/  MOV R7, UR7 ;  /* 0x0000000700077c02 */ /* 0x010fe20008000f00 */
[----:B------:R-:W-:Y:S01]  /*6bc0*/  IMAD.U32 R6, RZ, RZ, UR6 ;  /* 0x00000006ff067e24 */ /* 0x000fe2000f8e00ff */
[----:B--2---:R-:W-:Y:S01]  /*6bd0*/  MOV R11, UR5 ;  /* 0x00000005000b7c02 */ /* 0x004fe20008000f00 */
[----:B------:R-:W-:Y:S02]  /*6be0*/  IMAD.U32 R10, RZ, RZ, UR4 ;  /* 0x00000004ff0a7e24 */ /* 0x000fe4000f8e00ff */
[----:B------:R-:W-:Y:S07]  /*6bf0*/  LEPC R20, `(.L_x_111) ;  /* 0x000000001014794e */ /* 0x000fee0000000000 */
[----:B---3-5:R-:W-:Y:S05]  /*6c00*/  CALL.ABS.NOINC R14 ;  /* 0x000000000e007343 */ /* 0x028fea0003c00000 */
.L_x_111:
[----:B------:R-:W1:Y:S01]  /*6c10*/  LDCU.64 UR8, c[0x4][0x80] ;  /* 0x01001000ff0877ac */ /* 0x000e620008000a00 */
[----:B------:R-:W2:Y:S01]  /*6c20*/  LDC.64 R16, c[0x4][R16] ;  /* 0x0100000010107b82 */ /* 0x000ea20000000a00 */
[----:B------:R-:W-:Y:S02]  /*6c30*/  HFMA2 R12, -RZ, RZ, 0, 5.9604644775390625e-08 ;  /* 0x00000001ff0c7431 */ /* 0x000fe400000001ff */
[----:B------:R-:W-:Y:S02]  /*6c40*/  IMAD.MOV.U32 R8, RZ, RZ, 0x70 ;  /* 0x00000070ff087424 */ /* 0x000fe400078e00ff */
[----:B------:R-:W-:Y:S01]  /*6c50*/  IMAD.MOV.U32 R13, RZ, RZ, RZ ;  /* 0x000000ffff0d7224 */ /* 0x000fe200078e00ff */
[----:B------:R-:W3:Y:S01]  /*6c60*/  LDCU.64 UR6, c[0x4][0x88] ;  /* 0x01001100ff0677ac */ /* 0x000ee20008000a00 */
[----:B------:R-:W4:Y:S01]  /*6c70*/  LDCU.64 UR4, c[0x4][0x8] ;  /* 0x01000100ff0477ac */ /* 0x000f220008000a00 */
[----:B-1----:R-:W-:Y:S02]  /*6c80*/  MOV R4, UR8 ;  /* 0x0000000800047c02 */ /* 0x002fe40008000f00 */
[----:B------:R-:W-:Y:S02]  /*6c90*/  MOV R5, UR9 ;  /* 0x0000000900057c02 */ /* 0x000fe40008000f00 */
[----:B---3--:R-:W-:Y:S01]  /*6ca0*/  MOV R7, UR7 ;  /* 0x0000000700077c02 */ /* 0x008fe20008000f00 */
[----:B------:R-:W-:Y:S01]  /*6cb0*/  IMAD.U32 R6, RZ, RZ, UR6 ;  /* 0x00000006ff067e24 */ /* 0x000fe2000f8e00ff */
[----:B----4-:R-:W-:Y:S01]  /*6cc0*/  MOV R11, UR5 ;  /* 0x00000005000b7c02 */ /* 0x010fe20008000f00 */
[----:B------:R-:W-:Y:S02]  /*6cd0*/  IMAD.U32 R10, RZ, RZ, UR4 ;  /* 0x00000004ff0a7e24 */ /* 0x000fe4000f8e00ff */
[----:B------:R-:W-:Y:S07]  /*6ce0*/  LEPC R20, `(.L_x_110) ;  /* 0x000000001014794e */ /* 0x000fee0000000000 */
[----:B--2---:R-:W-:Y:S05]  /*6cf0*/  CALL.ABS.NOINC R16 ;  /* 0x0000000010007343 */ /* 0x004fea0003c00000 */
.L_x_110:
[----:B------:R-:W-:Y:S05]  /*6d00*/  BSYNC.RECONVERGENT B6 ;  /* 0x0000000000067941 */ /* 0x000fea0003800200 */
.L_x_109:
[----:B------:R-:W-:Y:S02]  /*6d10*/  R2UR UR6, R93 ;  /* 0x000000005d0672ca */ /* 0x000fe400000e0000 */
[----:B------:R-:W-:Y:S02]  /*6d20*/  R2UR UR5, R86 ;  /* 0x00000000560572ca */ /* 0x000fe400000e0000 */
[----:B------:R-:W-:Y:S02]  /*6d30*/  R2UR UR4, R85 ;  /* 0x00000000550472ca */ /* 0x000fe400000e0000 */
[----:B------:R-:W-:Y:S02]  /*6d40*/  ISETP.NE.U32.AND P4, PT, R74, RZ, PT ;  /* 0x000000ff4a00720c */ /* 0x000fe40003f85070 */
[----:B------:R-:W-:Y:S02]  /*6d50*/  ISETP.NE.U32.AND P2, PT, RZ, UR60, PT ;  /* 0x0000003cff007c0c */ /* 0x000fe4000bf45070 */
[----:B------:R-:W-:Y:S02]  /*6d60*/  ISETP.NE.AND.EX P4, PT, R75, RZ, PT, P4 ;  /* 0x000000ff4b00720c */ /* 0x000fe40003f85340 */
[----:B------:R-:W-:Y:S01]  /*6d70*/  ISETP.NE.AND.EX P2, PT, RZ, UR61, PT, P2 ;  /* 0x0000003dff007c0c */ /* 0x000fe2000bf45320 */
[----:B------:R-:W-:Y:S02]  /*6d80*/  UISETP.NE.AND UP2, UPT, UR6, URZ, UPT ;  /* 0x000000ff0600728c */ /* 0x000fe4000bf45270 */
[----:B------:R-:W-:Y:S04]  /*6d90*/  UISETP.NE.U32.AND UP0, UPT, UR5, URZ, UPT ;  /* 0x000000ff0500728c */ /* 0x000fe8000bf05070 */
[----:B------:R-:W-:Y:S01]  /*6da0*/  UISETP.NE.AND.EX UP1, UPT, UR4, URZ, UPT, UP0 ;  /* 0x000000ff0400728c */ /* 0x000fe2000bf25300 */
[----:B------:R-:W-:Y:S01]  /*6db0*/  PLOP3.LUT P1, PT, PT, PT, UP2, 0x80, 0x8 ;  /* 0x000000000008781c */ /* 0x000fe20003f2f028 */
[----:B------:R-:W-:Y:S03]  /*6dc0*/  UPLOP3.LUT UP0, UPT, UPT, UPT, UPT, 0x40, 0x4 ;  /* 0x000000000004789c */ /* 0x000fe60003f0e870 */
[----:B------:R-:W-:Y:S06]  /*6dd0*/  @UP2 UPLOP3.LUT UP0, UPT, UPT, UPT, UP1, 0x80, 0x8 ;  /* 0x000000000008289c */ /* 0x000fec0003f0f010 */
[----:B------:R-:W-:Y:S01]  /*6de0*/  PLOP3.LUT P0, PT, PT, PT, UP0, 0x80, 0x8 ;  /* 0x000000000008781c */ /* 0x000fe20003f0f008 */
[----:B------:R-:W-:Y:S01]  /*6df0*/  @!UPT UIADD3 URZ, UPT, UPT, URZ, URZ, URZ ;  /* 0x000000fffffff290 */ /* 0x000fe2000fffe0ff */
[----:B------:R-:W-:Y:S11]  /*6e00*/  BRA.U !UP1, `(.L_x_112) ;  /* 0x0000000109407547 */ /* 0x000ff6000b800000 */
[----:B------:R-:W-:Y:S01]  /*6e10*/  UISETP.NE.U32.AND UP0, UPT, UR60, URZ, UPT ;  /* 0x000000ff3c00728c */ /* 0x000fe2000bf05070 */
[----:B------:R-:W-:Y:S01]  /*6e20*/  R2UR UR6, R86 ;  /* 0x00000000560672ca */ /* 0x000fe200000e0000 */
[----:B------:R-:W1:Y:S01]  /*6e30*/  LDCU.64 UR8, c[0x0][0x358] ;  /* 0x00006b00ff0877ac */ /* 0x000e620008000a00 */
[----:B------:R-:W-:Y:S02]  /*6e40*/  HFMA2 R83, -RZ, RZ, 0, 5.9604644775390625e-08 ;  /* 0x00000001ff537431 */ /* 0x000fe400000001ff */
[----:B------:R-:W-:Y:S01]  /*6e50*/  IMAD.MOV.U32 R0, RZ, RZ, 0x1 ;  /* 0x00000001ff007424 */ /* 0x000fe200078e00ff */
[----:B------:R-:W-:Y:S06]  /*6e60*/  UISETP.NE.AND.EX UP0, UPT, UR61, URZ, UPT, UP0 ;  /* 0x000000ff3d00728c */ /* 0x000fec000bf05300 */
[----:B------:R-:W-:Y:S05]  /*6e70*/  PLOP3.LUT P3, PT, PT, PT, UP0, 0x80, 0x8 ;  /* 0x000000000008781c */ /* 0x000fea0003f6f008 */
[----:B------:R-:W2:Y:S01]  /*6e80*/  @UP0 LDCU.64 UR4, c[0x0][0x988] ;  /* 0x00013100ff0407ac */ /* 0x000ea20008000a00 */
[----:B------:R-:W-:Y:S07]  /*6e90*/  @UP0 UIMAD UR6, UR53, UR6, URZ ;  /* 0x00000006350602a4 */ /* 0x000fee000f8e02ff */
[----:B------:R-:W-:Y:S01]  /*6ea0*/  @!P3 PRMT R83, R0, 0x7610, R83 ;  /* 0x000076100053b816 */ /* 0x000fe20000000053 */
[----:B--2---:R-:W-:Y:S06]  /*6eb0*/  @UP0 UIMAD.WIDE UR4, UR6, 0x4, UR4 ;  /* 0x00000004060408a5 */ /* 0x004fec000f8e0204 */
[----:B------:R-:W-:Y:S02]  /*6ec0*/  IMAD.U32 R4, RZ, RZ, UR4 ;  /* 0x00000004ff047e24 */ /* 0x000fe4000f8e00ff */
[----:B------:R-:W-:Y:S03]  /*6ed0*/  IMAD.U32 R5, RZ, RZ, UR5 ;  /* 0x00000005ff057e24 */ /* 0x000fe6000f8e00ff */
[----:B------:R-:W2:Y:S02]  /*6ee0*/  @!UP0 LDCU UR4, c[0x0][0x980] ;  /* 0x00013000ff0487ac */ /* 0x000ea40008000800 */
[----:B-1---5:R1:W5:Y:S02]  /*6ef0*/  @P3 LDG.E R41, desc[UR8][R4.64] ;  /* 0x0000000804293981 */ /* 0x022364000c1e1900 */
[----:B-12---:R-:W-:Y:S02]  /*6f00*/  @!P3 MOV R41, UR4 ;  /* 0x000000040029bc02 */ /* 0x006fe40008000f00 */
.L_x_112:
[----:B------:R-:W-:Y:S05]  /*6f10*/  @!P4 BRA `(.L_x_113) ;  /* 0x000000000024c947 */ /* 0x000fea0003800000 */
[----:B------:R-:W-:Y:S01]  /*6f20*/  ISETP.NE.U32.AND P3, PT, R72, RZ, PT ;  /* 0x000000ff4800720c */ /* 0x000fe20003f65070 */
[----:B------:R-:W1:Y:S03]  /*6f30*/  LDCU.64 UR4, c[0x0][0x358] ;  /* 0x00006b00ff0477ac */ /* 0x000e660008000a00 */
[----:B------:R-:W-:Y:S11]  /*6f40*/  ISETP.NE.AND.EX P3, PT, R73, RZ, PT, P3 ;  /* 0x000000ff4900720c */ /* 0x000ff60003f65330 */
[----:B------:R-:W-:Y:S02]  /*6f50*/  @!UPT UIADD3 URZ, UPT, UPT, URZ, URZ, URZ ;  /* 0x000000fffffff290 */ /* 0x000fe4000fffe0ff */
[----:B------:R-:W2:Y:S01]  /*6f60*/  @P3 LDC.64 R4, c[0x0][0x9a8] ;  /* 0x00026a00ff043b82 */ /* 0x000ea20000000a00 */
[----:B------:R-:W-:Y:S04]  /*6f70*/  @P3 IMAD R0, R74, UR53, RZ ;  /* 0x000000354a003c24 */ /* 0x000fe8000f8e02ff */
[----:B--2---:R-:W-:Y:S05]  /*6f80*/  @P3 IMAD.WIDE R4, R0, 0x4, R4 ;  /* 0x0000000400043825 */ /* 0x004fea00078e0204 */
[----:B-1---5:R1:W5:Y:S02]  /*6f90*/  @P3 LDG.E R38, desc[UR4][R4.64] ;  /* 0x0000000404263981 */ /* 0x022364000c1e1900 */
[----:B-1----:R-:W2:Y:S02]  /*6fa0*/  @!P3 LDC R38, c[0x0][0x9a0] ;  /* 0x00026800ff26bb82 */ /* 0x002ea40000000800 */
.L_x_113:
[----:B-----5:R-:W-:Y:S01]  /*6fb0*/  FSETP.NEU.AND P3, PT, R41, RZ, PT ;  /* 0x000000ff2900720b */ /* 0x020fe20003f6d000 */
[----:B------:R-:W1:Y:S01]  /*6fc0*/  LDCU.128 UR12, c[0x0][0xb90] ;  /* 0x00017200ff0c77ac */ /* 0x000e620008000c00 */
[----:B------:R-:W-:Y:S01]  /*6fd0*/  SEL R3, RZ, 0xffffffff, P2 ;  /* 0xffffffffff037807 */ /* 0x000fe20001000000 */
[----:B------:R-:W-:Y:S01]  /*6fe0*/  BSSY B1, `(.L_x_114) ;  /* 0x0000057000017945 */ /* 0x000fe20003800000 */
[----:B------:R-:W-:Y:S01]  /*6ff0*/  @P1 LOP3.LUT P2, RZ, R83, 0xff, RZ, 0xc0, !PT ;  /* 0x000000ff53ff1812 */ /* 0x000fe2000784c0ff */
[----:B------:R-:W-:Y:S01]  /*7000*/  IMAD.MOV.U32 R57, RZ, RZ, 0x1 ;  /* 0x00000001ff397424 */ /* 0x000fe200078e00ff */
[----:B------:R-:W-:Y:S01]  /*7010*/  @P1 SEL R0, RZ, 0xffffffff, P3 ;  /* 0xffffffffff001807 */ /* 0x000fe20001800000 */
[----:B------:R-:W-:Y:S01]  /*7020*/  IMAD.IADD R39, R37, 0x1, R2 ;  /* 0x0000000125277824 */ /* 0x000fe200078e0202 */
[----:B------:R-:W-:Y:S01]  /*7030*/  LOP3.LUT R79, R79, 0x1, RZ, 0x3c, !PT ;  /* 0x000000014f4f7812 */ /* 0x000fe200078e3cff */
[----:B------:R-:W3:Y:S01]  /*7040*/  LDCU UR11, c[0x0][0xba0] ;  /* 0x00017400ff0b77ac */ /* 0x000ee20008000800 */
[----:B------:R-:W-:Y:S01]  /*7050*/  @P0 SEL R0, R3, R0, !P2 ;  /* 0x0000000003000207 */ /* 0x000fe20005000000 */
[----:B------:R-:W-:Y:S01]  /*7060*/  IMAD R104, R81, -0x10, R95 ;  /* 0xfffffff051687824 */ /* 0x000fe200078e025f */
[----:B------:R-:W-:Y:S01]  /*7070*/  LEA R103, R36, UR50, 0x3 ;  /* 0x0000003224677c11 */ /* 0x000fe2000f8e18ff */
[----:B------:R-:W-:Y:S01]  /*7080*/  USHF.L.U32 UR8, UR52, 0x7, URZ ;  /* 0x0000000734087899 */ /* 0x000fe200080006ff */
[----:B------:R-:W-:Y:S01]  /*7090*/  @P1 LOP3.LUT R0, R0, 0x1, RZ, 0xc0, !PT ;  /* 0x0000000100001812 */ /* 0x000fe200078ec0ff */
[----:B------:R-:W-:Y:S01]  /*70a0*/  IMAD.MOV.U32 R56, RZ, RZ, RZ ;  /* 0x000000ffff387224 */ /* 0x000fe200078e00ff */
[----:B------:R-:W-:Y:S02]  /*70b0*/  R2UR UR4, R89 ;  /* 0x00000000590472ca */ /* 0x000fe400000e0000 */
[----:B------:R-:W-:Y:S02]  /*70c0*/  CS2R R70, SRZ ;  /* 0x0000000000467805 */ /* 0x000fe4000001ff00 */
[----:B------:R-:W-:Y:S01]  /*70d0*/  ISETP.NE.U32.OR P5, PT, R0, 0x1, !P1 ;  /* 0x000000010000780c */ /* 0x000fe20004fa5470 */
[----:B------:R-:W-:Y:S01]  /*70e0*/  IMAD.U32 R100, RZ, RZ, UR8 ;  /* 0x00000008ff647e24 */ /* 0x000fe2000f8e00ff */
[----:B------:R-:W-:Y:S02]  /*70f0*/  R2UR UR6, R88 ;  /* 0x00000000580672ca */ /* 0x000fe400000e0000 */
[----:B------:R-:W-:Y:S02]  /*7100*/  CS2R R68, SRZ ;  /* 0x0000000000447805 */ /* 0x000fe4000001ff00 */
[----:B------:R-:W-:Y:S02]  /*7110*/  R2UR UR10, R90 ;  /* 0x000000005a0a72ca */ /* 0x000fe400000e0000 */
[----:B------:R-:W-:Y:S02]  /*7120*/  CS2R R62, SRZ ;  /* 0x00000000003e7805 */ /* 0x000fe4000001ff00 */
[----:B------:R-:W-:Y:S02]  /*7130*/  R2UR UR9, R87 ;  /* 0x00000000570972ca */ /* 0x000fe400000e0000 */
[----:B------:R-:W-:Y:S02]  /*7140*/  CS2R R60, SRZ ;  /* 0x00000000003c7805 */ /* 0x000fe4000001ff00 */
[----:B------:R-:W-:Y:S02]  /*7150*/  PLOP3.LUT P2, PT, PT, PT, UP1, 0x80, 0x8 ;  /* 0x000000000008781c */ /* 0x000fe40003f4f018 */
[----:B------:R-:W-:Y:S02]  /*7160*/  CS2R R54, SRZ ;  /* 0x0000000000367805 */ /* 0x000fe4000001ff00 */
[----:B------:R-:W-:Y:S01]  /*7170*/  LOP3.LUT P4, R101, R83, 0xff, RZ, 0xc0, !PT ;  /* 0x000000ff53657812 */ /* 0x000fe2000788c0ff */
[----:B------:R-:W-:Y:S01]  /*7180*/  UIMAD.WIDE.U32 UR4, UR8, UR4, URZ ;  /* 0x00000004080472a5 */ /* 0x000fe2000f8e00ff */
[----:B------:R-:W-:Y:S02]  /*7190*/  SEL R4, RZ, 0xffffffff, P3 ;  /* 0xffffffffff047807 */ /* 0x000fe40001800000 */
[----:B------:R-:W-:Y:S02]  /*71a0*/  CS2R R52, SRZ ;  /* 0x0000000000347805 */ /* 0x000fe4000001ff00 */
[----:B------:R-:W-:Y:S01]  /*71b0*/  @P5 SHF.L.U32 R0, R79, 0x1f, RZ ;  /* 0x0000001f4f005819 */ /* 0x000fe200000006ff */
[----:B------:R-:W-:Y:S01]  /*71c0*/  USHF.R.U32.HI UR5, URZ, UR6, UR5 ;  /* 0x00000006ff057299 */ /* 0x000fe20008011605 */
[----:B------:R-:W-:Y:S01]  /*71d0*/  P2R R102, PR, RZ, 0x20 ;  /* 0x00000020ff667803 */ /* 0x000fe20000000000 */
[----:B------:R-:W-:Y:S01]  /*71e0*/  UISETP.NE.AND UP0, UPT, UR10, 0x1, UPT ;  /* 0x000000010a00788c */ /* 0x000fe2000bf05270 */
[----:B------:R4:W2:Y:S01]  /*71f0*/  @P5 SYNCS.PHASECHK.TRANS64.TRYWAIT P1, [UR50+0x100], R0 ;  /* 0x00010000ff0055a7 */ /* 0x0008a20008021132 */
[----:B------:R-:W-:Y:S02]  /*7200*/  CS2R R50, SRZ ;  /* 0x0000000000327805 */ /* 0x000fe4000001ff00 */
[----:B------:R-:W-:Y:S01]  /*7210*/  CS2R R48, SRZ ;  /* 0x0000000000307805 */ /* 0x000fe2000001ff00 */
[----:B------:R-:W-:Y:S01]  /*7220*/  USEL UR5, UR8, UR5, !UP0 ;  /* 0x0000000508057287 */ /* 0x000fe2000c000000 */
[----:B------:R-:W-:Y:S01]  /*7230*/  @P2 SEL R4, R3, R4, !P4 ;  /* 0x0000000403042207 */ /* 0x000fe20006000000 */
[----:B------:R-:W-:Y:S03]  /*7240*/  UISETP.NE.AND UP0, UPT, UR9, 0x1, UPT ;  /* 0x000000010900788c */ /* 0x000fe6000bf05270 */
[----:B------:R-:W-:Y:S01]  /*7250*/  LOP3.LUT R4, R4, 0x1, RZ, 0xc0, !PT ;  /* 0x0000000104047812 */ /* 0x000fe200078ec0ff */
[----:B------:R-:W-:Y:S02]  /*7260*/  IMAD R6, RZ, RZ, -UR5 ;  /* 0x80000005ff067e24 */ /* 0x000fe4000f8e02ff */
[----:B------:R-:W-:Y:S02]  /*7270*/  IMAD.U32 R99, RZ, RZ, UR5 ;  /* 0x00000005ff637e24 */ /* 0x000fe4000f8e00ff */
[----:B------:R-:W-:Y:S01]  /*7280*/  IMAD R100, R6, UR10, R100 ;  /* 0x0000000a06647c24 */ /* 0x000fe2000f8e0264 */
[----:B----4-:R-:W-:Y:S04]  /*7290*/  SHF.L.U32 R0, R78, 0x1f, RZ ;  /* 0x0000001f4e007819 */ /* 0x010fe800000006ff */
[----:B------:R4:W4:Y:S01]  /*72a0*/  SYNCS.PHASECHK.TRANS64.TRYWAIT P0, [R103+URZ+0x160], R0 ;  /* 0x00016000670075a7 */ /* 0x00092200080011ff */
[----:B-1----:R-:W-:Y:S07]  /*72b0*/  UIMAD.WIDE.U32 UR6, UR5, UR12, URZ ;  /* 0x0000000c050672a5 */ /* 0x002fee000f8e00ff */
[----:B------:R-:W-:Y:S02]  /*72c0*/  UMOV UR4, UR7 ;  /* 0x0000000700047c82 */ /* 0x000fe40008000000 */
[----:B------:R-:W-:Y:S04]  /*72d0*/  USHF.R.U32.HI UR4, URZ, UR13, UR4 ;  /* 0x0000000dff047299 */ /* 0x000fe80008011604 */
[----:B------:R-:W-:Y:S02]  /*72e0*/  USEL UR4, UR5, UR4, !UP0 ;  /* 0x0000000405047287 */ /* 0x000fe4000c000000 */
[----:B------:R-:W-:Y:S02]  /*72f0*/  UISETP.NE.AND UP0, UPT, UR14, 0x1, UPT ;  /* 0x000000010e00788c */ /* 0x000fe4000bf05270 */
[----:B------:R-:W-:Y:S02]  /*7300*/  UIMAD.WIDE.U32 UR6, UR4, UR15, URZ ;  /* 0x0000000f040672a5 */ /* 0x000fe4000f8e00ff */
[----:B------:R-:W-:Y:S02]  /*7310*/  IMAD.U32 R98, RZ, RZ, UR4 ;  /* 0x00000004ff627e24 */ /* 0x000fe4000f8e00ff */
[----:B------:R-:W-:Y:S01]  /*7320*/  PLOP3.LUT P2, PT, PT, PT, UP0, 0x80, 0x8 ;  /* 0x000000000008781c */ /* 0x000fe20003f4f008 */
[----:B------:R-:W-:Y:S02]  /*7330*/  IMAD R5, RZ, RZ, -UR4 ;  /* 0x80000004ff057e24 */ /* 0x000fe4000f8e02ff */
[----:B------:R-:W-:Y:S01]  /*7340*/  UMOV UR6, UR7 ;  /* 0x0000000700067c82 */ /* 0x000fe20008000000 */
[----:B------:R-:W-:Y:S01]  /*7350*/  IMAD.U32 R97, RZ, RZ, UR4 ;  /* 0x00000004ff617e24 */ /* 0x000fe2000f8e00ff */
[----:B---3--:R-:W-:Y:S01]  /*7360*/  USHF.R.U32.HI UR6, URZ, UR11, UR6 ;  /* 0x0000000bff067299 */ /* 0x008fe20008011606 */
[----:B------:R-:W-:Y:S05]  /*7370*/  IMAD R99, R5, UR9, R99 ;  /* 0x0000000905637c24 */ /* 0x000fea000f8e0263 */
[----:B------:R-:W-:Y:S02]  /*7380*/  SEL R98, R98, UR6, !P2 ;  /* 0x0000000662627c07 */ /* 0x000fe4000d000000 */
[----:B------:R-:W-:Y:S03]  /*7390*/  ISETP.NE.U32.AND P2, PT, R4, 0x1, PT ;  /* 0x000000010400780c */ /* 0x000fe60003f45070 */
[----:B------:R-:W-:Y:S01]  /*73a0*/  IMAD.MOV R3, RZ, RZ, -R98 ;  /* 0x000000ffff037224 */ /* 0x000fe200078e0a62 */
[----:B------:R-:W-:Y:S03]  /*73b0*/  P2R R58, PR, RZ, 0x4 ;  /* 0x00000004ff3a7803 */ /* 0x000fe60000000000 */
[----:B------:R-:W-:Y:S01]  /*73c0*/  IMAD R97, R3, UR14, R97 ;  /* 0x0000000e03617c24 */ /* 0x000fe2000f8e0261 */
[----:B--2---:R-:W-:Y:S01]  /*73d0*/  @P5 SEL R57, RZ, 0x1, !P1 ;  /* 0x00000001ff395807 */ /* 0x004fe20004800000 */
[----:B------:R-:W-:Y:S06]  /*73e0*/  @!P5 BRA `(.L_x_115) ;  /* 0x000000000058d947 */ /* 0x000fec0003800000 */
[----:B------:R-:W-:Y:S01]  /*73f0*/  IMAD.MOV.U32 R71, RZ, RZ, RZ ;  /* 0x000000ffff477224 */ /* 0x000fe200078e00ff */
[----:B------:R-:W-:Y:S01]  /*7400*/  ISETP.NE.AND P1, PT, R57, RZ, PT ;  /* 0x000000ff3900720c */ /* 0x000fe20003f25270 */
[----:B------:R-:W-:Y:S01]  /*7410*/  BSSY B0, `(.L_x_116) ;  /* 0x000000c000007945 */ /* 0x000fe20003800000 */
[----:B------:R-:W-:Y:S02]  /*7420*/  CS2R R50, SRZ ;  /* 0x0000000000327805 */ /* 0x000fe4000001ff00 */
[----:B------:R-:W-:Y:S02]  /*7430*/  CS2R R48, SRZ ;  /* 0x0000000000307805 */ /* 0x000fe4000001ff00 */
[----:B------:R-:W-:Y:S02]  /*7440*/  CS2R R54, SRZ ;  /* 0x0000000000367805 */ /* 0x000fe4000001ff00 */
[----:B------:R-:W-:Y:S02]  /*7450*/  CS2R R52, SRZ ;  /* 0x0000000000347805 */ /* 0x000fe4000001ff00 */
[----:B------:R-:W-:Y:S02]  /*7460*/  CS2R R62, SRZ ;  /* 0x00000000003e7805 */ /* 0x000fe4000001ff00 */
[----:B------:R-:W-:Y:S02]  /*7470*/  CS2R R60, SRZ ;  /* 0x00000000003c7805 */ /* 0x000fe4000001ff00 */
[----:B------:R-:W-:Y:S01]  /*7480*/  CS2R R68, SRZ ;  /* 0x0000000000447805 */ /* 0x000fe2000001ff00 */
[----:B------:R-:W-:Y:S06]  /*7490*/  @P1 BRA `(.L_x_117) ;  /* 0x00000000000c1947 */ /* 0x000fec0003800000 */
[----:B------:R-:W-:Y:S04]  /*74a0*/  SHF.L.U32 R3, R79, 0x1f, RZ ;  /* 0x0000001f4f037819 */ /* 0x000fe800000006ff */
[----:B------:R-:W1:Y:S02]  /*74b0*/  SYNCS.PHASECHK.TRANS64.TRYWAIT P1, [UR50+0x100], R3 ;  /* 0x00010003ff0075a7 */ /* 0x000e640008021132 */
[----:B-1----:R-:W-:Y:S05]  /*74c0*/  @!P1 BRA `(.L_x_118) ;  /* 0x0000004000a49947 */ /* 0x002fea0003800000 */
.L_x_117:
[----:B------:R-:W-:Y:S05]  /*74d0*/  BSYNC B0 ;  /* 0x0000000000007941 */ /* 0x000fea0003800000 */
.L_x_116:
[----:B------:R-:W-:Y:S01]  /*74e0*/  ISETP.NE.AND P1, PT, R58, RZ, PT ;  /* 0x000000ff3a00720c */ /* 0x000fe20003f25270 */
[----:B------:R-:W-:Y:S11]  /*74f0*/  HFMA2 R56, -RZ, RZ, 0, 5.9604644775390625e-08 ;  /* 0x00000001ff387431 */ /* 0x000ff600000001ff */
[----:B------:R-:W-:Y:S01]  /*7500*/  @!UPT UIADD3 URZ, UPT, UPT, URZ, URZ, URZ ;  /* 0x000000fffffff290 */ /* 0x000fe2000fffe0ff */
[----:B------:R2:W3:Y:S04]  /*7510*/  @P1 LDS.128 R48, [R80] ;  /* 0x0000000050301984 */ /* 0x0004e80000000c00 */
[----:B------:R2:W1:Y:S04]  /*7520*/  @P1 LDS.128 R52, [R95+0x10] ;  /* 0x000010005f341984 */ /* 0x0004680000000c00 */
[----:B------:R2:W1:Y:S04]  /*7530*/  @P1 LDS.128 R60, [R94+0x20] ;  /* 0x000020005e3c1984 */ /* 0x0004680000000c00 */
[----:B------:R2:W1:Y:S02]  /*7540*/  @P1 LDS.128 R68, [R104+0x30] ;  /* 0x0000300068441984 */ /* 0x0004640000000c00 */
.L_x_115:
[----:B------:R-:W-:Y:S05]  /*7550*/  BSYNC B1 ;  /* 0x0000000000017941 */ /* 0x000fea0003800000 */
.L_x_114:
[----:B-1----:R-:W-:Y:S04]  /*7560*/  SHF.R.U32.HI R2, RZ, 0x15, R39 ;  /* 0x00000015ff027819 */ /* 0x002fe80000011627 */
[----:B------:R-:W-:Y:S01]  /*7570*/  LOP3.LUT P1, RZ, R2, 0x3, R84, 0x48, !PT ;  /* 0x0000000302ff7812 */ /* 0x000fe20007824854 */
[----:B------:R-:W-:Y:S01]  /*7580*/  @!UPT UIADD3 URZ, UPT, UPT, URZ, URZ, URZ ;  /* 0x000000fffffff290 */ /* 0x000fe2000fffe0ff */
[----:B----4-:R-:W-:Y:S11]  /*7590*/  @P0 BRA `(.L_x_119) ;  /* 0x0000000000080947 */ /* 0x010ff60003800000 */
[----:B------:R-:W1:Y:S02]  /*75a0*/  SYNCS.PHASECHK.TRANS64.TRYWAIT P0, [R103+URZ+0x160], R0 ;  /* 0x00016000670075a7 */ /* 0x000e6400080011ff */
[----:B-1----:R-:W-:Y:S05]  /*75b0*/  @!P0 BRA `(.L_x_120) ;  /* 0x0000004000808947 */ /* 0x002fea0003800000 */
.L_x_119:
[----:B------:R-:W-:Y:S05]  /*75c0*/  @!P1 BRA `(.L_x_121) ;  /* 0x0000000000409947 */ /* 0x000fea0003800000 */
[----:B------:R-:W4:Y:S01]  /*75d0*/  LDCU.64 UR8, c[0x4][0x70] ;  /* 0x01000e00ff0877ac */ /* 0x000f220008000a00 */
[----:B------:R-:W-:Y:S01]  /*75e0*/  MOV R3, 0x0 ;  /* 0x0000000000037802 */ /* 0x000fe20000000f00 */
[----:B------:R-:W-:Y:S02]  /*75f0*/  HFMA2 R12, -RZ, RZ, 0, 5.9604644775390625e-08 ;  /* 0x00000001ff0c7431 */ /* 0x000fe400000001ff */
[----:B------:R-:W-:Y:S02]  /*7600*/  IMAD.MOV.U32 R8, RZ, RZ, 0x192 ;  /* 0x00000192ff087424 */ /* 0x000fe400078e00ff */
[----:B------:R-:W-:Y:S01]  /*7610*/  IMAD.MOV.U32 R13, RZ, RZ, RZ ;  /* 0x000000ffff0d7224 */ /* 0x000fe200078e00ff */
[----:B------:R-:W5:Y:S01]  /*7620*/  LDCU.64 UR6, c[0x4][0x78] ;  /* 0x01000f00ff0677ac */ /* 0x000f620008000a00 */
[----:B------:R-:W1:Y:S01]  /*7630*/  LDC.64 R2, c[0x4][R3] ;  /* 0x0100000003027b82 */ /* 0x000e620000000a00 */
[----:B------:R-:W2:Y:S01]  /*7640*/  LDCU.64 UR4, c[0x4][0x10] ;  /* 0x01000200ff0477ac */ /* 0x000ea20008000a00 */
[----:B----4-:R-:W-:Y:S01]  /*7650*/  MOV R5, UR9 ;  /* 0x0000000900057c02 */ /* 0x010fe20008000f00 */
[----:B------:R-:W-:Y:S01]  /*7660*/  IMAD.U32 R4, RZ, RZ, UR8 ;  /* 0x00000008ff047e24 */ /* 0x000fe2000f8e00ff */
[----:B-----5:R-:W-:Y:S01]  /*7670*/  MOV R7, UR7 ;  /* 0x0000000700077c02 */ /* 0x020fe20008000f00 */
[----:B------:R-:W-:Y:S01]  /*7680*/  IMAD.U32 R6, RZ, RZ, UR6 ;  /* 0x00000006ff067e24 */ /* 0x000fe2000f8e00ff */
[----:B--2---:R-:W-:Y:S01]  /*7690*/  MOV R11, UR5 ;  /* 0x00000005000b7c02 */ /* 0x004fe20008000f00 */
[----:B------:R-:W-:Y:S02]  /*76a0*/  IMAD.U32 R10, RZ, RZ, UR4 ;  /* 0x00000004ff0a7e24 */ /* 0x000fe4000f8e00ff */
[----:B------:R-:W-:Y:S07]  /*76b0*/  LEPC R20, `(.L_x_121) ;  /* 0x000000001014794e */ /* 0x000fee0000000000 */
[----:B-1-3--:R-:W-:Y:S05]  /*76c0*/  CALL.ABS.NOINC R2 ;  /* 0x0000000002007343 */ /* 0x00afea0003c00000 */
.L_x_121:
[----:B------:R-:W-:Y:S05]  /*76d0*/  WARPSYNC.ALL ;  /* 0x0000000000007948 */ /* 0x000fea0003800000 */
[----:B------:R-:W-:Y:S01]  /*76e0*/  R2UR UR4, R39 ;  /* 0x00000000270472ca */ /* 0x000fe200000e0000 */
[--C-:B---3--:R-:W-:Y:S01]  /*76f0*/  HADD2.F32 R3, -RZ, R48.reuse.H0_H0 ;  /* 0x20000030ff037230 */ /* 0x108fe20000004100 */
[----:B------:R-:W-:Y:S01]  /*7700*/  ISETP.NE.AND P0, PT, R82, RZ, PT ;  /* 0x000000ff5200720c */ /* 0x000fe20003f05270 */
[--C-:B------:R-:W-:Y:S01]  /*7710*/  HADD2.F32 R40, -RZ, R49.reuse.H0_H0 ;  /* 0x20000031ff287230 */ /* 0x100fe20000004100 */
[----:B------:R-:W-:Y:S01]  /*7720*/  BSSY.RECONVERGENT B0, `(.L_x_122) ;  /* 0x0000089000007945 */ /* 0x000fe20003800200 */
[----:B------:R-:W-:Y:S08]  /*7730*/  HADD2.F32 R42, -RZ, R49.H1_H1 ;  /* 0x30000031ff2a7230 */ /* 0x000ff00000004100 */
[----:B------:R-:W1:Y:S02]  /*7740*/  LDTM.x32 R4, tmem[UR4] ;  /* 0x00000004000479ee */ /* 0x000e6400082c0000 */
[C---:B-1----:R-:W-:Y:S01]  /*7750*/  FMUL R0, R38.reuse, R4 ;  /* 0x0000000426007220 */ /* 0x042fe20000400000 */
[----:B------:R-:W-:Y:S02]  /*7760*/  HADD2.F32 R4, -RZ, R48.H1_H1 ;  /* 0x30000030ff047230 */ /* 0x000fe40000004100 */
[C---:B------:R-:W-:Y:S01]  /*7770*/  FMUL R2, R38.reuse, R5 ;  /* 0x0000000526027220 */ /* 0x040fe20000400000 */
[C---:B------:R-:W-:Y:S01]  /*7780*/  FMUL R7, R38.reuse, R7 ;  /* 0x0000000726077220 */ /* 0x040fe20000400000 */
[C---:B------:R-:W-:Y:S01]  /*7790*/  FFMA R0, R41.reuse, R3, R0 ;  /* 0x0000000329007223 */ /* 0x040fe20000000000 */
[C---:B------:R-:W-:Y:S01]  /*77a0*/  FMUL R3, R38.reuse, R6 ;  /* 0x0000000626037220 */ /* 0x040fe20000400000 */
[C---:B------:R-:W-:Y:S01]  /*77b0*/  FFMA R2, R41.reuse, R4, R2 ;  /* 0x0000000429027223 */ /* 0x040fe20000000002 */
[C---:B------:R-:W-:Y:S01]  /*77c0*/  FMUL R4, R38.reuse, R8 ;  /* 0x0000000826047220 */ /* 0x040fe20000400000 */
[C---:B------:R-:W-:Y:S01]  /*77d0*/  FMUL R8, R38.reuse, R12 ;  /* 0x0000000c26087220 */ /* 0x040fe20000400000 */
[C---:B------:R-:W-:Y:S01]  /*77e0*/  FFMA R3, R41.reuse, R40, R3 ;  /* 0x0000002829037223 */ /* 0x040fe20000000003 */
[C---:B------:R-:W-:Y:S01]  /*77f0*/  FMUL R12, R38.reuse, R16 ;  /* 0x00000010260c7220 */ /* 0x040fe20000400000 */
[C---:B------:R-:W-:Y:S01]  /*7800*/  FMUL R16, R38.reuse, R20 ;  /* 0x0000001426107220 */ /* 0x040fe20000400000 */
[C---:B------:R-:W-:Y:S01]  /*7810*/  FMUL R20, R38.reuse, R24 ;  /* 0x0000001826147220 */ /* 0x040fe20000400000 */
[C---:B------:R-:W-:Y:S01]  /*7820*/  FMUL R24, R38.reuse, R28 ;  /* 0x0000001c26187220 */ /* 0x040fe20000400000 */
[----:B------:R-:W-:Y:S01]  /*7830*/  FMUL R28, R38, R32 ;  /* 0x00000020261c7220 */ /* 0x000fe20000400000 */
[--C-:B------:R-:W-:Y:S01]  /*7840*/  HADD2.F32 R32, -RZ, R50.reuse.H0_H0 ;  /* 0x20000032ff207230 */ /* 0x100fe20000004100 */
[----:B------:R-:W-:Y:S01]  /*7850*/  F2FP.F16.F32.PACK_AB R44, R2, R0 ;  /* 0x00000000022c723e */ /* 0x000fe200000000ff */
[----:B------:R-:W-:Y:S02]  /*7860*/  HADD2.F32 R0, -RZ, R50.H1_H1 ;  /* 0x30000032ff007230 */ /* 0x000fe40000004100 */
[C---:B------:R-:W-:Y:S01]  /*7870*/  FMUL R5, R38.reuse, R9 ;  /* 0x0000000926057220 */ /* 0x040fe20000400000 */
[--C-:B------:R-:W-:Y:S02]  /*7880*/  HADD2.F32 R2, -RZ, R51.reuse.H0_H0 ;  /* 0x20000033ff027230 */ /* 0x100fe40000004100 */
[C---:B------:R-:W-:Y:S01]  /*7890*/  FFMA R7, R41.reuse, R42, R7 ;  /* 0x0000002a29077223 */ /* 0x040fe20000000007 */
[C---:B------:R-:W-:Y:S01]  /*78a0*/  FFMA R4, R41.reuse, R32, R4 ;  /* 0x0000002029047223 */ /* 0x040fe20000000004 */
[----:B------:R-:W-:Y:S02]  /*78b0*/  HADD2.F32 R32, -RZ, R51.H1_H1 ;  /* 0x30000033ff207230 */ /* 0x000fe40000004100 */
[----:B------:R-:W-:Y:S01]  /*78c0*/  FFMA R5, R41, R0, R5 ;  /* 0x0000000029057223 */ /* 0x000fe20000000005 */
[--C-:B------:R-:W-:Y:S01]  /*78d0*/  HADD2.F32 R0, -RZ, R52.reuse.H0_H0 ;  /* 0x20000034ff007230 */ /* 0x100fe20000004100 */
[----:B------:R-:W-:Y:S01]  /*78e0*/  F2FP.F16.F32.PACK_AB R45, R7, R3 ;  /* 0x00000003072d723e */ /* 0x000fe200000000ff */
[C---:B------:R-:W-:Y:S01]  /*78f0*/  FMUL R6, R38.reuse, R10 ;  /* 0x0000000a26067220 */ /* 0x040fe20000400000 */
[--C-:B------:R-:W-:Y:S01]  /*7900*/  HADD2.F32 R3, -RZ, R53.reuse.H0_H0 ;  /* 0x20000035ff037230 */ /* 0x100fe20000004100 */
[----:B------:R-:W-:Y:S01]  /*7910*/  F2FP.F16.F32.PACK_AB R46, R5, R4 ;  /* 0x00000004052e723e */ /* 0x000fe200000000ff */
[C---:B------:R-:W-:Y:S01]  /*7920*/  FMUL R11, R38.reuse, R11 ;  /* 0x0000000b260b7220 */ /* 0x040fe20000400000 */
[C---:B------:R-:W-:Y:S01]  /*7930*/  FFMA R6, R41.reuse, R2, R6 ;  /* 0x0000000229067223 */ /* 0x040fe20000000006 */
[----:B------:R-:W-:Y:S02]  /*7940*/  HADD2.F32 R2, -RZ, R52.H1_H1 ;  /* 0x30000034ff027230 */ /* 0x000fe40000004100 */
[C---:B------:R-:W-:Y:S01]  /*7950*/  FMUL R9, R38.reuse, R13 ;  /* 0x0000000d26097220 */ /* 0x040fe20000400000 */
[C---:B------:R-:W-:Y:S01]  /*7960*/  FFMA R11, R41.reuse, R32, R11 ;  /* 0x00000020290b7223 */ /* 0x040fe2000000000b */
[C---:B------:R-:W-:Y:S01]  /*7970*/  FFMA R8, R41.reuse, R0, R8 ;  /* 0x0000000029087223 */ /* 0x040fe20000000008 */
[C---:B------:R-:W-:Y:S01]  /*7980*/  FMUL R10, R38.reuse, R14 ;  /* 0x0000000e260a7220 */ /* 0x040fe20000400000 */
[----:B------:R-:W-:Y:S02]  /*7990*/  HADD2.F32 R0, -RZ, R53.H1_H1 ;  /* 0x30000035ff007230 */ /* 0x000fe40000004100 */
[C---:B------:R-:W-:Y:S01]  /*79a0*/  FMUL R15, R38.reuse, R15 ;  /* 0x0000000f260f7220 */ /* 0x040fe20000400000 */
[C---:B------:R-:W-:Y:S01]  /*79b0*/  FFMA R9, R41.reuse, R2, R9 ;  /* 0x0000000229097223 */ /* 0x040fe20000000009 */
[C---:B------:R-:W-:Y:S01]  /*79c0*/  FFMA R10, R41.reuse, R3, R10 ;  /* 0x00000003290a7223 */ /* 0x040fe2000000000a */
[--C-:B------:R-:W-:Y:S02]  /*79d0*/  HADD2.F32 R2, -RZ, R54.reuse.H0_H0 ;  /* 0x20000036ff027230 */ /* 0x100fe40000004100 */
[C---:B------:R-:W-:Y:S01]  /*79e0*/  FFMA R15, R41.reuse, R0, R15 ;  /* 0x00000000290f7223 */ /* 0x040fe2000000000f */
[----:B------:R-:W-:Y:S02]  /*79f0*/  HADD2.F32 R3, -RZ, R54.H1_H1 ;  /* 0x30000036ff037230 */ /* 0x000fe40000004100 */
[C---:B------:R-:W-:Y:S01]  /*7a00*/  FMUL R13, R38.reuse, R17 ;  /* 0x00000011260d7220 */ /* 0x040fe20000400000 */
[--C-:B------:R-:W-:Y:S02]  /*7a10*/  HADD2.F32 R0, -RZ, R55.reuse.H0_H0 ;  /* 0x20000037ff007230 */ /* 0x100fe40000004100 */
[C---:B------:R-:W-:Y:S01]  /*7a20*/  FMUL R14, R38.reuse, R18 ;  /* 0x00000012260e7220 */ /* 0x040fe20000400000 */
[C---:B------:R-:W-:Y:S01]  /*7a30*/  FFMA R12, R41.reuse, R2, R12 ;  /* 0x00000002290c7223 */ /* 0x040fe2000000000c */
[C---:B------:R-:W-:Y:S01]  /*7a40*/  FFMA R13, R41.reuse, R3, R13 ;  /* 0x00000003290d7223 */ /* 0x040fe2000000000d */
[----:B------:R-:W-:Y:S02]  /*7a50*/  HADD2.F32 R2, -RZ, R55.H1_H1 ;  /* 0x30000037ff027230 */ /* 0x000fe40000004100 */
[C---:B------:R-:W-:Y:S01]  /*7a60*/  FFMA R14, R41.reuse, R0, R14 ;  /* 0x00000000290e7223 */ /* 0x040fe2000000000e */
[C---:B------:R-:W-:Y:S01]  /*7a70*/  FMUL R19, R38.reuse, R19 ;  /* 0x0000001326137220 */ /* 0x040fe20000400000 */
[--C-:B------:R-:W-:Y:S02]  /*7a80*/  HADD2.F32 R0, -RZ, R60.reuse.H0_H0 ;  /* 0x2000003cff007230 */ /* 0x100fe40000004100 */
[C---:B------:R-:W-:Y:S01]  /*7a90*/  FMUL R17, R38.reuse, R21 ;  /* 0x0000001526117220 */ /* 0x040fe20000400000 */
[--C-:B------:R-:W-:Y:S02]  /*7aa0*/  HADD2.F32 R3, -RZ, R61.reuse.H0_H0 ;  /* 0x2000003dff037230 */ /* 0x100fe40000004100 */
[C---:B------:R-:W-:Y:S01]  /*7ab0*/  FFMA R19, R41.reuse, R2, R19 ;  /* 0x0000000229137223 */ /* 0x040fe20000000013 */
[----:B------:R-:W-:Y:S02]  /*7ac0*/  HADD2.F32 R2, -RZ, R60.H1_H1 ;  /* 0x3000003cff027230 */ /* 0x000fe40000004100 */
[C---:B------:R-:W-:Y:S01]  /*7ad0*/  FFMA R16, R41.reuse, R0, R16 ;  /* 0x0000000029107223 */ /* 0x040fe20000000010 */
[C---:B------:R-:W-:Y:S01]  /*7ae0*/  FMUL R18, R38.reuse, R22 ;  /* 0x0000001626127220 */ /* 0x040fe20000400000 */
[----:B------:R-:W-:Y:S02]  /*7af0*/  HADD2.F32 R0, -RZ, R61.H1_H1 ;  /* 0x3000003dff007230 */ /* 0x000fe40000004100 */
[C---:B------:R-:W-:Y:S01]  /*7b00*/  FMUL R23, R38.reuse, R23 ;  /* 0x0000001726177220 */ /* 0x040fe20000400000 */
[C---:B------:R-:W-:Y:S01]  /*7b10*/  FFMA R17, R41.reuse, R2, R17 ;  /* 0x0000000229117223 */ /* 0x040fe20000000011 */
[C---:B------:R-:W-:Y:S01]  /*7b20*/  FFMA R18, R41.reuse, R3, R18 ;  /* 0x0000000329127223 */ /* 0x040fe20000000012 */
[--C-:B------:R-:W-:Y:S02]  /*7b30*/  HADD2.F32 R2, -RZ, R62.reuse.H0_H0 ;  /* 0x2000003eff027230 */ /* 0x100fe40000004100 */
[----:B------:R-:W-:Y:S01]  /*7b40*/  FFMA R23, R41, R0, R23 ;  /* 0x0000000029177223 */ /* 0x000fe20000000017 */
[----:B------:R-:W-:Y:S02]  /*7b50*/  HADD2.F32 R0, -RZ, R62.H1_H1 ;  /* 0x3000003eff007230 */ /* 0x000fe40000004100 */
[C---:B------:R-:W-:Y:S01]  /*7b60*/  FMUL R21, R38.reuse, R25 ;  /* 0x0000001926157220 */ /* 0x040fe20000400000 */
[----:B------:R-:W-:Y:S01]  /*7b70*/  F2FP.F16.F32.PACK_AB R47, R11, R6 ;  /* 0x000000060b2f723e */ /* 0x000fe200000000ff */
[--C-:B------:R-:W-:Y:S02]  /*7b80*/  HADD2.F32 R3, -RZ, R63.reuse.H0_H0 ;  /* 0x2000003fff037230 */ /* 0x100fe40000004100 */
[C---:B------:R-:W-:Y:S01]  /*7b90*/  FMUL R22, R38.reuse, R26 ;  /* 0x0000001a26167220 */ /* 0x040fe20000400000 */
[C---:B------:R-:W-:Y:S01]  /*7ba0*/  FFMA R20, R41.reuse, R2, R20 ;  /* 0x0000000229147223 */ /* 0x040fe20000000014 */
[C---:B------:R-:W-:Y:S01]  /*7bb0*/  FFMA R21, R41.reuse, R0, R21 ;  /* 0x0000000029157223 */ /* 0x040fe20000000015 */
[----:B------:R1:W-:Y:S01]  /*7bc0*/  STS.128 [R80], R44 ;  /* 0x0000002c50007388 */ /* 0x0003e20000000c00 */
[----:B------:R-:W-:Y:S02]  /*7bd0*/  HADD2.F32 R0, -RZ, R63.H1_H1 ;  /* 0x3000003fff007230 */ /* 0x000fe40000004100 */
[----:B------:R-:W-:Y:S01]  /*7be0*/  FFMA R22, R41, R3, R22 ;  /* 0x0000000329167223 */ /* 0x000fe20000000016 */
[C---:B------:R-:W-:Y:S01]  /*7bf0*/  FMUL R27, R38.reuse, R27 ;  /* 0x0000001b261b7220 */ /* 0x040fe20000400000 */
[--C-:B------:R-:W-:Y:S01]  /*7c00*/  HADD2.F32 R2, -RZ, R68.reuse.H0_H0 ;  /* 0x20000044ff027230 */ /* 0x100fe20000004100 */
[----:B------:R-:W-:Y:S01]  /*7c10*/  F2FP.F16.F32.PACK_AB R8, R9, R8 ;  /* 0x000000080908723e */ /* 0x000fe200000000ff */
[----:B------:R-:W-:Y:S01]  /*7c20*/  HADD2.F32 R3, -RZ, R68.H1_H1 ;  /* 0x30000044ff037230 */ /* 0x000fe20000004100 */
[----:B------:R-:W-:Y:S01]  /*7c30*/  F2FP.F16.F32.PACK_AB R9, R15, R10 ;  /* 0x0000000a0f09723e */ /* 0x000fe200000000ff */
[C---:B------:R-:W-:Y:S01]  /*7c40*/  FMUL R25, R38.reuse, R29 ;  /* 0x0000001d26197220 */ /* 0x040fe20000400000 */
[--C-:B------:R-:W-:Y:S01]  /*7c50*/  HADD2.F32 R4, -RZ, R69.reuse.H0_H0 ;  /* 0x20000045ff047230 */ /* 0x100fe20000004100 */
[----:B------:R-:W-:Y:S01]  /*7c60*/  F2FP.F16.F32.PACK_AB R10, R13, R12 ;  /* 0x0000000c0d0a723e */ /* 0x000fe200000000ff */
[C---:B------:R-:W-:Y:S01]  /*7c70*/  FMUL R26, R38.reuse, R30 ;  /* 0x0000001e261a7220 */ /* 0x040fe20000400000 */
[----:B------:R-:W-:Y:S01]  /*7c80*/  F2FP.F16.F32.PACK_AB R11, R19, R14 ;  /* 0x0000000e130b723e */ /* 0x000fe200000000ff */
[C---:B------:R-:W-:Y:S01]  /*7c90*/  FFMA R27, R41.reuse, R0, R27 ;  /* 0x00000000291b7223 */ /* 0x040fe2000000001b */
[C---:B------:R-:W-:Y:S01]  /*7ca0*/  FFMA R24, R41.reuse, R2, R24 ;  /* 0x0000000229187223 */ /* 0x040fe20000000018 */
[----:B------:R-:W-:Y:S02]  /*7cb0*/  HADD2.F32 R0, -RZ, R69.H1_H1 ;  /* 0x30000045ff007230 */ /* 0x000fe40000004100 */
[C---:B------:R-:W-:Y:S01]  /*7cc0*/  FFMA R25, R41.reuse, R3, R25 ;  /* 0x0000000329197223 */ /* 0x040fe20000000019 */
[----:B------:R1:W-:Y:S01]  /*7cd0*/  STS.128 [R95+0x10], R8 ;  /* 0x000010085f007388 */ /* 0x0003e20000000c00 */
[C---:B------:R-:W-:Y:S01]  /*7ce0*/  FMUL R31, R38.reuse, R31 ;  /* 0x0000001f261f7220 */ /* 0x040fe20000400000 */
[--C-:B------:R-:W-:Y:S02]  /*7cf0*/  HADD2.F32 R2, -RZ, R70.reuse.H0_H0 ;  /* 0x20000046ff027230 */ /* 0x100fe40000004100 */
[----:B------:R-:W-:Y:S01]  /*7d00*/  FFMA R26, R41, R4, R26 ;  /* 0x00000004291a7223 */ /* 0x000fe2000000001a */
[----:B------:R-:W-:Y:S02]  /*7d10*/  HADD2.F32 R3, -RZ, R70.H1_H1 ;  /* 0x30000046ff037230 */ /* 0x000fe40000004100 */
[C---:B------:R-:W-:Y:S01]  /*7d20*/  FMUL R29, R38.reuse, R33 ;  /* 0x00000021261d7220 */ /* 0x040fe20000400000 */
[--C-:B------:R-:W-:Y:S01]  /*7d30*/  HADD2.F32 R4, -RZ, R71.reuse.H0_H0 ;  /* 0x20000047ff047230 */ /* 0x100fe20000004100 */
[----:B------:R-:W-:Y:S01]  /*7d40*/  F2FP.F16.F32.PACK_AB R16, R17, R16 ;  /* 0x000000101110723e */ /* 0x000fe200000000ff */
[C---:B------:R-:W-:Y:S01]  /*7d50*/  FMUL R30, R38.reuse, R34 ;  /* 0x00000022261e7220 */ /* 0x040fe20000400000 */
[----:B------:R-:W-:Y:S01]  /*7d60*/  HADD2.F32 R5, -RZ, R71.H1_H1 ;  /* 0x30000047ff057230 */ /* 0x000fe20000004100 */
[----:B------:R-:W-:Y:S01]  /*7d70*/  F2FP.F16.F32.PACK_AB R17, R23, R18 ;  /* 0x000000121711723e */ /* 0x000fe200000000ff */
[----:B------:R-:W-:Y:S01]  /*7d80*/  FFMA R31, R41, R0, R31 ;  /* 0x00000000291f7223 */ /* 0x000fe2000000001f */
[----:B------:R-:W-:Y:S01]  /*7d90*/  FMUL R35, R38, R35 ;  /* 0x0000002326237220 */ /* 0x000fe20000400000 */
[----:B------:R-:W-:Y:S01]  /*7da0*/  F2FP.F16.F32.PACK_AB R18, R21, R20 ;  /* 0x000000141512723e */ /* 0x000fe200000000ff */
[----:B------:R-:W-:Y:S01]  /*7db0*/  FFMA R28, R41, R2, R28 ;  /* 0x00000002291c7223 */ /* 0x000fe2000000001c */
[----:B------:R-:W-:Y:S01]  /*7dc0*/  F2FP.F16.F32.PACK_AB R19, R27, R22 ;  /* 0x000000161b13723e */ /* 0x000fe200000000ff */
[C---:B------:R-:W-:Y:S01]  /*7dd0*/  FFMA R29, R41.reuse, R3, R29 ;  /* 0x00000003291d7223 */ /* 0x040fe2000000001d */
[C---:B------:R-:W-:Y:S01]  /*7de0*/  FFMA R30, R41.reuse, R4, R30 ;  /* 0x00000004291e7223 */ /* 0x040fe2000000001e */
[----:B------:R-:W-:Y:S01]  /*7df0*/  FFMA R35, R41, R5, R35 ;  /* 0x0000000529237223 */ /* 0x000fe20000000023 */
[----:B------:R-:W-:Y:S01]  /*7e00*/  F2FP.F16.F32.PACK_AB R24, R25, R24 ;  /* 0x000000181918723e */ /* 0x000fe200000000ff */
[----:B------:R1:W-:Y:S01]  /*7e10*/  STS.128 [R94+0x20], R16 ;  /* 0x000020105e007388 */ /* 0x0003e20000000c00 */
[----:B------:R-:W-:Y:S02]  /*7e20*/  F2FP.F16.F32.PACK_AB R25, R31, R26 ;  /* 0x0000001a1f19723e */ /* 0x000fe400000000ff */
[----:B------:R-:W-:Y:S02]  /*7e30*/  F2FP.F16.F32.PACK_AB R26, R29, R28 ;  /* 0x0000001c1d1a723e */ /* 0x000fe400000000ff */
[----:B------:R-:W-:Y:S05]  /*7e40*/  F2FP.F16.F32.PACK_AB R27, R35, R30 ;  /* 0x0000001e231b723e */ /* 0x000fea00000000ff */
[----:B------:R1:W-:Y:S01]  /*7e50*/  STS.128 [R104+0x30], R24 ;  /* 0x0000301868007388 */ /* 0x0003e20000000c00 */
[----:B------:R-:W-:Y:S01]  /*7e60*/  @!PT LDS RZ, [RZ] ;  /* 0x00000000fffff984 */ /* 0x000fe20000000800 */
[----:B------:R-:W-:Y:S01]  /*7e70*/  @!PT LDS RZ, [RZ] ;  /* 0x00000000fffff984 */ /* 0x000fe20000000800 */
[----:B------:R-:W-:Y:S01]  /*7e80*/  @!PT LDS RZ, [RZ] ;  /* 0x00000000fffff984 */ /* 0x000fe20000000800 */
[----:B------:R-:W-:Y:S01]  /*7e90*/  @!PT LDS RZ, [RZ] ;  /* 0x00000000fffff984 */ /* 0x000fe20000000800 */
[----:B------:R3:W-:Y:S07]  /*7ea0*/  MEMBAR.ALL.CTA ;  /* 0x0000000000007992 */ /* 0x0007ee0000008000 */
[----:B---3--:R-:W3:Y:S02]  /*7eb0*/  FENCE.VIEW.ASYNC.S ;  /* 0x00000000000073c6 */ /* 0x008ee40000000000 */
[----:B---3--:R-:W-:Y:S06]  /*7ec0*/  BAR.SYNC.DEFER_BLOCKING 0x1, 0x80 ;  /* 0x0042000000007b1d */ /* 0x008fec0000010000 */
[----:B------:R-:W-:Y:S05]  /*7ed0*/  @P0 BRA `(.L_x_123) ;  /* 0x0000000000340947 */ /* 0x000fea0003800000 */
[----:B------:R-:W3:Y:S01]  /*7ee0*/  LDCU.64 UR6, c[0x0][0x348] ;  /* 0x00006900ff0677ac */ /* 0x000ee20008000a00 */
[----:B------:R-:W-:Y:S02]  /*7ef0*/  R2UR UR42, R100 ;  /* 0x00000000642a72ca */ /* 0x000fe400000e0000 */
[----:B------:R-:W-:Y:S01]  /*7f00*/  R2UR UR43, R99 ;  /* 0x00000000632b72ca */ /* 0x000fe200000e0000 */
[----:B------:R-:W-:Y:S01]  /*7f10*/  UIADD3 UR4, UPT, UPT, UR50, 0x200, URZ ;  /* 0x0000020032047890 */ /* 0x000fe2000fffe0ff */
[----:B------:R-:W-:Y:S02]  /*7f20*/  R2UR UR44, R97 ;  /* 0x00000000612c72ca */ /* 0x000fe400000e0000 */
[----:B------:R-:W-:Y:S03]  /*7f30*/  R2UR UR45, R98 ;  /* 0x00000000622d72ca */ /* 0x000fe600000e0000 */
[----:B------:R-:W-:Y:S05]  /*7f40*/  IMAD.U32 R76, RZ, RZ, UR4 ;  /* 0x00000004ff4c7e24 */ /* 0x000fea000f8e00ff */
[----:B------:R-:W-:Y:S01]  /*7f50*/  R2UR UR40, R76 ;  /* 0x000000004c2872ca */ /* 0x000fe200000e0000 */
[----:B---3--:R-:W-:Y:S04]  /*7f60*/  UIADD3 UR4, UP0, UPT, UR6, 0x780, URZ ;  /* 0x0000078006047890 */ /* 0x008fe8000ff1e0ff */
[----:B------:R-:W-:Y:S09]  /*7f70*/  UIADD3.X UR5, UPT, UPT, URZ, UR7, URZ, UP0, !UPT ;  /* 0x00000007ff057290 */ /* 0x000ff200087fe4ff */
[----:B------:R3:W-:Y:S01]  /*7f80*/  UTMASTG.5D.IM2COL [UR40], [UR4] ;  /* 0x00000028040073b5 */ /* 0x0007e20008060000 */
[----:B------:R0:W-:Y:S01]  /*7f90*/  UTMACMDFLUSH ;  /* 0x00000000000079b7 */ /* 0x0001e20000000000 */
[----:B---3--:R-:W-:Y:S04]  /*7fa0*/  DEPBAR.LE SB0, 0x1 ;  /* 0x000080400000791a */ /* 0x008fe80000000000 */
.L_x_123:
[----:B------:R-:W-:Y:S05]  /*7fb0*/  BSYNC.RECONVERGENT B0 ;  /* 0x0000000000007941 */ /* 0x000fea0003800200 */
.L_x_122:
[----:B------:R-:W-:Y:S01]  /*7fc0*/  BAR.SYNC.DEFER_BLOCKING 0x1, 0x80 ;  /* 0x0042000000007b1d */ /* 0x000fe20000010000 */
[----:B------:R-:W-:Y:S01]  /*7fd0*/  ISETP.NE.AND P1, PT, R102, RZ, PT ;  /* 0x000000ff6600720c */ /* 0x000fe20003f25270 */
[----:B------:R-:W-:Y:S01]  /*7fe0*/  UISETP.NE.AND UP0, UPT, UR54, URZ, UPT ;  /* 0x000000ff3600728c */ /* 0x000fe2000bf05270 */
[----:B------:R-:W-:Y:S11]  /*7ff0*/  LEA R2, R56, UR50, 0x3 ;  /* 0x0000003238027c11 */ /* 0x000ff6000f8e18ff */
[----:B------:R-:W-:Y:S01]  /*8000*/  @P1 SHF.L.U32 R4, R79, 0x1f, RZ ;  /* 0x0000001f4f041819 */ /* 0x000fe200000006ff */
[----:B------:R-:W-:Y:S06]  /*8010*/  BRA.U !UP0, `(.L_x_124) ;  /* 0x0000000108247547 */ /* 0x000fec000b800000 */
[----:B------:R-:W3:Y:S01]  /*8020*/  S2R R0, SR_CgaCtaId ;  /* 0x0000000000007919 */ /* 0x000ee20000008800 */
[----:B------:R-:W-:Y:S01]  /*8030*/  IMAD.U32 R3, RZ, RZ, UR51 ;  /* 0x00000033ff037e24 */ /* 0x000fe2000f8e00ff */
[----:B------:R-:W-:Y:S04]  /*8040*/  UIADD3 UR4, UPT, UPT, UR51, 0x1, URZ ;  /* 0x0000000133047890 */ /* 0x000fe8000fffe0ff */
[----:B------:R-:W-:Y:S01]  /*8050*/  @P1 LEA R3, R3, UR50, 0x3 ;  /* 0x0000003203031c11 */ /* 0x000fe2000f8e18ff */
[----:B------:R-:W-:Y:S04]  /*8060*/  UISETP.NE.AND UP0, UPT, UR4, 0x4, UPT ;  /* 0x000000040400788c */ /* 0x000fe8000bf05270 */
[----:B------:R-:W-:Y:S01]  /*8070*/  @P1 VIADD R3, R3, 0x120 ;  /* 0x0000012003031836 */ /* 0x000fe20000000000 */
[----:B------:R-:W-:Y:S04]  /*8080*/  USEL UR51, UR4, URZ, UP0 ;  /* 0x000000ff04337287 */ /* 0x000fe80008000000 */
[----:B---3--:R-:W-:Y:S04]  /*8090*/  @P1 PRMT R0, R0, 0x654, R3 ;  /* 0x0000065400001816 */ /* 0x008fe80000000003 */
[----:B------:R3:W-:Y:S04]  /*80a0*/  @P1 SYNCS.ARRIVE.TRANS64.RED.A1T0 RZ, [R0+URZ], RZ ;  /* 0x000000ff00ff19a7 */ /* 0x0007e800081004ff */
.L_x_124:
[----:B------:R-:W4:Y:S01]  /*80b0*/  @P1 SYNCS.PHASECHK.TRANS64.TRYWAIT P0, [R2+URZ+0x100], R4 ;  /* 0x00010004020015a7 */ /* 0x000f2200080011ff */
[----:B------:R-:W-:Y:S01]  /*80c0*/  BSSY B1, `(.L_x_125) ;  /* 0x0000016000017945 */ /* 0x000fe20003800000 */
[----:B----4-:R-:W-:Y:S03]  /*80d0*/  @P1 SEL R57, RZ, 0x1, !P0 ;  /* 0x00000001ff391807 */ /* 0x010fe60004000000 */
[----:B------:R-:W-:Y:S05]  /*80e0*/  @!P1 BRA `(.L_x_126) ;  /* 0x00000000004c9947 */ /* 0x000fea0003800000 */
[----:B------:R-:W-:Y:S01]  /*80f0*/  ISETP.NE.AND P0, PT, R57, RZ, PT ;  /* 0x000000ff3900720c */ /* 0x000fe20003f05270 */
[----:B------:R-:W-:Y:S01]  /*8100*/  BSSY B0, `(.L_x_127) ;  /* 0x000000b000007945 */ /* 0x000fe20003800000 */
[----:B------:R-:W-:Y:S11]  /*8110*/  ISETP.NE.AND P1, PT, R58, RZ, PT ;  /* 0x000000ff3a00720c */ /* 0x000ff60003f25270 */
[----:B------:R-:W-:Y:S02]  /*8120*/  @!UPT UIADD3 URZ, UPT, UPT, URZ, URZ, URZ ;  /* 0x000000fffffff290 */ /* 0x000fe4000fffe0ff */
[C---:B------:R-:W-:Y:S01]  /*8130*/  @P1 IMAD R6, R56.reuse, 0x2000, R80 ;  /* 0x0000200038061824 */ /* 0x040fe200078e0250 */
[C---:B------:R-:W-:Y:S01]  /*8140*/  @P1 LEA R4, R56.reuse, R94, 0xd ;  /* 0x0000005e38041211 */ /* 0x040fe200078e68ff */
[C---:B------:R-:W-:Y:S02]  /*8150*/  @P1 IMAD R5, R56.reuse, 0x2000, R95 ;  /* 0x0000200038051824 */ /* 0x040fe400078e025f */
[----:B------:R-:W-:Y:S01]  /*8160*/  @P1 IMAD R3, R56, 0x2000, R104 ;  /* 0x0000200038031824 */ /* 0x000fe200078e0268 */
[----:B------:R-:W-:Y:S06]  /*8170*/  @P0 BRA `(.L_x_128) ;  /* 0x00000000000c0947 */ /* 0x000fec0003800000 */
[----:B---3--:R-:W-:Y:S04]  /*8180*/  SHF.L.U32 R0, R79, 0x1f, RZ ;  /* 0x0000001f4f007819 */ /* 0x008fe800000006ff */
[----:B------:R-:W3:Y:S02]  /*8190*/  SYNCS.PHASECHK.TRANS64.TRYWAIT P0, [R2+URZ+0x100], R0 ;  /* 0x00010000020075a7 */ /* 0x000ee400080011ff */
[----:B---3--:R-:W-:Y:S05]  /*81a0*/  @!P0 BRA `(.L_x_129) ;  /* 0x0000003400988947 */ /* 0x008fea0003800000 */
.L_x_128:
[----:B------:R-:W-:Y:S05]  /*81b0*/  BSYNC B0 ;  /* 0x0000000000007941 */ /* 0x000fea0003800000 */
.L_x_127:
[----:B------:R-:W-:Y:S02]  /*81c0*/  ISETP.NE.AND P0, PT, R58, RZ, PT ;  /* 0x000000ff3a00720c */ /* 0x000fe40003f05270 */
[----:B------:R-:W-:Y:S11]  /*81d0*/  IADD3 R56, PT, PT, R56, 0x1, RZ ;  /* 0x0000000138387810 */ /* 0x000ff60007ffe0ff */
[----:B------:R4:W1:Y:S04]  /*81e0*/  @P0 LDS.128 R48, [R6] ;  /* 0x0000000006300984 */ /* 0x0008680000000c00 */
[----:B------:R4:W1:Y:S04]  /*81f0*/  @P0 LDS.128 R52, [R5+0x10] ;  /* 0x0000100005340984 */ /* 0x0008680000000c00 */
[----:B------:R4:W1:Y:S04]  /*8200*/  @P0 LDS.128 R60, [R4+0x20] ;  /* 0x00002000043c0984 */ /* 0x0008680000000c00 */
[----:B------:R4:W1:Y:S02]  /*8210*/  @P0 LDS.128 R68, [R3+0x30] ;  /* 0x0000300003440984 */ /* 0x0008640000000c00 */
.L_x_126:
[----:B------:R-:W-:Y:S05]  /*8220*/  BSYNC B1 ;  /* 0x0000000000017941 */ /* 0x000fea0003800000 */
.L_x_125:
[----:B---3--:R-:W-:Y:S05]  /*8230*/  VIADD R0, R39, 0x20 ;  /* 0x0000002027007836 */ /* 0x008fea0000000000 */
[----:B------:R-:W-:Y:S04]  /*8240*/  SHF.R.U32.HI R0, RZ, 0x15, R0 ;  /* 0x00000015ff007819 */ /* 0x000fe80000011600 */
[----:B------:R-:W-:Y:S11]  /*8250*/  LOP3.LUT P0, RZ, R0, 0x3, R84, 0x48, !PT ;  /* 0x0000000300ff7812 */ /* 0x000ff60007804854 */
[----:B------:R-:W-:Y:S02]  /*8260*/  @!UPT UIADD3 URZ, UPT, UPT, URZ, URZ, URZ ;  /* 0x000000fffffff290 */ /* 0x000fe4000fffe0ff */
[----:B------:R-:W-:Y:S05]  /*8270*/  @!P0 BRA `(.L_x_130) ;  /* 0x0000000000408947 */ /* 0x000fea0003800000 */
[----:B------:R-:W3:Y:S01]  /*8280*/  LDCU.64 UR8, c[0x4][0x70] ;  /* 0x01000e00ff0877ac */ /* 0x000ee20008000a00 */
[----:B----4-:R-:W-:Y:S01]  /*8290*/  MOV R3, 0x0 ;  /* 0x0000000000037802 */ /* 0x010fe20000000f00 */
[----:B------:R-:W-:Y:S02]  /*82a0*/  HFMA2 R12, -RZ, RZ, 0, 5.9604644775390625e-08 ;  /* 0x00000001ff0c7431 */ /* 0x000fe400000001ff */
[----:B-1----:R-:W-:Y:S02]  /*82b0*/  IMAD.MOV.U32 R8, RZ, RZ, 0x192 ;  /* 0x00000192ff087424 */ /* 0x002fe400078e00ff */
[----:B------:R-:W-:Y:S01]  /*82c0*/  IMAD.MOV.U32 R13, RZ, RZ, RZ ;  /* 0x000000ffff0d7224 */ /* 0x000fe200078e00ff */
[----:B------:R-:W1:Y:S01]  /*82d0*/  LDCU.64 UR6, c[0x4][0x78] ;  /* 0x01000f00ff0677ac */ /* 0x000e620008000a00 */
[----:B------:R-:W4:Y:S01]  /*82e0*/  LDC.64 R2, c[0x4][R3] ;  /* 0x0100000003027b82 */ /* 0x000f220000000a00 */
[----:B------:R-:W5:Y:S01]  /*82f0*/  LDCU.64 UR4, c[0x4][0x10] ;  /* 0x01000200ff0477ac */ /* 0x000f620008000a00 */
[----:B---3--:R-:W-:Y:S01]  /*8300*/  MOV R5, UR9 ;  /* 0x0000000900057c02 */ /* 0x008fe20008000f00 */
[----:B------:R-:W-:Y:S01]  /*8310*/  IMAD.U32 R4, RZ, RZ, UR8 ;  /* 0x00000008ff047e24 */ /* 0x000fe2000f8e00ff */
[----:B-1----:R-:W-:Y:S01]  /*8320*/  MOV R7, UR7 ;  /* 0x0000000700077c02 */ /* 0x002fe20008000f00 */
[----:B------:R-:W-:Y:S01]  /*8330*/  IMAD.U32 R6, RZ, RZ, UR6 ;  /* 0x00000006ff067e24 */ /* 0x000fe2000f8e00ff */
[----:B-----5:R-:W-:Y:S01]  /*8340*/  MOV R11, UR5 ;  /* 0x00000005000b7c02 */ /* 0x020fe20008000f00 */
[----:B------:R-:W-:Y:S02]  /*8350*/  IMAD.U32 R10, RZ, RZ, UR4 ;  /* 0x00000004ff0a7e24 */ /* 0x000fe4000f8e00ff */
[----:B------:R-:W-:Y:S07]  /*8360*/  LEPC R20, `(.L_x_130) ;  /* 0x000000001014794e */ /* 0x000fee0000000000 */
[----:B--2-4-:R-:W-:Y:S05]  /*8370*/  CALL.ABS.NOINC R2 ;  /* 0x0000000002007343 */ /* 0x014fea0003c00000 */
.L_x_130:
[----:B------:R-:W-:Y:S05]  /*8380*/  WARPSYNC.ALL ;  /* 0x0000000000007948 */ /* 0x000fea0003800000 */
[----:B------:R-:W-:Y:S01]  /*8390*/  R2UR UR4, R39 ;  /* 0x00000000270472ca */ /* 0x000fe200000e0000 */
[----:B-1--4-:R-:W-:Y:S01]  /*83a0*/  HADD2.F32 R3, -RZ, R48.H0_H0 ;  /* 0x20000030ff037230 */ /* 0x012fe20000004100 */
[----:B------:R-:W1:Y:S01]  /*83b0*/  S2R R105, SR_CgaCtaId ;  /* 0x0000000000697919 */ /* 0x000e620000008800 */
[--C-:B------:R-:W-:Y:S01]  /*83c0*/  HADD2.F32 R40, -RZ, R50.reuse.H0_H0 ;  /* 0x20000032ff287230 */ /* 0x100fe20000004100 */
[----:B------:R-:W-:Y:S01]  /*83d0*/  ISETP.NE.AND P6, PT, R102, RZ, PT ;  /* 0x000000ff6600720c */ /* 0x000fe20003fc5270 */
[----:B------:R-:W-:Y:S01]  /*83e0*/  HADD2.F32 R42, -RZ, R50.H1_H1 ;  /* 0x30000032ff2a7230 */ /* 0x000fe20000004100 */
[----:B------:R-:W-:Y:S01]  /*83f0*/  ISETP.NE.AND P0, PT, R82, RZ, PT ;  /* 0x000000ff5200720c */ /* 0x000fe20003f05270 */
[--C-:B------:R-:W-:Y:S01]  /*8400*/  HADD2.F32 R43, -RZ, R51.reuse.H0_H0 ;  /* 0x20000033ff2b7230 */ /* 0x100fe20000004100 */
[----:B------:R-:W-:Y:S01]  /*8410*/  BSSY.RECONVERGENT B0, `(.L_x_131) ;  /* 0x000008c000007945 */ /* 0x000fe20003800200 */
[----:B------:R-:W-:Y:S04]  /*8420*/  HADD2.F32 R44, -RZ, R51.H1_H1 ;  /* 0x30000033ff2c7230 */ /* 0x000fe80000004100 */
[----:B------:R-:W3:Y:S02]  /*8430*/  LDTM.x32 R4, tmem[UR4+0x20] ;  /* 0x00002004000479ee */ /* 0x000ee400082c0000 */
[C---:B---3--:R-:W-:Y:S01]  /*8440*/  FMUL R0, R38.reuse, R4 ;  /* 0x0000000426007220 */ /* 0x048fe20000400000 */
[----:B------:R-:W-:Y:S02]  /*8450*/  HADD2.F32 R4, -RZ, R48.H1_H1 ;  /* 0x30000030ff047230 */ /* 0x000fe40000004100 */
[C---:B------:R-:W-:Y:S01]  /*8460*/  FMUL R2, R38.reuse, R5 ;  /* 0x0000000526027220 */ /* 0x040fe20000400000 */
[--C-:B------:R-:W-:Y:S02]  /*8470*/  HADD2.F32 R5, -RZ, R49.reuse.H0_H0 ;  /* 0x20000031ff057230 */ /* 0x100fe40000004100 */
[C---:B------:R-:W-:Y:S01]  /*8480*/  FFMA R0, R41.reuse, R3, R0 ;  /* 0x0000000329007223 */ /* 0x040fe20000000000 */
[C---:B------:R-:W-:Y:S01]  /*8490*/  FMUL R3, R38.reuse, R6 ;  /* 0x0000000626037220 */ /* 0x040fe20000400000 */
[C---:B------:R-:W-:Y:S01]  /*84a0*/  FFMA R2, R41.reuse, R4, R2 ;  /* 0x0000000429027223 */ /* 0x040fe20000000002 */
[----:B------:R-:W-:Y:S02]  /*84b0*/  HADD2.F32 R4, -RZ, R49.H1_H1 ;  /* 0x30000031ff047230 */ /* 0x000fe40000004100 */
[C---:B------:R-:W-:Y:S01]  /*84c0*/  FMUL R7, R38.reuse, R7 ;  /* 0x0000000726077220 */ /* 0x040fe20000400000 */
[C---:B------:R-:W-:Y:S01]  /*84d0*/  FFMA R3, R41.reuse, R5, R3 ;  /* 0x0000000529037223 */ /* 0x040fe20000000003 */
[C---:B------:R-:W-:Y:S01]  /*84e0*/  FMUL R5, R38.reuse, R9 ;  /* 0x0000000926057220 */ /* 0x040fe20000400000 */
[C---:B------:R-:W-:Y:S01]  /*84f0*/  FMUL R6, R38.reuse, R10 ;  /* 0x0000000a26067220 */ /* 0x040fe20000400000 */
[----:B------:R-:W-:Y:S01]  /*8500*/  FFMA R7, R41, R4, R7 ;  /* 0x0000000429077223 */ /* 0x000fe20000000007 */
[C---:B------:R-:W-:Y:S01]  /*8510*/  FMUL R4, R38.reuse, R8 ;  /* 0x0000000826047220 */ /* 0x040fe20000400000 */
[C---:B------:R-:W-:Y:S01]  /*8520*/  FMUL R11, R38.reuse, R11 ;  /* 0x0000000b260b7220 */ /* 0x040fe20000400000 */
[C---:B------:R-:W-:Y:S01]  /*8530*/  FMUL R8, R38.reuse, R19 ;  /* 0x0000001326087220 */ /* 0x040fe20000400000 */
[----:B------:R-:W-:Y:S01]  /*8540*/  FMUL R19, R38, R30 ;  /* 0x0000001e26137220 */ /* 0x000fe20000400000 */
[----:B------:R-:W-:Y:S01]  /*8550*/  F2FP.F16.F32.PACK_AB R45, R7, R3 ;  /* 0x00000003072d723e */ /* 0x000fe200000000ff */
[C---:B------:R-:W-:Y:S01]  /*8560*/  FFMA R4, R41.reuse, R40, R4 ;  /* 0x0000002829047223 */ /* 0x040fe20000000004 */
[C---:B------:R-:W-:Y:S01]  /*8570*/  FFMA R5, R41.reuse, R42, R5 ;  /* 0x0000002a29057223 */ /* 0x040fe20000000005 */
[C---:B------:R-:W-:Y:S01]  /*8580*/  FFMA R6, R41.reuse, R43, R6 ;  /* 0x0000002b29067223 */ /* 0x040fe20000000006 */
[--C-:B------:R-:W-:Y:S02]  /*8590*/  HADD2.F32 R40, -RZ, R52.reuse.H0_H0 ;  /* 0x20000034ff287230 */ /* 0x100fe40000004100 */
[----:B------:R-:W-:Y:S01]  /*85a0*/  FFMA R11, R41, R44, R11 ;  /* 0x0000002c290b7223 */ /* 0x000fe2000000000b */
[----:B------:R-:W-:Y:S01]  /*85b0*/  F2FP.F16.F32.PACK_AB R44, R2, R0 ;  /* 0x00000000022c723e */ /* 0x000fe200000000ff */
[C---:B------:R-:W-:Y:S01]  /*85c0*/  FMUL R3, R38.reuse, R14 ;  /* 0x0000000e26037220 */ /* 0x040fe20000400000 */
[C---:B------:R-:W-:Y:S01]  /*85d0*/  FMUL R14, R38.reuse, R25 ;  /* 0x00000019260e7220 */ /* 0x040fe20000400000 */
[----:B------:R-:W-:Y:S01]  /*85e0*/  HADD2.F32 R25, -RZ, R52.H1_H1 ;  /* 0x30000034ff197230 */ /* 0x000fe20000004100 */
[----:B------:R-:W-:Y:S01]  /*85f0*/  F2FP.F16.F32.PACK_AB R46, R5, R4 ;  /* 0x00000004052e723e */ /* 0x000fe200000000ff */
[C---:B------:R-:W-:Y:S01]  /*8600*/  FMUL R0, R38.reuse, R12 ;  /* 0x0000000c26007220 */ /* 0x040fe20000400000 */
[C---:B------:R-:W-:Y:S01]  /*8610*/  FMUL R2, R38.reuse, R13 ;  /* 0x0000000d26027220 */ /* 0x040fe20000400000 */
[C---:B------:R-:W-:Y:S01]  /*8620*/  FMUL R4, R38.reuse, R15 ;  /* 0x0000000f26047220 */ /* 0x040fe20000400000 */
[C---:B------:R-:W-:Y:S01]  /*8630*/  FMUL R15, R38.reuse, R26 ;  /* 0x0000001a260f7220 */ /* 0x040fe20000400000 */
[C---:B------:R-:W-:Y:S01]  /*8640*/  FFMA R0, R41.reuse, R40, R0 ;  /* 0x0000002829007223 */ /* 0x040fe20000000000 */
[--C-:B------:R-:W-:Y:S02]  /*8650*/  HADD2.F32 R26, -RZ, R53.reuse.H0_H0 ;  /* 0x20000035ff1a7230 */ /* 0x100fe40000004100 */
[----:B------:R-:W-:Y:S01]  /*8660*/  FFMA R2, R41, R25, R2 ;  /* 0x0000001929027223 */ /* 0x000fe20000000002 */
[C---:B------:R-:W-:Y:S01]  /*8670*/  FMUL R5, R38.reuse, R16 ;  /* 0x0000001026057220 */ /* 0x040fe20000400000 */
[C---:B------:R-:W-:Y:S01]  /*8680*/  FMUL R16, R38.reuse, R27 ;  /* 0x0000001b26107220 */ /* 0x040fe20000400000 */
[----:B------:R-:W-:Y:S01]  /*8690*/  F2FP.F16.F32.PACK_AB R47, R11, R6 ;  /* 0x000000060b2f723e */ /* 0x000fe200000000ff */
[----:B------:R-:W-:Y:S02]  /*86a0*/  HADD2.F32 R27, -RZ, R53.H1_H1 ;  /* 0x30000035ff1b7230 */ /* 0x000fe40000004100 */
[C---:B------:R-:W-:Y:S01]  /*86b0*/  FMUL R6, R38.reuse, R17 ;  /* 0x0000001126067220 */ /* 0x040fe20000400000 */
[----:B------:R-:W-:Y:S01]  /*86c0*/  FMUL R17, R38, R28 ;  /* 0x0000001c26117220 */ /* 0x000fe20000400000 */
[C---:B------:R-:W-:Y:S01]  /*86d0*/  FFMA R3, R41.reuse, R26, R3 ;  /* 0x0000001a29037223 */ /* 0x040fe20000000003 */
[----:B------:R-:W-:Y:S01]  /*86e0*/  STS.128 [R80+0x2000], R44 ;  /* 0x0020002c50007388 */ /* 0x000fe20000000c00 */
[--C-:B------:R-:W-:Y:S01]  /*86f0*/  HADD2.F32 R25, -RZ, R54.reuse.H0_H0 ;  /* 0x20000036ff197230 */ /* 0x100fe20000004100 */
[----:B------:R-:W-:Y:S01]  /*8700*/  F2FP.F16.F32.PACK_AB R28, R2, R0 ;  /* 0x00000000021c723e */ /* 0x000fe200000000ff */
[----:B------:R-:W-:Y:S02]  /*8710*/  HADD2.F32 R26, -RZ, R54.H1_H1 ;  /* 0x30000036ff1a7230 */ /* 0x000fe40000004100 */
[C---:B------:R-:W-:Y:S01]  /*8720*/  FFMA R4, R41.reuse, R27, R4 ;  /* 0x0000001b29047223 */ /* 0x040fe20000000004 */
[--C-:B------:R-:W-:Y:S02]  /*8730*/  HADD2.F32 R0, -RZ, R55.reuse.H0_H0 ;  /* 0x20000037ff007230 */ /* 0x100fe40000004100 */
[C---:B------:R-:W-:Y:S01]  /*8740*/  FMUL R7, R38.reuse, R18 ;  /* 0x0000001226077220 */ /* 0x040fe20000400000 */
[----:B------:R-:W-:Y:S02]  /*8750*/  HADD2.F32 R2, -RZ, R55.H1_H1 ;  /* 0x30000037ff027230 */ /* 0x000fe40000004100 */
[C---:B------:R-:W-:Y:S01]  /*8760*/  FFMA R5, R41.reuse, R25, R5 ;  /* 0x0000001929057223 */ /* 0x040fe20000000005 */
[C---:B------:R-:W-:Y:S01]  /*8770*/  FFMA R6, R41.reuse, R26, R6 ;  /* 0x0000001a29067223 */ /* 0x040fe20000000006 */
[----:B------:R-:W-:Y:S01]  /*8780*/  FMUL R18, R38, R29 ;  /* 0x0000001d26127220 */ /* 0x000fe20000400000 */
[C---:B------:R-:W-:Y:S01]  /*8790*/  FFMA R7, R41.reuse, R0, R7 ;  /* 0x0000000029077223 */ /* 0x040fe20000000007 */
[----:B------:R-:W-:Y:S01]  /*87a0*/  F2FP.F16.F32.PACK_AB R29, R4, R3 ;  /* 0x00000003041d723e */ /* 0x000fe200000000ff */
[--C-:B------:R-:W-:Y:S02]  /*87b0*/  HADD2.F32 R0, -RZ, R60.reuse.H0_H0 ;  /* 0x2000003cff007230 */ /* 0x100fe40000004100 */
[C---:B------:R-:W-:Y:S01]  /*87c0*/  FFMA R8, R41.reuse, R2, R8 ;  /* 0x0000000229087223 */ /* 0x040fe20000000008 */
[C---:B------:R-:W-:Y:S01]  /*87d0*/  FMUL R9, R38.reuse, R20 ;  /* 0x0000001426097220 */ /* 0x040fe20000400000 */
        /* <DEDUP_REMOVED lines=15> */
[----:B------:R-:W-:Y:S02]  /*88d0*/  HADD2.F32 R2, -RZ, R63.H1_H1 ;  /* 0x3000003fff027230 */ /* 0x000fe40000004100 */
[----:B------:R-:W-:Y:S01]  /*88e0*/  FMUL R20, R38, R31 ;  /* 0x0000001f26147220 */ /* 0x000fe20000400000 */
[----:B------:R-:W-:Y:S01]  /*88f0*/  F2FP.F16.F32.PACK_AB R30, R6, R5 ;  /* 0x00000005061e723e */ /* 0x000fe200000000ff */
[C---:B------:R-:W-:Y:S01]  /*8900*/  FFMA R14, R41.reuse, R0, R14 ;  /* 0x00000000290e7223 */ /* 0x040fe2000000000e */
[C---:B------:R-:W-:Y:S01]  /*8910*/  FFMA R15, R41.reuse, R3, R15 ;  /* 0x00000003290f7223 */ /* 0x040fe2000000000f */
[C---:B------:R-:W-:Y:S01]  /*8920*/  FFMA R16, R41.reuse, R2, R16 ;  /* 0x0000000229107223 */ /* 0x040fe20000000010 */
[--C-:B------:R-:W-:Y:S01]  /*8930*/  HADD2.F32 R0, -RZ, R68.reuse.H0_H0 ;  /* 0x20000044ff007230 */ /* 0x100fe20000004100 */
[----:B------:R-:W-:Y:S01]  /*8940*/  F2FP.F16.F32.PACK_AB R31, R8, R7 ;  /* 0x00000007081f723e */ /* 0x000fe200000000ff */
[----:B------:R-:W-:Y:S02]  /*8950*/  HADD2.F32 R2, -RZ, R68.H1_H1 ;  /* 0x30000044ff027230 */ /* 0x000fe40000004100 */
[C---:B------:R-:W-:Y:S01]  /*8960*/  FMUL R21, R38.reuse, R32 ;  /* 0x0000002026157220 */ /* 0x040fe20000400000 */
[--C-:B------:R-:W-:Y:S02]  /*8970*/  HADD2.F32 R3, -RZ, R69.reuse.H0_H0 ;  /* 0x20000045ff037230 */ /* 0x100fe40000004100 */
[C---:B------:R-:W-:Y:S01]  /*8980*/  FFMA R17, R41.reuse, R0, R17 ;  /* 0x0000000029117223 */ /* 0x040fe20000000011 */
[----:B------:R-:W-:Y:S01]  /*8990*/  STS.128 [R95+0x2010], R28 ;  /* 0x0020101c5f007388 */ /* 0x000fe20000000c00 */
[C---:B------:R-:W-:Y:S01]  /*89a0*/  FFMA R18, R41.reuse, R2, R18 ;  /* 0x0000000229127223 */ /* 0x040fe20000000012 */
[----:B------:R-:W-:Y:S02]  /*89b0*/  HADD2.F32 R0, -RZ, R69.H1_H1 ;  /* 0x30000045ff007230 */ /* 0x000fe40000004100 */
[C---:B------:R-:W-:Y:S01]  /*89c0*/  FFMA R19, R41.reuse, R3, R19 ;  /* 0x0000000329137223 */ /* 0x040fe20000000013 */
[--C-:B------:R-:W-:Y:S02]  /*89d0*/  HADD2.F32 R2, -RZ, R70.reuse.H0_H0 ;  /* 0x20000046ff027230 */ /* 0x100fe40000004100 */
[----:B------:R-:W-:Y:S01]  /*89e0*/  FMUL R22, R38, R33 ;  /* 0x0000002126167220 */ /* 0x000fe20000400000 */
[----:B------:R-:W-:Y:S01]  /*89f0*/  HADD2.F32 R3, -RZ, R70.H1_H1 ;  /* 0x30000046ff037230 */ /* 0x000fe20000004100 */
[----:B------:R-:W-:Y:S01]  /*8a00*/  F2FP.F16.F32.PACK_AB R8, R10, R9 ;  /* 0x000000090a08723e */ /* 0x000fe200000000ff */
[--C-:B------:R-:W-:Y:S02]  /*8a10*/  HADD2.F32 R4, -RZ, R71.reuse.H0_H0 ;  /* 0x20000047ff047230 */ /* 0x100fe40000004100 */
[----:B------:R-:W-:Y:S01]  /*8a20*/  FMUL R23, R38, R34 ;  /* 0x0000002226177220 */ /* 0x000fe20000400000 */
[----:B------:R-:W-:Y:S01]  /*8a30*/  HADD2.F32 R5, -RZ, R71.H1_H1 ;  /* 0x30000047ff057230 */ /* 0x000fe20000004100 */
[----:B------:R-:W-:Y:S01]  /*8a40*/  F2FP.F16.F32.PACK_AB R9, R12, R11 ;  /* 0x0000000b0c09723e */ /* 0x000fe200000000ff */
[C---:B------:R-:W-:Y:S01]  /*8a50*/  FFMA R20, R41.reuse, R0, R20 ;  /* 0x0000000029147223 */ /* 0x040fe20000000014 */
[----:B------:R-:W-:Y:S01]  /*8a60*/  FMUL R24, R38, R35 ;  /* 0x0000002326187220 */ /* 0x000fe20000400000 */
[----:B------:R-:W-:Y:S01]  /*8a70*/  F2FP.F16.F32.PACK_AB R10, R14, R13 ;  /* 0x0000000d0e0a723e */ /* 0x000fe200000000ff */
[C---:B------:R-:W-:Y:S01]  /*8a80*/  FFMA R21, R41.reuse, R2, R21 ;  /* 0x0000000229157223 */ /* 0x040fe20000000015 */
[----:B------:R-:W-:Y:S01]  /*8a90*/  F2FP.F16.F32.PACK_AB R11, R16, R15 ;  /* 0x0000000f100b723e */ /* 0x000fe200000000ff */
[C---:B------:R-:W-:Y:S01]  /*8aa0*/  FFMA R22, R41.reuse, R3, R22 ;  /* 0x0000000329167223 */ /* 0x040fe20000000016 */
[C---:B------:R-:W-:Y:S01]  /*8ab0*/  FFMA R23, R41.reuse, R4, R23 ;  /* 0x0000000429177223 */ /* 0x040fe20000000017 */
[----:B------:R-:W-:Y:S01]  /*8ac0*/  FFMA R24, R41, R5, R24 ;  /* 0x0000000529187223 */ /* 0x000fe20000000018 */
[----:B------:R-:W-:Y:S01]  /*8ad0*/  F2FP.F16.F32.PACK_AB R4, R18, R17 ;  /* 0x000000111204723e */ /* 0x000fe200000000ff */
[----:B------:R-:W-:Y:S01]  /*8ae0*/  STS.128 [R94+0x2020], R8 ;  /* 0x002020085e007388 */ /* 0x000fe20000000c00 */
[----:B------:R-:W-:Y:S02]  /*8af0*/  F2FP.F16.F32.PACK_AB R5, R20, R19 ;  /* 0x000000131405723e */ /* 0x000fe400000000ff */
[----:B------:R-:W-:Y:S02]  /*8b00*/  F2FP.F16.F32.PACK_AB R6, R22, R21 ;  /* 0x000000151606723e */ /* 0x000fe400000000ff */
[----:B------:R-:W-:Y:S02]  /*8b10*/  F2FP.F16.F32.PACK_AB R7, R24, R23 ;  /* 0x000000171807723e */ /* 0x000fe400000000ff */
[----:B------:R-:W-:Y:S02]  /*8b20*/  MOV R0, UR51 ;  /* 0x0000003300007c02 */ /* 0x000fe40008000f00 */
[----:B------:R-:W-:Y:S01]  /*8b30*/  @P6 SHF.L.U32 R2, R79, 0x1f, RZ ;  /* 0x0000001f4f026819 */ /* 0x000fe200000006ff */
[----:B------:R3:W-:Y:S01]  /*8b40*/  STS.128 [R104+0x2030], R4 ;  /* 0x0020300468007388 */ /* 0x0007e20000000c00 */
[----:B------:R-:W-:Y:S04]  /*8b50*/  @P6 LEA R0, R0, UR50, 0x3 ;  /* 0x0000003200006c11 */ /* 0x000fe8000f8e18ff */
[----:B------:R-:W-:Y:S01]  /*8b60*/  @P6 IADD3 R0, PT, PT, R0, 0x120, RZ ;  /* 0x0000012000006810 */ /* 0x000fe20007ffe0ff */
[----:B------:R-:W-:Y:S01]  /*8b70*/  @!PT LDS RZ, [RZ] ;  /* 0x00000000fffff984 */ /* 0x000fe20000000800 */
[----:B------:R-:W-:Y:S01]  /*8b80*/  @!PT LDS RZ, [RZ] ;  /* 0x00000000fffff984 */ /* 0x000fe20000000800 */
[----:B------:R-:W-:Y:S01]  /*8b90*/  @!PT LDS RZ, [RZ] ;  /* 0x00000000fffff984 */ /* 0x000fe20000000800 */
[----:B------:R-:W-:Y:S01]  /*8ba0*/  @!PT LDS RZ, [RZ] ;  /* 0x00000000fffff984 */ /* 0x000fe20000000800 */
[----:B------:R4:W-:Y:S06]  /*8bb0*/  MEMBAR.ALL.CTA ;  /* 0x0000000000007992 */ /* 0x0009ec0000008000 */
[----:B----4-:R-:W4:Y:S01]  /*8bc0*/  FENCE.VIEW.ASYNC.S ;  /* 0x00000000000073c6 */ /* 0x010f220000000000 */
[----:B-1----:R-:W-:Y:S02]  /*8bd0*/  @P6 PRMT R0, R105, 0x654, R0 ;  /* 0x0000065469006816 */ /* 0x002fe40000000000 */
[----:B---3--:R-:W-:Y:S01]  /*8be0*/  LEA R6, R56, UR50, 0x3 ;  /* 0x0000003238067c11 */ /* 0x008fe2000f8e18ff */
[----:B----4-:R-:W-:Y:S06]  /*8bf0*/  BAR.SYNC.DEFER_BLOCKING 0x1, 0x80 ;  /* 0x0042000000007b1d */ /* 0x010fec0000010000 */
[----:B------:R-:W-:Y:S05]  /*8c00*/  @P0 BRA `(.L_x_132) ;  /* 0x0000000000300947 */ /* 0x000fea0003800000 */
[----:B------:R-:W1:Y:S01]  /*8c10*/  LDCU.64 UR6, c[0x0][0x348] ;  /* 0x00006900ff0677ac */ /* 0x000e620008000a00 */
[----:B------:R-:W-:Y:S02]  /*8c20*/  R2UR UR10, R100 ;  /* 0x00000000640a72ca */ /* 0x000fe400000e0000 */
[----:B------:R-:W-:Y:S01]  /*8c30*/  R2UR UR11, R99 ;  /* 0x00000000630b72ca */ /* 0x000fe200000e0000 */
[----:B------:R-:W-:Y:S01]  /*8c40*/  UIADD3 UR9, UPT, UPT, UR41, 0x20, URZ ;  /* 0x0000002029097890 */ /* 0x000fe2000fffe0ff */
[----:B------:R-:W-:Y:S01]  /*8c50*/  R2UR UR12, R97 ;  /* 0x00000000610c72ca */ /* 0x000fe200000e0000 */
[----:B------:R-:W-:Y:S01]  /*8c60*/  UIADD3 UR8, UPT, UPT, UR50, 0x2200, URZ ;  /* 0x0000220032087890 */ /* 0x000fe2000fffe0ff */
[----:B------:R-:W-:Y:S01]  /*8c70*/  R2UR UR13, R98 ;  /* 0x00000000620d72ca */ /* 0x000fe200000e0000 */
[----:B-1----:R-:W-:Y:S04]  /*8c80*/  UIADD3 UR4, UP0, UPT, UR6, 0x780, URZ ;  /* 0x0000078006047890 */ /* 0x002fe8000ff1e0ff */
[----:B------:R-:W-:Y:S09]  /*8c90*/  UIADD3.X UR5, UPT, UPT, URZ, UR7, URZ, UP0, !UPT ;  /* 0x00000007ff057290 */ /* 0x000ff200087fe4ff */
[----:B------:R1:W-:Y:S01]  /*8ca0*/  UTMASTG.5D.IM2COL [UR8], [UR4] ;  /* 0x00000008040073b5 */ /* 0x0003e20008060000 */
[----:B------:R0:W-:Y:S01]  /*8cb0*/  UTMACMDFLUSH ;  /* 0x00000000000079b7 */ /* 0x0001e20000000000 */
[----:B-1----:R-:W-:Y:S04]  /*8cc0*/  DEPBAR.LE SB0, 0x1 ;  /* 0x000080400000791a */ /* 0x002fe80000000000 */
.L_x_132:
[----:B------:R-:W-:Y:S05]  /*8cd0*/  BSYNC.RECONVERGENT B0 ;  /* 0x0000000000007941 */ /* 0x000fea0003800200 */
.L_x_131:
[----:B------:R-:W-:Y:S01]  /*8ce0*/  BAR.SYNC.DEFER_BLOCKING 0x1, 0x80 ;  /* 0x0042000000007b1d */ /* 0x000fe20000010000 */
[----:B------:R-:W-:Y:S04]  /*8cf0*/  UIADD3 UR4, UPT, UPT, UR51, 0x1, URZ ;  /* 0x0000000133047890 */ /* 0x000fe8000fffe0ff */
[----:B------:R-:W-:Y:S04]  /*8d00*/  UISETP.NE.AND UP0, UPT, UR4, 0x4, UPT ;  /* 0x000000040400788c */ /* 0x000fe8000bf05270 */
[----:B------:R-:W-:Y:S01]  /*8d10*/  USEL UR40, UR4, URZ, UP0 ;  /* 0x000000ff04287287 */ /* 0x000fe20008000000 */
[----:B------:R1:W-:Y:S01]  /*8d20*/  @P6 SYNCS.ARRIVE.TRANS64.RED.A1T0 RZ, [R0+URZ], RZ ;  /* 0x000000ff00ff69a7 */ /* 0x0003e200081004ff */
[----:B------:R-:W-:Y:S01]  /*8d30*/  BSSY B1, `(.L_x_133) ;  /* 0x0000017000017945 */ /* 0x000fe20003800000 */
[----:B------:R-:W3:Y:S02]  /*8d40*/  @P6 SYNCS.PHASECHK.TRANS64.TRYWAIT P0, [R6+URZ+0x100], R2 ;  /* 0x00010002060065a7 */ /* 0x000ee400080011ff */
[----:B---3--:R-:W-:Y:S01]  /*8d50*/  @P6 SEL R57, RZ, 0x1, !P0 ;  /* 0x00000001ff396807 */ /* 0x008fe20004000000 */
[----:B-1----:R-:W-:Y:S06]  /*8d60*/  @!P6 BRA `(.L_x_134) ;  /* 0x00000000004ce947 */ /* 0x002fec0003800000 */
        /* <DEDUP_REMOVED lines=9> */
[----:B------:R-:W-:Y:S04]  /*8e00*/  SHF.L.U32 R5, R79, 0x1f, RZ ;  /* 0x0000001f4f057819 */ /* 0x000fe800000006ff */
[----:B------:R-:W1:Y:S02]  /*8e10*/  SYNCS.PHASECHK.TRANS64.TRYWAIT P0, [R6+URZ+0x100], R5 ;  /* 0x00010005060075a7 */ /* 0x000e6400080011ff */
[----:B-1----:R-:W-:Y:S05]  /*8e20*/  @!P0 BRA `(.L_x_137) ;  /* 0x00000028008c8947 */ /* 0x002fea0003800000 */
.L_x_136:
[----:B------:R-:W-:Y:S05]  /*8e30*/  BSYNC B0 ;  /* 0x0000000000007941 */ /* 0x000fea0003800000 */
.L_x_135:
[----:B------:R-:W-:Y:S02]  /*8e40*/  ISETP.NE.AND P0, PT, R58, RZ, PT ;  /* 0x000000ff3a00720c */ /* 0x000fe40003f05270 */
[----:B------:R-:W-:Y:S11]  /*8e50*/  IADD3 R56, PT, PT, R56, 0x1, RZ ;  /* 0x0000000138387810 */ /* 0x000ff60007ffe0ff */
[----:B------:R3:W4:Y:S04]  /*8e60*/  @P0 LDS.128 R48, [R4] ;  /* 0x0000000004300984 */ /* 0x0007280000000c00 */
[----:B------:R3:W1:Y:S04]  /*8e70*/  @P0 LDS.128 R52, [R3+0x10] ;  /* 0x0000100003340984 */ /* 0x0006680000000c00 */
[----:B------:R3:W1:Y:S04]  /*8e80*/  @P0 LDS.128 R60, [R2+0x20] ;  /* 0x00002000023c0984 */ /* 0x0006680000000c00 */
[----:B------:R3:W1:Y:S02]  /*8e90*/  @P0 LDS.128 R68, [R0+0x30] ;  /* 0x0000300000440984 */ /* 0x0006640000000c00 */
.L_x_134:
[----:B------:R-:W-:Y:S05]  /*8ea0*/  BSYNC B1 ;  /* 0x0000000000017941 */ /* 0x000fea0003800000 */
.L_x_133:
[----:B---3--:R-:W-:Y:S05]  /*8eb0*/  VIADD R0, R39, 0x40 ;  /* 0x0000004027007836 */ /* 0x008fea0000000000 */
[----:B------:R-:W-:Y:S04]  /*8ec0*/  SHF.R.U32.HI R0, RZ, 0x15, R0 ;  /* 0x00000015ff007819 */ /* 0x000fe80000011600 */
[----:B------:R-:W-:Y:S11]  /*8ed0*/  LOP3.LUT P0, RZ, R0, 0x3, R84, 0x48, !PT ;  /* 0x0000000300ff7812 */ /* 0x000ff60007804854 */
[----:B------:R-:W-:Y:S02]  /*8ee0*/  @!UPT UIADD3 URZ, UPT, UPT, URZ, URZ, URZ ;  /* 0x000000fffffff290 */ /* 0x000fe4000fffe0ff */
[----:B------:R-:W-:Y:S05]  /*8ef0*/  @!P0 BRA `(.L_x_138) ;  /* 0x0000000000408947 */ /* 0x000fea0003800000 */
[----:B------:R-:W1:Y:S01]  /*8f00*/  LDCU.64 UR8, c[0x4][0x70] ;  /* 0x01000e00ff0877ac */ /* 0x000e620008000a00 */
[----:B------:R-:W-:Y:S01]  /*8f10*/  MOV R3, 0x0 ;  /* 0x0000000000037802 */ /* 0x000fe20000000f00 */
[----:B------:R-:W-:Y:S02]  /*8f20*/  HFMA2 R12, -RZ, RZ, 0, 5.9604644775390625e-08 ;  /* 0x00000001ff0c7431 */ /* 0x000fe400000001ff */
[----:B------:R-:W-:Y:S02]  /*8f30*/  IMAD.MOV.U32 R8, RZ, RZ, 0x192 ;  /* 0x00000192ff087424 */ /* 0x000fe400078e00ff */
[----:B------:R-:W-:Y:S01]  /*8f40*/  IMAD.MOV.U32 R13, RZ, RZ, RZ ;  /* 0x000000ffff0d7224 */ /* 0x000fe200078e00ff */
[----:B------:R-:W3:Y:S01]  /*8f50*/  LDCU.64 UR6, c[0x4][0x78] ;  /* 0x01000f00ff0677ac */ /* 0x000ee20008000a00 */
[----:B------:R-:W2:Y:S01]  /*8f60*/  LDC.64 R2, c[0x4][R3] ;  /* 0x0100000003027b82 */ /* 0x000ea20000000a00 */
[----:B------:R-:W5:Y:S01]  /*8f70*/  LDCU.64 UR4, c[0x4][0x10] ;  /* 0x01000200ff0477ac */ /* 0x000f620008000a00 */
[----:B-1----:R-:W-:Y:S01]  /*8f80*/  MOV R5, UR9 ;  /* 0x0000000900057c02 */ /* 0x002fe20008000f00 */
[----:B------:R-:W-:Y:S01]  /*8f90*/  IMAD.U32 R4, RZ, RZ, UR8 ;  /* 0x00000008ff047e24 */ /* 0x000fe2000f8e00ff */
[----:B---3--:R-:W-:Y:S01]  /*8fa0*/  MOV R7, UR7 ;  /* 0x0000000700077c02 */ /* 0x008fe20008000f00 */
[----:B------:R-:W-:Y:S01]  /*8fb0*/  IMAD.U32 R6, RZ, RZ, UR6 ;  /* 0x00000006ff067e24 */ /* 0x000fe2000f8e00ff */
[----:B-----5:R-:W-:Y:S01]  /*8fc0*/  MOV R11, UR5 ;  /* 0x00000005000b7c02 */ /* 0x020fe20008000f00 */
[----:B------:R-:W-:Y:S02]  /*8fd0*/  IMAD.U32 R10, RZ, RZ, UR4 ;  /* 0x00000004ff0a7e24 */ /* 0x000fe4000f8e00ff */
[----:B------:R-:W-:Y:S07]  /*8fe0*/  LEPC R20, `(.L_x_138) ;  /* 0x000000001014794e */ /* 0x000fee0000000000 */
[----:B--2-4-:R-:W-:Y:S05]  /*8ff0*/  CALL.ABS.NOINC R2 ;  /* 0x0000000002007343 */ /* 0x014fea0003c00000 */
.L_x_138:
[----:B------:R-:W-:Y:S05]  /*9000*/  WARPSYNC.ALL ;  /* 0x0000000000007948 */ /* 0x000fea0003800000 */
[----:B------:R-:W-:Y:S01]  /*9010*/  R2UR UR4, R39 ;  /* 0x00000000270472ca */ /* 0x000fe200000e0000 */
[--C-:B----4-:R-:W-:Y:S01]  /*9020*/  HADD2.F32 R40, -RZ, R48.reuse.H0_H0 ;  /* 0x20000030ff287230 */ /* 0x110fe20000004100 */
[----:B------:R-:W-:Y:S01]  /*9030*/  ISETP.NE.AND P6, PT, R102, RZ, PT ;  /* 0x000000ff6600720c */ /* 0x000fe20003fc5270 */
[----:B------:R-:W-:Y:S01]  /*9040*/  HADD2.F32 R42, -RZ, R48.H1_H1 ;  /* 0x30000030ff2a7230 */ /* 0x000fe20000004100 */
[----:B------:R-:W-:Y:S01]  /*9050*/  ISETP.NE.AND P0, PT, R82, RZ, PT ;  /* 0x000000ff5200720c */ /* 0x000fe20003f05270 */
[----:B------:R-:W-:Y:S01]  /*9060*/  HADD2.F32 R43, -RZ, R49.H0_H0 ;  /* 0x20000031ff2b7230 */ /* 0x000fe20000004100 */
[----:B------:R-:W-:Y:S07]  /*9070*/  BSSY.RECONVERGENT B0, `(.L_x_139) ;  /* 0x000008d000007945 */ /* 0x000fee0003800200 */
[----:B-1----:R-:W1:Y:S02]  /*9080*/  LDTM.x32 R4, tmem[UR4+0x40] ;  /* 0x00004004000479ee */ /* 0x002e6400082c0000 */
[C---:B-1----:R-:W-:Y:S01]  /*9090*/  FMUL R0, R38.reuse, R4 ;  /* 0x0000000426007220 */ /* 0x042fe20000400000 */
[C---:B------:R-:W-:Y:S01]  /*90a0*/  FMUL R4, R38.reuse, R8 ;  /* 0x0000000826047220 */ /* 0x040fe20000400000 */
[C---:B------:R-:W-:Y:S01]  /*90b0*/  FMUL R2, R38.reuse, R5 ;  /* 0x0000000526027220 */ /* 0x040fe20000400000 */
[C---:B------:R-:W-:Y:S01]  /*90c0*/  FMUL R8, R38.reuse, R12 ;  /* 0x0000000c26087220 */ /* 0x040fe20000400000 */
[C---:B------:R-:W-:Y:S01]  /*90d0*/  FFMA R0, R41.reuse, R40, R0 ;  /* 0x0000002829007223 */ /* 0x040fe20000000000 */
[C---:B------:R-:W-:Y:S01]  /*90e0*/  FMUL R3, R38.reuse, R6 ;  /* 0x0000000626037220 */ /* 0x040fe20000400000 */
[C---:B------:R-:W-:Y:S01]  /*90f0*/  FFMA R2, R41.reuse, R42, R2 ;  /* 0x0000002a29027223 */ /* 0x040fe20000000002 */
[--C-:B------:R-:W-:Y:S02]  /*9100*/  HADD2.F32 R40, -RZ, R51.reuse.H0_H0 ;  /* 0x20000033ff287230 */ /* 0x100fe40000004100 */
[----:B------:R-:W-:Y:S01]  /*9110*/  FMUL R5, R38, R9 ;  /* 0x0000000926057220 */ /* 0x000fe20000400000 */
[C---:B------:R-:W-:Y:S01]  /*9120*/  FFMA R3, R41.reuse, R43, R3 ;  /* 0x0000002b29037223 */ /* 0x040fe20000000003 */
[----:B------:R-:W-:Y:S01]  /*9130*/  HADD2.F32 R42, -RZ, R51.H1_H1 ;  /* 0x30000033ff2a7230 */ /* 0x000fe20000004100 */
[----:B------:R-:W-:Y:S01]  /*9140*/  F2FP.F16.F32.PACK_AB R44, R2, R0 ;  /* 0x00000000022c723e */ /* 0x000fe200000000ff */
[C---:B------:R-:W-:Y:S01]  /*9150*/  FMUL R12, R38.reuse, R16 ;  /* 0x00000010260c7220 */ /* 0x040fe20000400000 */
[C---:B------:R-:W-:Y:S01]  /*9160*/  FMUL R6, R38.reuse, R10 ;  /* 0x0000000a26067220 */ /* 0x040fe20000400000 */
[--C-:B------:R-:W-:Y:S02]  /*9170*/  HADD2.F32 R0, -RZ, R52.reuse.H0_H0 ;  /* 0x20000034ff007230 */ /* 0x100fe40000004100 */
[C---:B------:R-:W-:Y:S01]  /*9180*/  FMUL R9, R38.reuse, R13 ;  /* 0x0000000d26097220 */ /* 0x040fe20000400000 */
[C---:B------:R-:W-:Y:S01]  /*9190*/  FMUL R16, R38.reuse, R20 ;  /* 0x0000001426107220 */ /* 0x040fe20000400000 */
[----:B------:R-:W-:Y:S02]  /*91a0*/  HADD2.F32 R2, -RZ, R52.H1_H1 ;  /* 0x30000034ff027230 */ /* 0x000fe40000004100 */
[C---:B------:R-:W-:Y:S01]  /*91b0*/  FMUL R10, R38.reuse, R14 ;  /* 0x0000000e260a7220 */ /* 0x040fe20000400000 */
        /* <DEDUP_REMOVED lines=14> */
[--C-:B------:R-:W-:Y:S02]  /*92a0*/  HADD2.F32 R33, -RZ, R50.reuse.H0_H0 ;  /* 0x20000032ff217230 */ /* 0x100fe40000004100 */
[C---:B------:R-:W-:Y:S01]  /*92b0*/  FMUL R30, R38.reuse, R34 ;  /* 0x00000022261e7220 */ /* 0x040fe20000400000 */
[----:B------:R-:W-:Y:S02]  /*92c0*/  HADD2.F32 R34, -RZ, R50.H1_H1 ;  /* 0x30000032ff227230 */ /* 0x000fe40000004100 */
[C---:B------:R-:W-:Y:S01]  /*92d0*/  FFMA R7, R41.reuse, R32, R7 ;  /* 0x0000002029077223 */ /* 0x040fe20000000007 */
[C---:B------:R-:W-:Y:S01]  /*92e0*/  FMUL R11, R38.reuse, R11 ;  /* 0x0000000b260b7220 */ /* 0x040fe20000400000 */
[C---:B------:R-:W-:Y:S01]  /*92f0*/  FFMA R4, R41.reuse, R33, R4 ;  /* 0x0000002129047223 */ /* 0x040fe20000000004 */
[C---:B------:R-:W-:Y:S01]  /*9300*/  FMUL R15, R38.reuse, R15 ;  /* 0x0000000f260f7220 */ /* 0x040fe20000400000 */
[C---:B------:R-:W-:Y:S01]  /*9310*/  FFMA R5, R41.reuse, R34, R5 ;  /* 0x0000002229057223 */ /* 0x040fe20000000005 */
[----:B------:R-:W-:Y:S01]  /*9320*/  FFMA R6, R41, R40, R6 ;  /* 0x0000002829067223 */ /* 0x000fe20000000006 */
[----:B------:R-:W-:Y:S01]  /*9330*/  F2FP.F16.F32.PACK_AB R45, R7, R3 ;  /* 0x00000003072d723e */ /* 0x000fe200000000ff */
[C---:B------:R-:W-:Y:S01]  /*9340*/  FFMA R11, R41.reuse, R42, R11 ;  /* 0x0000002a290b7223 */ /* 0x040fe2000000000b */
[C---:B------:R-:W-:Y:S01]  /*9350*/  FFMA R8, R41.reuse, R0, R8 ;  /* 0x0000000029087223 */ /* 0x040fe20000000008 */
[--C-:B------:R-:W-:Y:S02]  /*9360*/  HADD2.F32 R3, -RZ, R53.reuse.H0_H0 ;  /* 0x20000035ff037230 */ /* 0x100fe40000004100 */
[C---:B------:R-:W-:Y:S01]  /*9370*/  FFMA R9, R41.reuse, R2, R9 ;  /* 0x0000000229097223 */ /* 0x040fe20000000009 */
[----:B------:R-:W-:Y:S02]  /*9380*/  HADD2.F32 R0, -RZ, R53.H1_H1 ;  /* 0x30000035ff007230 */ /* 0x000fe40000004100 */
[C---:B------:R-:W-:Y:S01]  /*9390*/  FMUL R19, R38.reuse, R19 ;  /* 0x0000001326137220 */ /* 0x040fe20000400000 */
[--C-:B------:R-:W-:Y:S02]  /*93a0*/  HADD2.F32 R2, -RZ, R54.reuse.H0_H0 ;  /* 0x20000036ff027230 */ /* 0x100fe40000004100 */
[C---:B------:R-:W-:Y:S01]  /*93b0*/  FFMA R10, R41.reuse, R3, R10 ;  /* 0x00000003290a7223 */ /* 0x040fe2000000000a */
[--C-:B------:R-:W-:Y:S02]  /*93c0*/  HADD2.F32 R3, -RZ, R55.reuse.H0_H0 ;  /* 0x20000037ff037230 */ /* 0x100fe40000004100 */
[C---:B------:R-:W-:Y:S01]  /*93d0*/  FFMA R15, R41.reuse, R0, R15 ;  /* 0x00000000290f7223 */ /* 0x040fe2000000000f */
[----:B------:R-:W-:Y:S02]  /*93e0*/  HADD2.F32 R0, -RZ, R54.H1_H1 ;  /* 0x30000036ff007230 */ /* 0x000fe40000004100 */
[C---:B------:R-:W-:Y:S01]  /*93f0*/  FFMA R12, R41.reuse, R2, R12 ;  /* 0x00000002290c7223 */ /* 0x040fe2000000000c */
[--C-:B------:R-:W-:Y:S02]  /*9400*/  HADD2.F32 R2, -RZ, R60.reuse.H0_H0 ;  /* 0x2000003cff027230 */ /* 0x100fe40000004100 */
[C---:B------:R-:W-:Y:S01]  /*9410*/  FMUL R23, R38.reuse, R23 ;  /* 0x0000001726177220 */ /* 0x040fe20000400000 */
[C---:B------:R-:W-:Y:S01]  /*9420*/  FMUL R27, R38.reuse, R27 ;  /* 0x0000001b261b7220 */ /* 0x040fe20000400000 */
[C---:B------:R-:W-:Y:S01]  /*9430*/  FFMA R13, R41.reuse, R0, R13 ;  /* 0x00000000290d7223 */ /* 0x040fe2000000000d */
[----:B------:R-:W-:Y:S02]  /*9440*/  HADD2.F32 R0, -RZ, R55.H1_H1 ;  /* 0x30000037ff007230 */ /* 0x000fe40000004100 */
[----:B------:R-:W-:Y:S01]  /*9450*/  FFMA R14, R41, R3, R14 ;  /* 0x00000003290e7223 */ /* 0x000fe2000000000e */
[----:B------:R-:W-:Y:S01]  /*9460*/  HADD2.F32 R3, -RZ, R60.H1_H1 ;  /* 0x3000003cff037230 */ /* 0x000fe20000004100 */
[----:B------:R-:W-:Y:S01]  /*9470*/  F2FP.F16.F32.PACK_AB R46, R5, R4 ;  /* 0x00000004052e723e */ /* 0x000fe200000000ff */
[C---:B------:R-:W-:Y:S01]  /*9480*/  FMUL R31, R38.reuse, R31 ;  /* 0x0000001f261f7220 */ /* 0x040fe20000400000 */
[C---:B------:R-:W-:Y:S01]  /*9490*/  FFMA R19, R41.reuse, R0, R19 ;  /* 0x0000000029137223 */ /* 0x040fe20000000013 */
[--C-:B------:R-:W-:Y:S02]  /*94a0*/  HADD2.F32 R0, -RZ, R61.reuse.H0_H0 ;  /* 0x2000003dff007230 */ /* 0x100fe40000004100 */
[C---:B------:R-:W-:Y:S01]  /*94b0*/  FFMA R16, R41.reuse, R2, R16 ;  /* 0x0000000229107223 */ /* 0x040fe20000000010 */
[----:B------:R-:W-:Y:S01]  /*94c0*/  FFMA R17, R41, R3, R17 ;  /* 0x0000000329117223 */ /* 0x000fe20000000011 */
[----:B------:R-:W-:Y:S01]  /*94d0*/  HADD2.F32 R2, -RZ, R61.H1_H1 ;  /* 0x3000003dff027230 */ /* 0x000fe20000004100 */
[----:B------:R-:W-:Y:S01]  /*94e0*/  F2FP.F16.F32.PACK_AB R47, R11, R6 ;  /* 0x000000060b2f723e */ /* 0x000fe200000000ff */
[----:B------:R-:W-:Y:S01]  /*94f0*/  FFMA R18, R41, R0, R18 ;  /* 0x0000000029127223 */ /* 0x000fe20000000012 */
[--C-:B------:R-:W-:Y:S01]  /*9500*/  HADD2.F32 R0, -RZ, R62.reuse.H0_H0 ;  /* 0x2000003eff007230 */ /* 0x100fe20000004100 */
[----:B------:R-:W-:Y:S01]  /*9510*/  F2FP.F16.F32.PACK_AB R8, R9, R8 ;  /* 0x000000080908723e */ /* 0x000fe200000000ff */
[C---:B------:R-:W-:Y:S01]  /*9520*/  FFMA R23, R41.reuse, R2, R23 ;  /* 0x0000000229177223 */ /* 0x040fe20000000017 */
[----:B------:R1:W-:Y:S01]  /*9530*/  STS.128 [R80+0x4000], R44 ;  /* 0x0040002c50007388 */ /* 0x0003e20000000c00 */
[----:B------:R-:W-:Y:S02]  /*9540*/  HADD2.F32 R2, -RZ, R62.H1_H1 ;  /* 0x3000003eff027230 */ /* 0x000fe40000004100 */
[----:B------:R-:W-:Y:S01]  /*9550*/  FFMA R20, R41, R0, R20 ;  /* 0x0000000029147223 */ /* 0x000fe20000000014 */
[--C-:B------:R-:W-:Y:S01]  /*9560*/  HADD2.F32 R3, -RZ, R63.reuse.H0_H0 ;  /* 0x2000003fff037230 */ /* 0x100fe20000004100 */
[----:B------:R-:W-:Y:S01]  /*9570*/  F2FP.F16.F32.PACK_AB R9, R15, R10 ;  /* 0x0000000a0f09723e */ /* 0x000fe200000000ff */
[----:B------:R-:W-:Y:S02]  /*9580*/  HADD2.F32 R0, -RZ, R63.H1_H1 ;  /* 0x3000003fff007230 */ /* 0x000fe40000004100 */
[C---:B------:R-:W-:Y:S01]  /*9590*/  FFMA R21, R41.reuse, R2, R21 ;  /* 0x0000000229157223 */ /* 0x040fe20000000015 */
[--C-:B------:R-:W-:Y:S02]  /*95a0*/  HADD2.F32 R2, -RZ, R68.reuse.H0_H0 ;  /* 0x20000044ff027230 */ /* 0x100fe40000004100 */
[C---:B------:R-:W-:Y:S01]  /*95b0*/  FFMA R22, R41.reuse, R3, R22 ;  /* 0x0000000329167223 */ /* 0x040fe20000000016 */
[--C-:B------:R-:W-:Y:S02]  /*95c0*/  HADD2.F32 R3, -RZ, R69.reuse.H0_H0 ;  /* 0x20000045ff037230 */ /* 0x100fe40000004100 */
[----:B------:R-:W-:Y:S01]  /*95d0*/  FFMA R27, R41, R0, R27 ;  /* 0x00000000291b7223 */ /* 0x000fe2000000001b */
[----:B------:R-:W-:Y:S01]  /*95e0*/  HADD2.F32 R0, -RZ, R68.H1_H1 ;  /* 0x30000044ff007230 */ /* 0x000fe20000004100 */
[----:B------:R-:W-:Y:S01]  /*95f0*/  F2FP.F16.F32.PACK_AB R10, R13, R12 ;  /* 0x0000000c0d0a723e */ /* 0x000fe200000000ff */
[----:B------:R-:W-:Y:S01]  /*9600*/  FFMA R24, R41, R2, R24 ;  /* 0x0000000229187223 */ /* 0x000fe20000000018 */
[----:B------:R-:W-:Y:S01]  /*9610*/  F2FP.F16.F32.PACK_AB R11, R19, R14 ;  /* 0x0000000e130b723e */ /* 0x000fe200000000ff */
[--C-:B------:R-:W-:Y:S02]  /*9620*/  HADD2.F32 R2, -RZ, R70.reuse.H0_H0 ;  /* 0x20000046ff027230 */ /* 0x100fe40000004100 */
[C---:B------:R-:W-:Y:S01]  /*9630*/  FFMA R25, R41.reuse, R0, R25 ;  /* 0x0000000029197223 */ /* 0x040fe20000000019 */
[----:B------:R-:W-:Y:S02]  /*9640*/  HADD2.F32 R0, -RZ, R69.H1_H1 ;  /* 0x30000045ff007230 */ /* 0x000fe40000004100 */
[----:B------:R-:W-:Y:S01]  /*9650*/  FFMA R26, R41, R3, R26 ;  /* 0x00000003291a7223 */ /* 0x000fe2000000001a */
[----:B------:R1:W-:Y:S01]  /*9660*/  STS.128 [R95+0x4010], R8 ;  /* 0x004010085f007388 */ /* 0x0003e20000000c00 */
[----:B------:R-:W-:Y:S01]  /*9670*/  HADD2.F32 R3, -RZ, R70.H1_H1 ;  /* 0x30000046ff037230 */ /* 0x000fe20000004100 */
[----:B------:R-:W-:Y:S01]  /*9680*/  F2FP.F16.F32.PACK_AB R16, R17, R16 ;  /* 0x000000101110723e */ /* 0x000fe200000000ff */
[--C-:B------:R-:W-:Y:S01]  /*9690*/  HADD2.F32 R4, -RZ, R71.reuse.H0_H0 ;  /* 0x20000047ff047230 */ /* 0x100fe20000004100 */
[----:B------:R-:W-:Y:S01]  /*96a0*/  F2FP.F16.F32.PACK_AB R17, R23, R18 ;  /* 0x000000121711723e */ /* 0x000fe200000000ff */
[----:B------:R-:W-:Y:S02]  /*96b0*/  HADD2.F32 R5, -RZ, R71.H1_H1 ;  /* 0x30000047ff057230 */ /* 0x000fe40000004100 */
        /* <DEDUP_REMOVED lines=12> */
[----:B------:R-:W-:Y:S02]  /*9780*/  F2FP.F16.F32.PACK_AB R27, R35, R30 ;  /* 0x0000001e231b723e */ /* 0x000fe400000000ff */
[----:B------:R-:W-:Y:S02]  /*9790*/  MOV R0, UR40 ;  /* 0x0000002800007c02 */ /* 0x000fe40008000f00 */
[----:B------:R-:W-:Y:S01]  /*97a0*/  LEA R2, R56, UR50, 0x3 ;  /* 0x0000003238027c11 */ /* 0x000fe2000f8e18ff */
[----:B------:R1:W-:Y:S01]  /*97b0*/  STS.128 [R104+0x4030], R24 ;  /* 0x0040301868007388 */ /* 0x0003e20000000c00 */
[----:B------:R-:W-:Y:S02]  /*97c0*/  @P6 LEA R0, R0, UR50, 0x3 ;  /* 0x0000003200006c11 */ /* 0x000fe4000f8e18ff */
[----:B------:R-:W-:Y:S02]  /*97d0*/  @P6 SHF.L.U32 R3, R79, 0x1f, RZ ;  /* 0x0000001f4f036819 */ /* 0x000fe400000006ff */
[----:B------:R-:W-:Y:S01]  /*97e0*/  @P6 IADD3 R0, PT, PT, R0, 0x120, RZ ;  /* 0x0000012000006810 */ /* 0x000fe20007ffe0ff */
[----:B------:R-:W-:Y:S01]  /*97f0*/  @!PT LDS RZ, [RZ] ;  /* 0x00000000fffff984 */ /* 0x000fe20000000800 */
[----:B------:R-:W-:Y:S01]  /*9800*/  @!PT LDS RZ, [RZ] ;  /* 0x00000000fffff984 */ /* 0x000fe20000000800 */
[----:B------:R-:W-:Y:S01]  /*9810*/  @!PT LDS RZ, [RZ] ;  /* 0x00000000fffff984 */ /* 0x000fe20000000800 */
[----:B------:R-:W-:Y:S01]  /*9820*/  @!PT LDS RZ, [RZ] ;  /* 0x00000000fffff984 */ /* 0x000fe20000000800 */
[----:B------:R3:W-:Y:S06]  /*9830*/  MEMBAR.ALL.CTA ;  /* 0x0000000000007992 */ /* 0x0007ec0000008000 */
[----:B---3--:R-:W3:Y:S01]  /*9840*/  FENCE.VIEW.ASYNC.S ;  /* 0x00000000000073c6 */ /* 0x008ee20000000000 */
[----:B------:R-:W-:Y:S01]  /*9850*/  @P6 PRMT R0, R105, 0x654, R0 ;  /* 0x0000065469006816 */ /* 0x000fe20000000000 */
[----:B---3--:R-:W-:Y:S06]  /*9860*/  BAR.SYNC.DEFER_BLOCKING 0x1, 0x80 ;  /* 0x0042000000007b1d */ /* 0x008fec0000010000 */
[----:B------:R-:W-:Y:S05]  /*9870*/  @P0 BRA `(.L_x_140) ;  /* 0x0000000000300947 */ /* 0x000fea0003800000 */
[----:B------:R-:W3:Y:S01]  /*9880*/  LDCU.64 UR6, c[0x0][0x348] ;  /* 0x00006900ff0677ac */ /* 0x000ee20008000a00 */
[----:B------:R-:W-:Y:S02]  /*9890*/  R2UR UR10, R100 ;  /* 0x00000000640a72ca */ /* 0x000fe400000e0000 */
[----:B------:R-:W-:Y:S01]  /*98a0*/  R2UR UR11, R99 ;  /* 0x00000000630b72ca */ /* 0x000fe200000e0000 */
[----:B------:R-:W-:Y:S01]  /*98b0*/  UIADD3 UR9, UPT, UPT, UR41, 0x40, URZ ;  /* 0x0000004029097890 */ /* 0x000fe2000fffe0ff */
[----:B------:R-:W-:Y:S01]  /*98c0*/  R2UR UR12, R97 ;  /* 0x00000000610c72ca */ /* 0x000fe200000e0000 */
[----:B------:R-:W-:Y:S01]  /*98d0*/  UIADD3 UR8, UPT, UPT, UR50, 0x4200, URZ ;  /* 0x0000420032087890 */ /* 0x000fe2000fffe0ff */
[----:B------:R-:W-:Y:S01]  /*98e0*/  R2UR UR13, R98 ;  /* 0x00000000620d72ca */ /* 0x000fe200000e0000 */
[----:B---3--:R-:W-:Y:S04]  /*98f0*/  UIADD3 UR4, UP0, UPT, UR6, 0x780, URZ ;  /* 0x0000078006047890 */ /* 0x008fe8000ff1e0ff */
[----:B------:R-:W-:Y:S09]  /*9900*/  UIADD3.X UR5, UPT, UPT, URZ, UR7, URZ, UP0, !UPT ;  /* 0x00000007ff057290 */ /* 0x000ff200087fe4ff */
[----:B------:R3:W-:Y:S01]  /*9910*/  UTMASTG.5D.IM2COL [UR8], [UR4] ;  /* 0x00000008040073b5 */ /* 0x0007e20008060000 */
[----:B------:R0:W-:Y:S01]  /*9920*/  UTMACMDFLUSH ;  /* 0x00000000000079b7 */ /* 0x0001e20000000000 */
[----:B---3--:R-:W-:Y:S04]  /*9930*/  DEPBAR.LE SB0, 0x1 ;  /* 0x000080400000791a */ /* 0x008fe80000000000 */
.L_x_140:
[----:B------:R-:W-:Y:S05]  /*9940*/  BSYNC.RECONVERGENT B0 ;  /* 0x0000000000007941 */ /* 0x000fea0003800200 */
.L_x_139:
[----:B------:R-:W-:Y:S01]  /*9950*/  BAR.SYNC.DEFER_BLOCKING 0x1, 0x80 ;  /* 0x0042000000007b1d */ /* 0x000fe20000010000 */
[----:B------:R-:W-:Y:S04]  /*9960*/  UIADD3 UR4, UPT, UPT, UR40, 0x1, URZ ;  /* 0x0000000128047890 */ /* 0x000fe8000fffe0ff */
[----:B------:R-:W-:Y:S04]  /*9970*/  UISETP.NE.AND UP0, UPT, UR4, 0x4, UPT ;  /* 0x000000040400788c */ /* 0x000fe8000bf05270 */
[----:B------:R-:W-:Y:S01]  /*9980*/  USEL UR51, UR4, URZ, UP0 ;  /* 0x000000ff04337287 */ /* 0x000fe20008000000 */
[----:B------:R3:W-:Y:S01]  /*9990*/  @P6 SYNCS.ARRIVE.TRANS64.RED.A1T0 RZ, [R0+URZ], RZ ;  /* 0x000000ff00ff69a7 */ /* 0x0007e200081004ff */
[----:B------:R-:W-:Y:S01]  /*99a0*/  BSSY B1, `(.L_x_141) ;  /* 0x0000017000017945 */ /* 0x000fe20003800000 */
[----:B------:R-:W4:Y:S02]  /*99b0*/  @P6 SYNCS.PHASECHK.TRANS64.TRYWAIT P0, [R2+URZ+0x100], R3 ;  /* 0x00010003020065a7 */ /* 0x000f2400080011ff */
[----:B----4-:R-:W-:Y:S01]  /*99c0*/  @P6 SEL R57, RZ, 0x1, !P0 ;  /* 0x00000001ff396807 */ /* 0x010fe20004000000 */
[----:B---3--:R-:W-:Y:S06]  /*99d0*/  @!P6 BRA `(.L_x_142) ;  /* 0x00000000004ce947 */ /* 0x008fec0003800000 */
        /* <DEDUP_REMOVED lines=10> */
[----:B------:R-:W3:Y:S02]  /*9a80*/  SYNCS.PHASECHK.TRANS64.TRYWAIT P0, [R2+URZ+0x100], R5 ;  /* 0x00010005020075a7 */ /* 0x000ee400080011ff */
[----:B---3--:R-:W-:Y:S05]  /*9a90*/  @!P0 BRA `(.L_x_145) ;  /* 0x0000001c00848947 */ /* 0x008fea0003800000 */
.L_x_144:
[----:B------:R-:W-:Y:S05]  /*9aa0*/  BSYNC B0 ;  /* 0x0000000000007941 */ /* 0x000fea0003800000 */
.L_x_143:
[----:B------:R-:W-:Y:S11]  /*9ab0*/  ISETP.NE.AND P0, PT, R58, RZ, PT ;  /* 0x000000ff3a00720c */ /* 0x000ff60003f05270 */
[----:B------:R-:W-:Y:S02]  /*9ac0*/  @!UPT UIADD3 URZ, UPT, UPT, URZ, URZ, URZ ;  /* 0x000000fffffff290 */ /* 0x000fe4000fffe0ff */
[----:B------:R4:W1:Y:S04]  /*9ad0*/  @P0 LDS.128 R48, [R4] ;  /* 0x0000000004300984 */ /* 0x0008680000000c00 */
[----:B------:R4:W1:Y:S04]  /*9ae0*/  @P0 LDS.128 R52, [R3+0x10] ;  /* 0x0000100003340984 */ /* 0x0008680000000c00 */
[----:B------:R4:W1:Y:S04]  /*9af0*/  @P0 LDS.128 R60, [R0+0x20] ;  /* 0x00002000003c0984 */ /* 0x0008680000000c00 */
[----:B------:R4:W1:Y:S02]  /*9b00*/  @P0 LDS.128 R68, [R56+0x30] ;  /* 0x0000300038440984 */ /* 0x0008640000000c00 */
.L_x_142:
[----:B------:R-:W-:Y:S05]  /*9b10*/  BSYNC B1 ;  /* 0x0000000000017941 */ /* 0x000fea0003800000 */
.L_x_141:
[----:B----4-:R-:W-:Y:S05]  /*9b20*/  VIADD R0, R39, 0x60 ;  /* 0x0000006027007836 */ /* 0x010fea0000000000 */
[----:B------:R-:W-:Y:S04]  /*9b30*/  SHF.R.U32.HI R0, RZ, 0x15, R0 ;  /* 0x00000015ff007819 */ /* 0x000fe80000011600 */
[----:B------:R-:W-:Y:S11]  /*9b40*/  LOP3.LUT P0, RZ, R0, 0x3, R84, 0x48, !PT ;  /* 0x0000000300ff7812 */ /* 0x000ff60007804854 */
[----:B------:R-:W-:Y:S02]  /*9b50*/  @!UPT UIADD3 URZ, UPT, UPT, URZ, URZ, URZ ;  /* 0x000000fffffff290 */ /* 0x000fe4000fffe0ff */
[----:B------:R-:W-:Y:S05]  /*9b60*/  @!P0 BRA `(.L_x_146) ;  /* 0x0000000000408947 */ /* 0x000fea0003800000 */
[----:B------:R-:W4:Y:S01]  /*9b70*/  LDCU.64 UR8, c[0x4][0x70] ;  /* 0x01000e00ff0877ac */ /* 0x000f220008000a00 */
[----:B------:R-:W-:Y:S01]  /*9b80*/  MOV R3, 0x0 ;  /* 0x0000000000037802 */ /* 0x000fe20000000f00 */
[----:B------:R-:W-:Y:S02]  /*9b90*/  HFMA2 R12, -RZ, RZ, 0, 5.9604644775390625e-08 ;  /* 0x00000001ff0c7431 */ /* 0x000fe400000001ff */
[----:B-1----:R-:W-:Y:S02]  /*9ba0*/  IMAD.MOV.U32 R8, RZ, RZ, 0x192 ;  /* 0x00000192ff087424 */ /* 0x002fe400078e00ff */
[----:B------:R-:W-:Y:S01]  /*9bb0*/  IMAD.MOV.U32 R13, RZ, RZ, RZ ;  /* 0x000000ffff0d7224 */ /* 0x000fe200078e00ff */
[----:B------:R-:W1:Y:S01]  /*9bc0*/  LDCU.64 UR6, c[0x4][0x78] ;  /* 0x01000f00ff0677ac */ /* 0x000e620008000a00 */
[----:B---3--:R-:W3:Y:S01]  /*9bd0*/  LDC.64 R2, c[0x4][R3] ;  /* 0x0100000003027b82 */ /* 0x008ee20000000a00 */
[----:B------:R-:W5:Y:S01]  /*9be0*/  LDCU.64 UR4, c[0x4][0x10] ;  /* 0x01000200ff0477ac */ /* 0x000f620008000a00 */
[----:B----4-:R-:W-:Y:S01]  /*9bf0*/  MOV R5, UR9 ;  /* 0x0000000900057c02 */ /* 0x010fe20008000f00 */
[----:B------:R-:W-:Y:S01]  /*9c00*/  IMAD.U32 R4, RZ, RZ, UR8 ;  /* 0x00000008ff047e24 */ /* 0x000fe2000f8e00ff */
[----:B-1----:R-:W-:Y:S01]  /*9c10*/  MOV R7, UR7 ;  /* 0x0000000700077c02 */ /* 0x002fe20008000f00 */
[----:B------:R-:W-:Y:S01]  /*9c20*/  IMAD.U32 R6, RZ, RZ, UR6 ;  /* 0x00000006ff067e24 */ /* 0x000fe2000f8e00ff */
[----:B-----5:R-:W-:Y:S01]  /*9c30*/  MOV R11, UR5 ;  /* 0x00000005000b7c02 */ /* 0x020fe20008000f00 */
[----:B------:R-:W-:Y:S02]  /*9c40*/  IMAD.U32 R10, RZ, RZ, UR4 ;  /* 0x00000004ff0a7e24 */ /* 0x000fe4000f8e00ff */
[----:B------:R-:W-:Y:S07]  /*9c50*/  LEPC R20, `(.L_x_146) ;  /* 0x000000001014794e */ /* 0x000fee0000000000 */
[----:B--23--:R-:W-:Y:S05]  /*9c60*/  CALL.ABS.NOINC R2 ;  /* 0x0000000002007343 */ /* 0x00cfea0003c00000 */
.L_x_146:
[----:B------:R-:W-:Y:S01]  /*9c70*/  ISETP.NE.AND P0, PT, R82, RZ, PT ;  /* 0x000000ff5200720c */ /* 0x000fe20003f05270 */
[----:B------:R-:W-:Y:S05]  /*9c80*/  WARPSYNC.ALL ;  /* 0x0000000000007948 */ /* 0x000fea0003800000 */
[----:B------:R-:W-:Y:S01]  /*9c90*/  R2UR UR4, R39 ;  /* 0x00000000270472ca */ /* 0x000fe200000e0000 */
[--C-:B-1----:R-:W-:Y:S01]  /*9ca0*/  HADD2.F32 R39, -RZ, R48.reuse.H0_H0 ;  /* 0x20000030ff277230 */ /* 0x102fe20000004100 */
[----:B------:R-:W-:Y:S01]  /*9cb0*/  IADD3 R103, PT, PT, R103, 0x170, RZ ;  /* 0x0000017067677810 */ /* 0x000fe20007ffe0ff */
[----:B------:R-:W-:Y:S01]  /*9cc0*/  HADD2.F32 R40, -RZ, R48.H1_H1 ;  /* 0x30000030ff287230 */ /* 0x000fe20000004100 */
[----:B------:R-:W-:Y:S01]  /*9cd0*/  BSSY.RECONVERGENT B0, `(.L_x_147) ;  /* 0x000008b000007945 */ /* 0x000fe20003800200 */
[--C-:B------:R-:W-:Y:S01]  /*9ce0*/  HADD2.F32 R42, -RZ, R49.reuse.H0_H0 ;  /* 0x20000031ff2a7230 */ /* 0x100fe20000004100 */
[----:B------:R-:W-:Y:S01]  /*9cf0*/  LOP3.LUT R103, R103, 0xfefffff8, RZ, 0xc0, !PT ;  /* 0xfefffff867677812 */ /* 0x000fe200078ec0ff */
[----:B------:R-:W-:Y:S02]  /*9d00*/  HADD2.F32 R43, -RZ, R49.H1_H1 ;  /* 0x30000031ff2b7230 */ /* 0x000fe40000004100 */
[--C-:B------:R-:W-:Y:S02]  /*9d10*/  HADD2.F32 R44, -RZ, R50.reuse.H0_H0 ;  /* 0x20000032ff2c7230 */ /* 0x100fe40000004100 */
[----:B------:R-:W-:Y:S02]  /*9d20*/  HADD2.F32 R45, -RZ, R50.H1_H1 ;  /* 0x30000032ff2d7230 */ /* 0x000fe40000004100 */
[----:B---3--:R-:W1:Y:S01]  /*9d30*/  LDTM.x32 R4, tmem[UR4+0x60] ;  /* 0x00006004000479ee */ /* 0x008e6200082c0000 */
[----:B------:R-:W-:Y:S01]  /*9d40*/  NOP ;  /* 0x0000000000007918 */ /* 0x000fe20000000000 */
[----:B-1----:R1:W-:Y:S01]  /*9d50*/  SYNCS.ARRIVE.TRANS64.RED.A1T0 RZ, [R103+URZ], RZ ;  /* 0x000000ff67ff79a7 */ /* 0x0023e200081004ff */
[--C-:B------:R-:W-:Y:S02]  /*9d60*/  HADD2.F32 R46, -RZ, R51.reuse.H0_H0 ;  /* 0x20000033ff2e7230 */ /* 0x100fe40000004100 */
[----:B------:R-:W-:Y:S02]  /*9d70*/  HADD2.F32 R47, -RZ, R51.H1_H1 ;  /* 0x30000033ff2f7230 */ /* 0x000fe40000004100 */
        /* <DEDUP_REMOVED lines=9> */
[C---:B------:R-:W-:Y:S01]  /*9e10*/  FMUL R4, R38.reuse, R4 ;  /* 0x0000000426047220 */ /* 0x040fe20000400000 */
[C---:B------:R-:W-:Y:S01]  /*9e20*/  FMUL R5, R38.reuse, R5 ;  /* 0x0000000526057220 */ /* 0x040fe20000400000 */
[C---:B------:R-:W-:Y:S01]  /*9e30*/  FMUL R6, R38.reuse, R6 ;  /* 0x0000000626067220 */ /* 0x040fe20000400000 */
[C---:B------:R-:W-:Y:S01]  /*9e40*/  FMUL R7, R38.reuse, R7 ;  /* 0x0000000726077220 */ /* 0x040fe20000400000 */
[C---:B------:R-:W-:Y:S01]  /*9e50*/  FFMA R4, R41.reuse, R39, R4 ;  /* 0x0000002729047223 */ /* 0x040fe20000000004 */
[C---:B------:R-:W-:Y:S01]  /*9e60*/  FFMA R5, R41.reuse, R40, R5 ;  /* 0x0000002829057223 */ /* 0x040fe20000000005 */
[C---:B------:R-:W-:Y:S01]  /*9e70*/  FFMA R6, R41.reuse, R42, R6 ;  /* 0x0000002a29067223 */ /* 0x040fe20000000006 */
[----:B------:R-:W-:Y:S01]  /*9e80*/  FFMA R7, R41, R43, R7 ;  /* 0x0000002b29077223 */ /* 0x000fe20000000007 */
[C---:B------:R-:W-:Y:S01]  /*9e90*/  FMUL R8, R38.reuse, R8 ;  /* 0x0000000826087220 */ /* 0x040fe20000400000 */
[C---:B------:R-:W-:Y:S01]  /*9ea0*/  FMUL R9, R38.reuse, R9 ;  /* 0x0000000926097220 */ /* 0x040fe20000400000 */
[----:B------:R-:W-:Y:S01]  /*9eb0*/  F2FP.F16.F32.PACK_AB R4, R5, R4 ;  /* 0x000000040504723e */ /* 0x000fe200000000ff */
[C---:B------:R-:W-:Y:S01]  /*9ec0*/  FMUL R10, R38.reuse, R10 ;  /* 0x0000000a260a7220 */ /* 0x040fe20000400000 */
[----:B------:R-:W-:Y:S01]  /*9ed0*/  F2FP.F16.F32.PACK_AB R5, R7, R6 ;  /* 0x000000060705723e */ /* 0x000fe200000000ff */
[C---:B------:R-:W-:Y:S01]  /*9ee0*/  FFMA R8, R41.reuse, R44, R8 ;  /* 0x0000002c29087223 */ /* 0x040fe20000000008 */
[C---:B------:R-:W-:Y:S01]  /*9ef0*/  FFMA R9, R41.reuse, R45, R9 ;  /* 0x0000002d29097223 */ /* 0x040fe20000000009 */
[----:B------:R-:W-:Y:S01]  /*9f00*/  FFMA R10, R41, R46, R10 ;  /* 0x0000002e290a7223 */ /* 0x000fe2000000000a */
[C---:B------:R-:W-:Y:S01]  /*9f10*/  FMUL R11, R38.reuse, R11 ;  /* 0x0000000b260b7220 */ /* 0x040fe20000400000 */
[C---:B------:R-:W-:Y:S01]  /*9f20*/  FMUL R0, R38.reuse, R12 ;  /* 0x0000000c26007220 */ /* 0x040fe20000400000 */
[C---:B------:R-:W-:Y:S01]  /*9f30*/  FMUL R2, R38.reuse, R13 ;  /* 0x0000000d26027220 */ /* 0x040fe20000400000 */
[----:B------:R-:W-:Y:S01]  /*9f40*/  F2FP.F16.F32.PACK_AB R6, R9, R8 ;  /* 0x000000080906723e */ /* 0x000fe200000000ff */
[C---:B------:R-:W-:Y:S01]  /*9f50*/  FFMA R11, R41.reuse, R47, R11 ;  /* 0x0000002f290b7223 */ /* 0x040fe2000000000b */
[C---:B------:R-:W-:Y:S01]  /*9f60*/  FFMA R0, R41.reuse, R48, R0 ;  /* 0x0000003029007223 */ /* 0x040fe20000000000 */
[C---:B------:R-:W-:Y:S01]  /*9f70*/  FFMA R2, R41.reuse, R49, R2 ;  /* 0x0000003129027223 */ /* 0x040fe20000000002 */
[C---:B------:R-:W-:Y:S01]  /*9f80*/  FMUL R3, R38.reuse, R14 ;  /* 0x0000000e26037220 */ /* 0x040fe20000400000 */
[C---:B------:R-:W-:Y:S01]  /*9f90*/  FMUL R15, R38.reuse, R15 ;  /* 0x0000000f260f7220 */ /* 0x040fe20000400000 */
[C---:B------:R-:W-:Y:S01]  /*9fa0*/  FMUL R12, R38.reuse, R16 ;  /* 0x00000010260c7220 */ /* 0x040fe20000400000 */
[C---:B------:R-:W-:Y:S01]  /*9fb0*/  FMUL R13, R38.reuse, R17 ;  /* 0x00000011260d7220 */ /* 0x040fe20000400000 */
[C---:B------:R-:W-:Y:S01]  /*9fc0*/  FFMA R3, R41.reuse, R50, R3 ;  /* 0x0000003229037223 */ /* 0x040fe20000000003 */
[C---:B------:R-:W-:Y:S01]  /*9fd0*/  FMUL R14, R38.reuse, R18 ;  /* 0x00000012260e7220 */ /* 0x040fe20000400000 */
[----:B------:R-:W-:Y:S01]  /*9fe0*/  FFMA R15, R41, R51, R15 ;  /* 0x00000033290f7223 */ /* 0x000fe2000000000f */
[C---:B------:R-:W-:Y:S01]  /*9ff0*/  FMUL R19, R38.reuse, R19 ;  /* 0x0000001326137220 */ /* 0x040fe20000400000 */
[----:B------:R-:W-:Y:S01]  /*a000*/  F2FP.F16.F32.PACK_AB R7, R11, R10 ;  /* 0x0000000a0b07723e */ /* 0x000fe200000000ff */
[C---:B------:R-:W-:Y:S01]  /*a010*/  FFMA R12, R41.reuse, R52, R12 ;  /* 0x00000034290c7223 */ /* 0x040fe2000000000c */
[----:B------:R-:W-:Y:S02]  /*a020*/  HADD2.F32 R57, -RZ, R60.H1_H1 ;  /* 0x3000003cff397230 */ /* 0x000fe40000004100 */
[C---:B------:R-:W-:Y:S01]  /*a030*/  FMUL R16, R38.reuse, R20 ;  /* 0x0000001426107220 */ /* 0x040fe20000400000 */
[C---:B------:R-:W-:Y:S01]  /*a040*/  FFMA R13, R41.reuse, R53, R13 ;  /* 0x00000035290d7223 */ /* 0x040fe2000000000d */
[----:B------:R1:W-:Y:S01]  /*a050*/  STS.128 [R80+0x6000], R4 ;  /* 0x0060000450007388 */ /* 0x0003e20000000c00 */
[--C-:B------:R-:W-:Y:S02]  /*a060*/  HADD2.F32 R58, -RZ, R61.reuse.H0_H0 ;  /* 0x2000003dff3a7230 */ /* 0x100fe40000004100 */
[C---:B------:R-:W-:Y:S01]  /*a070*/  FMUL R17, R38.reuse, R21 ;  /* 0x0000001526117220 */ /* 0x040fe20000400000 */
[C---:B------:R-:W-:Y:S01]  /*a080*/  FFMA R14, R41.reuse, R54, R14 ;  /* 0x00000036290e7223 */ /* 0x040fe2000000000e */
[----:B------:R-:W-:Y:S02]  /*a090*/  HADD2.F32 R59, -RZ, R61.H1_H1 ;  /* 0x3000003dff3b7230 */ /* 0x000fe40000004100 */
[C---:B------:R-:W-:Y:S01]  /*a0a0*/  FMUL R18, R38.reuse, R22 ;  /* 0x0000001626127220 */ /* 0x040fe20000400000 */
[C---:B------:R-:W-:Y:S01]  /*a0b0*/  FFMA R19, R41.reuse, R55, R19 ;  /* 0x0000003729137223 */ /* 0x040fe20000000013 */
        /* <DEDUP_REMOVED lines=13> */
[----:B------:R-:W-:Y:S01]  /*a190*/  FMUL R27, R38, R27 ;  /* 0x0000001b261b7220 */ /* 0x000fe20000400000 */
[----:B------:R-:W-:Y:S01]  /*a1a0*/  F2FP.F16.F32.PACK_AB R8, R2, R0 ;  /* 0x000000000208723e */ /* 0x000fe200000000ff */
[----:B------:R-:W-:Y:S01]  /*a1b0*/  FFMA R20, R41, R60, R20 ;  /* 0x0000003c29147223 */ /* 0x000fe20000000014 */
[----:B------:R-:W-:Y:S01]  /*a1c0*/  F2FP.F16.F32.PACK_AB R9, R15, R3 ;  /* 0x000000030f09723e */ /* 0x000fe200000000ff */
[----:B------:R-:W-:Y:S01]  /*a1d0*/  HADD2.F32 R65, -RZ, R68.H1_H1 ;  /* 0x30000044ff417230 */ /* 0x000fe20000004100 */
[----:B------:R-:W-:Y:S01]  /*a1e0*/  F2FP.F16.F32.PACK_AB R10, R13, R12 ;  /* 0x0000000c0d0a723e */ /* 0x000fe200000000ff */
[C---:B------:R-:W-:Y:S01]  /*a1f0*/  FMUL R24, R38.reuse, R28 ;  /* 0x0000001c26187220 */ /* 0x040fe20000400000 */
[----:B------:R-:W-:Y:S01]  /*a200*/  F2FP.F16.F32.PACK_AB R11, R19, R14 ;  /* 0x0000000e130b723e */ /* 0x000fe200000000ff */
[C---:B------:R-:W-:Y:S01]  /*a210*/  FFMA R21, R41.reuse, R61, R21 ;  /* 0x0000003d29157223 */ /* 0x040fe20000000015 */
[--C-:B------:R-:W-:Y:S02]  /*a220*/  HADD2.F32 R66, -RZ, R69.reuse.H0_H0 ;  /* 0x20000045ff427230 */ /* 0x100fe40000004100 */
[C---:B------:R-:W-:Y:S01]  /*a230*/  FMUL R25, R38.reuse, R29 ;  /* 0x0000001d26197220 */ /* 0x040fe20000400000 */
[C---:B------:R-:W-:Y:S01]  /*a240*/  FFMA R22, R41.reuse, R62, R22 ;  /* 0x0000003e29167223 */ /* 0x040fe20000000016 */
[----:B------:R1:W-:Y:S01]  /*a250*/  STS.128 [R95+0x6010], R8 ;  /* 0x006010085f007388 */ /* 0x0003e20000000c00 */
        /* <DEDUP_REMOVED lines=8> */
[----:B------:R-:W-:Y:S01]  /*a2e0*/  FFMA R25, R41, R65, R25 ;  /* 0x0000004129197223 */ /* 0x000fe20000000019 */
[--C-:B------:R-:W-:Y:S02]  /*a2f0*/  HADD2.F32 R70, -RZ, R71.reuse.H0_H0 ;  /* 0x20000047ff467230 */ /* 0x100fe40000004100 */
[C---:B------:R-:W-:Y:S01]  /*a300*/  FMUL R29, R38.reuse, R33 ;  /* 0x00000021261d7220 */ /* 0x040fe20000400000 */
[----:B------:R-:W-:Y:S01]  /*a310*/  F2FP.F16.F32.PACK_AB R16, R17, R16 ;  /* 0x000000101110723e */ /* 0x000fe200000000ff */
[----:B------:R-:W-:Y:S01]  /*a320*/  FFMA R26, R41, R66, R26 ;  /* 0x00000042291a7223 */ /* 0x000fe2000000001a */
[----:B------:R-:W-:Y:S02]  /*a330*/  HADD2.F32 R71, -RZ, R71.H1_H1 ;  /* 0x30000047ff477230 */ /* 0x000fe40000004100 */
[C---:B------:R-:W-:Y:S01]  /*a340*/  FMUL R30, R38.reuse, R34 ;  /* 0x00000022261e7220 */ /* 0x040fe20000400000 */
        /* <DEDUP_REMOVED lines=35> */
.L_x_148:
[----:B------:R-:W-:Y:S05]  /*a580*/  BSYNC.RECONVERGENT B0 ;  /* 0x0000000000007941 */ /* 0x000fea0003800200 */
.L_x_147:
[----:B------:R-:W-:Y:S01]  /*a590*/  BAR.SYNC.DEFER_BLOCKING 0x1, 0x80 ;  /* 0x0042000000007b1d */ /* 0x000fe20000010000 */
[----:B------:R-:W-:Y:S01]  /*a5a0*/  UISETP.NE.AND UP0, UPT, UR54, -0x4, UPT ;  /* 0xfffffffc3600788c */ /* 0x000fe2000bf05270 */
[----:B------:R-:W-:Y:S08]  /*a5b0*/  IADD3 R36, PT, PT, R36, 0x1, RZ ;  /* 0x0000000124247810 */ /* 0x000ff00007ffe0ff */
[----:B------:R-:W-:Y:S05]  /*a5c0*/  BRA.U !UP0, `(.L_x_149) ;  /* 0x0000000108247547 */ /* 0x000fea000b800000 */
[----:B------:R-:W-:Y:S01]  /*a5d0*/  ISETP.NE.AND P0, PT, R102, RZ, PT ;  /* 0x000000ff6600720c */ /* 0x000fe20003f05270 */
[----:B------:R-:W-:Y:S01]  /*a5e0*/  IMAD.U32 R0, RZ, RZ, UR51 ;  /* 0x00000033ff007e24 */ /* 0x000fe2000f8e00ff */
[----:B------:R-:W-:Y:S04]  /*a5f0*/  UIADD3 UR4, UPT, UPT, UR51, 0x1, URZ ;  /* 0x0000000133047890 */ /* 0x000fe8000fffe0ff */
[----:B------:R-:W-:Y:S04]  /*a600*/  UISETP.NE.AND UP0, UPT, UR4, 0x4, UPT ;  /* 0x000000040400788c */ /* 0x000fe8000bf05270 */
[----:B------:R-:W-:Y:S03]  /*a610*/  USEL UR51, UR4, URZ, UP0 ;  /* 0x000000ff04337287 */ /* 0x000fe60008000000 */
[----:B------:R-:W-:Y:S05]  /*a620*/  @P0 LEA R0, R0, UR50, 0x3 ;  /* 0x0000003200000c11 */ /* 0x000fea000f8e18ff */
[----:B------:R-:W-:Y:S05]  /*a630*/  @P0 VIADD R0, R0, 0x120 ;  /* 0x0000012000000836 */ /* 0x000fea0000000000 */
[----:B------:R-:W-:Y:S04]  /*a640*/  @P0 PRMT R0, R105, 0x654, R0 ;  /* 0x0000065469000816 */ /* 0x000fe80000000000 */
[----:B------:R3:W-:Y:S03]  /*a650*/  @P0 SYNCS.ARRIVE.TRANS64.RED.A1T0 RZ, [R0+URZ], RZ ;  /* 0x000000ff00ff09a7 */ /* 0x0007e600081004ff */
.L_x_149:
[----:B------:R-:W-:Y:S01]  /*a660*/  R2UR UR5, R91 ;  /* 0x000000005b0572ca */ /* 0x000fe200000e0000 */
[----:B------:R-:W-:Y:S01]  /*a670*/  UISETP.NE.AND UP0, UPT, UR63, URZ, UPT ;  /* 0x000000ff3f00728c */ /* 0x000fe2000bf05270 */
[----:B------:R-:W-:Y:S01]  /*a680*/  R2UR UR4, R92 ;  /* 0x000000005c0472ca */ /* 0x000fe200000e0000 */
[----:B------:R-:W-:Y:S01]  /*a690*/  UIADD3 UR54, UPT, UPT, UR54, 0x4, URZ ;  /* 0x0000000436367890 */ /* 0x000fe2000fffe0ff */
[----:B------:R-:W-:Y:S02]  /*a6a0*/  R2UR UR53, R96 ;  /* 0x00000000603572ca */ /* 0x000fe400000e0000 */
[C---:B------:R-:W-:Y:S02]  /*a6b0*/  ISETP.NE.AND P0, PT, R36.reuse, 0x2, PT ;  /* 0x000000022400780c */ /* 0x040fe40003f05270 */
[----:B------:R-:W-:Y:S02]  /*a6c0*/  LOP3.LUT R77, R77, 0x1, RZ, 0x3c, !PT ;  /* 0x000000014d4d7812 */ /* 0x000fe400078e3cff */
[----:B---3--:R-:W-:Y:S02]  /*a6d0*/  SEL R0, RZ, 0x1, P0 ;  /* 0x00000001ff007807 */ /* 0x008fe40000000000 */
[----:B------:R-:W-:Y:S01]  /*a6e0*/  SEL R36, R36, RZ, P0 ;  /* 0x000000ff24247207 */ /* 0x000fe20000000000 */
[----:B------:R-:W-:Y:S01]  /*a6f0*/  UIADD3 UR24, UPT, UPT, UR36, UR5, URZ ;  /* 0x0000000524187290 */ /* 0x000fe2000fffe0ff */
[----:B------:R-:W-:Y:S01]  /*a700*/  LOP3.LUT R78, R78, R0, RZ, 0x3c, !PT ;  /* 0x000000004e4e7212 */ /* 0x000fe200078e3cff */
[----:B------:R-:W-:Y:S01]  /*a710*/  UIADD3 UR52, UPT, UPT, UR37, UR4, URZ ;  /* 0x0000000425347290 */ /* 0x000fe2000fffe0ff */
[----:B------:R-:W-:Y:S11]  /*a720*/  BRA.U UP0, `(.L_x_150) ;  /* 0xffffffbd00507547 */ /* 0x000ff6000b83ffff */
[----:B------:R-:W-:-:S13]  /*a730*/  R2UR UR4, R93 ;  /* 0x000000005d0472ca */ /* 0x000fda00000e0000 */
[----:B------:R-:W-:-:S09]  /*a740*/  UISETP.NE.AND UP0, UPT, UR4, URZ, UPT ;  /* 0x000000ff0400728c */ /* 0x000fd2000bf05270 */
[----:B------:R-:W-:Y:S05]  /*a750*/  BRA.U !UP0, `(.L_x_151) ;  /* 0x0000000108487547 */ /* 0x000fea000b800000 */
[----:B------:R-:W3:Y:S02]  /*a760*/  LDCU.64 UR4, c[0x0][0x990] ;  /* 0x00013200ff0477ac */ /* 0x000ee40008000a00 */
[----:B---3--:R-:W-:-:S04]  /*a770*/  UISETP.NE.U32.AND UP0, UPT, UR4, URZ, UPT ;  /* 0x000000ff0400728c */ /* 0x008fc8000bf05070 */
[----:B------:R-:W-:-:S09]  /*a780*/  UISETP.NE.AND.EX UP0, UPT, UR5, URZ, UPT, UP0 ;  /* 0x000000ff0500728c */ /* 0x000fd2000bf05300 */
[----:B------:R-:W-:Y:S05]  /*a790*/  BRA.U UP0, `(.L_x_152) ;  /* 0x00000001000c7547 */ /* 0x000fea000b800000 */
[----:B------:R-:W-:-:S13]  /*a7a0*/  FSETP.NEU.AND P0, PT, R41, RZ, PT ;  /* 0x000000ff2900720b */ /* 0x000fda0003f0d000 */
[----:B------:R-:W-:Y:S05]  /*a7b0*/  @!P0 EXIT ;  /* 0x000000000000894d */ /* 0x000fea0003800000 */
[----:B------:R-:W-:Y:S05]  /*a7c0*/  BRA `(.L_x_151) ;  /* 0x00000000002c7947 */ /* 0x000fea0003800000 */
.L_x_152:
[----:B------:R-:W-:Y:S01]  /*a7d0*/  ISETP.NE.AND P0, PT, R101, RZ, PT ;  /* 0x000000ff6500720c */ /* 0x000fe20003f05270 */
[----:B------:R-:W-:-:S12]  /*a7e0*/  BSSY.RECONVERGENT B0, `(.L_x_151) ;  /* 0x0000009000007945 */ /* 0x000fd80003800200 */
[----:B------:R-:W-:Y:S05]  /*a7f0*/  @P0 BRA `(.L_x_153) ;  /* 0x0000000000140947 */ /* 0x000fea0003800000 */
[----:B------:R-:W3:Y:S02]  /*a800*/  LDCU.64 UR4, c[0x0][0x988] ;  /* 0x00013100ff0477ac */ /* 0x000ee40008000a00 */
[----:B---3--:R-:W-:-:S04]  /*a810*/  ISETP.NE.U32.AND P0, PT, RZ, UR4, PT ;  /* 0x00000004ff007c0c */ /* 0x008fc8000bf05070 */
[----:B------:R-:W-:-:S13]  /*a820*/  ISETP.NE.AND.EX P0, PT, RZ, UR5, PT, P0 ;  /* 0x00000005ff007c0c */ /* 0x000fda000bf05300 */
[----:B------:R-:W-:Y:S05]  /*a830*/  @!P0 EXIT ;  /* 0x000000000000894d */ /* 0x000fea0003800000 */
[----:B------:R-:W-:Y:S05]  /*a840*/  BRA `(.L_x_154) ;  /* 0x0000000000087947 */ /* 0x000fea0003800000 */
.L_x_153:
[----:B------:R-:W-:-:S13]  /*a850*/  FSETP.NEU.AND P0, PT, R41, RZ, PT ;  /* 0x000000ff2900720b */ /* 0x000fda0003f0d000 */
[----:B------:R-:W-:Y:S05]  /*a860*/  @!P0 EXIT ;  /* 0x000000000000894d */ /* 0x000fea0003800000 */
.L_x_154:
[----:B------:R-:W-:Y:S05]  /*a870*/  BSYNC.RECONVERGENT B0 ;  /* 0x0000000000007941 */ /* 0x000fea0003800200 */
.L_x_151:
[----:B------:R-:W3:Y:S01]  /*a880*/  S2UR UR5, SR_CgaCtaId ;  /* 0x00000000000579c3 */ /* 0x000ee20000008800 */
[----:B------:R-:W-:Y:S01]  /*a890*/  ULEA UR4, UR51, UR50, 0x3 ;  /* 0x0000003233047291 */ /* 0x000fe2000f8e18ff */
[----:B------:R-:W-:-:S04]  /*a8a0*/  DEPBAR.LE SB0, 0x0 ;  /* 0x000080000000791a */ /* 0x000fc80000000000 */
[----:B------:R-:W-:-:S04]  /*a8b0*/  UIADD3 UR4, UPT, UPT, UR4, 0x120, URZ ;  /* 0x0000012004047890 */ /* 0x000fc8000fffe0ff */
[----:B---3--:R-:W-:-:S09]  /*a8c0*/  UPRMT UR4, UR5, 0x654, UR4 ;  /* 0x0000065405047896 */ /* 0x008fd20008000004 */
[----:B------:R-:W-:Y:S01]  /*a8d0*/  SYNCS.ARRIVE.TRANS64.RED.A1T0 RZ, [UR4], RZ ;  /* 0x000000ffffff79a7 */ /* 0x000fe20008100404 */
[----:B------:R-:W-:Y:S05]  /*a8e0*/  EXIT ;  /* 0x000000000000794d */ /* 0x000fea0003800000 */
.L_x_25:
[----:B------:R-:W-:Y:S07]  /*a8f0*/  MOV R0, UR9 ;  /* 0x0000000900007c02 */ /* 0x000fee0008000f00 */
.L_x_155:
[----:B--2---:R2:W3:Y:S02]  /*a900*/  SYNCS.PHASECHK.TRANS64.TRYWAIT P0, [R0+URZ+0x80], R4 ;  /* 0x00008004000075a7 */ /* 0x0044e400080011ff */
[----:B---3--:R-:W-:Y:S05]  /*a910*/  @!P0 NANOSLEEP.SYNCS 0x989680 ;  /* 0x009896800000895d */ /* 0x008fea0003900000 */
[----:B------:R-:W3:Y:S02]  /*a920*/  @!P0 SYNCS.PHASECHK.TRANS64 P0, [R0+URZ+0x80], R4 ;  /* 0x00008004000085a7 */ /* 0x000ee400080010ff */
[----:B---3--:R-:W-:Y:S05]  /*a930*/  @!P0 BRA `(.L_x_155) ;  /* 0xfffffffc00f08947 */ /* 0x008fea000383ffff */
[----:B------:R-:W-:Y:S05]  /*a940*/  BRA `(.L_x_24) ;  /* 0xffffff7400147947 */ /* 0x000fea000383ffff */
.L_x_32:
[----:B------:R-:W-:Y:S07]  /*a950*/  MOV R0, UR9 ;  /* 0x0000000900007c02 */ /* 0x000fee0008000f00 */
.L_x_156:
[----:B-1----:R1:W2:Y:S02]  /*a960*/  SYNCS.PHASECHK.TRANS64.TRYWAIT P0, [R0+URZ+0x80], R4 ;  /* 0x00008004000075a7 */ /* 0x0022a400080011ff */
[----:B--2---:R-:W-:Y:S05]  /*a970*/  @!P0 NANOSLEEP.SYNCS 0x989680 ;  /* 0x009896800000895d */ /* 0x004fea0003900000 */
[----:B------:R-:W2:Y:S02]  /*a980*/  @!P0 SYNCS.PHASECHK.TRANS64 P0, [R0+URZ+0x80], R4 ;  /* 0x00008004000085a7 */ /* 0x000ea400080010ff */
[----:B--2---:R-:W-:Y:S05]  /*a990*/  @!P0 BRA `(.L_x_156) ;  /* 0xfffffffc00f08947 */ /* 0x004fea000383ffff */
[----:B------:R-:W-:Y:S05]  /*a9a0*/  BRA `(.L_x_31) ;  /* 0xffffff7800b87947 */ /* 0x000fea000383ffff */
.L_x_37:
[----:B-1----:R-:W-:-:S07]  /*a9b0*/  MOV R0, UR30 ;  /* 0x0000001e00007c02 */ /* 0x002fce0008000f00 */
.L_x_157:
[----:B-1----:R1:W2:Y:S02]  /*a9c0*/  SYNCS.PHASECHK.TRANS64.TRYWAIT P0, [R0+URZ+0x150], R3 ;  /* 0x00015003000075a7 */ /* 0x0022a400080011ff */
[----:B--2---:R-:W-:Y:S05]  /*a9d0*/  @!P0 NANOSLEEP.SYNCS 0x989680 ;  /* 0x009896800000895d */ /* 0x004fea0003900000 */
[----:B------:R-:W2:Y:S02]  /*a9e0*/  @!P0 SYNCS.PHASECHK.TRANS64 P0, [R0+URZ+0x150], R3 ;  /* 0x00015003000085a7 */ /* 0x000ea400080010ff */
[----:B--2---:R-:W-:Y:S05]  /*a9f0*/  @!P0 BRA `(.L_x_157) ;  /* 0xfffffffc00f08947 */ /* 0x004fea000383ffff */
[----:B------:R-:W-:Y:S05]  /*aa00*/  BRA `(.L_x_158) ;  /* 0xffffff7c009c7947 */ /* 0x000fea000383ffff */
.L_x_41:
[----:B------:R-:W-:-:S07]  /*aa10*/  MOV R0, UR4 ;  /* 0x0000000400007c02 */ /* 0x000fce0008000f00 */
.L_x_159:
[----:B-1----:R1:W2:Y:S02]  /*aa20*/  SYNCS.PHASECHK.TRANS64.TRYWAIT P0, [R0+URZ], R2 ;  /* 0x00000002000075a7 */ /* 0x0022a400080011ff */
[----:B--2---:R-:W-:Y:S05]  /*aa30*/  @!P0 NANOSLEEP.SYNCS 0x989680 ;  /* 0x009896800000895d */ /* 0x004fea0003900000 */
[----:B------:R-:W2:Y:S02]  /*aa40*/  @!P0 SYNCS.PHASECHK.TRANS64 P0, [R0+URZ], R2 ;  /* 0x00000002000085a7 */ /* 0x000ea400080010ff */
[----:B--2---:R-:W-:Y:S05]  /*aa50*/  @!P0 BRA `(.L_x_159) ;  /* 0xfffffffc00f08947 */ /* 0x004fea000383ffff */
[----:B------:R-:W-:Y:S05]  /*aa60*/  BRA `(.L_x_160) ;  /* 0xffffff8400347947 */ /* 0x000fea000383ffff */
.L_x_42:
[----:B------:R-:W-:-:S07]  /*aa70*/  MOV R0, UR5 ;  /* 0x0000000500007c02 */ /* 0x000fce0008000f00 */
.L_x_161:
[----:B-1----:R1:W2:Y:S02]  /*aa80*/  SYNCS.PHASECHK.TRANS64.TRYWAIT P0, [R0+URZ], R2 ;  /* 0x00000002000075a7 */ /* 0x0022a400080011ff */
[----:B--2---:R-:W-:Y:S05]  /*aa90*/  @!P0 NANOSLEEP.SYNCS 0x989680 ;  /* 0x009896800000895d */ /* 0x004fea0003900000 */
[----:B------:R-:W2:Y:S02]  /*aaa0*/  @!P0 SYNCS.PHASECHK.TRANS64 P0, [R0+URZ], R2 ;  /* 0x00000002000085a7 */ /* 0x000ea400080010ff */
[----:B--2---:R-:W-:Y:S05]  /*aab0*/  @!P0 BRA `(.L_x_161) ;  /* 0xfffffffc00f08947 */ /* 0x004fea000383ffff */
[----:B------:R-:W-:Y:S05]  /*aac0*/  BRA `(.L_x_162) ;  /* 0xffffff8400447947 */ /* 0x000fea000383ffff */
.L_x_43:
[----:B------:R-:W-:-:S07]  /*aad0*/  MOV R0, UR5 ;  /* 0x0000000500007c02 */ /* 0x000fce0008000f00 */
.L_x_163:
[----:B-1----:R1:W2:Y:S02]  /*aae0*/  SYNCS.PHASECHK.TRANS64.TRYWAIT P0, [R0+URZ], R2 ;  /* 0x00000002000075a7 */ /* 0x0022a400080011ff */
[----:B--2---:R-:W-:Y:S05]  /*aaf0*/  @!P0 NANOSLEEP.SYNCS 0x989680 ;  /* 0x009896800000895d */ /* 0x004fea0003900000 */
[----:B------:R-:W2:Y:S02]  /*ab00*/  @!P0 SYNCS.PHASECHK.TRANS64 P0, [R0+URZ], R2 ;  /* 0x00000002000085a7 */ /* 0x000ea400080010ff */
[----:B--2---:R-:W-:Y:S05]  /*ab10*/  @!P0 BRA `(.L_x_163) ;  /* 0xfffffffc00f08947 */ /* 0x004fea000383ffff */
[----:B------:R-:W-:Y:S05]  /*ab20*/  BRA `(.L_x_164) ;  /* 0xffffff8400547947 */ /* 0x000fea000383ffff */
.L_x_44:
[----:B------:R-:W-:-:S07]  /*ab30*/  MOV R0, UR5 ;  /* 0x0000000500007c02 */ /* 0x000fce0008000f00 */
.L_x_165:
[----:B-1----:R1:W2:Y:S02]  /*ab40*/  SYNCS.PHASECHK.TRANS64.TRYWAIT P0, [R0+URZ], R2 ;  /* 0x00000002000075a7 */ /* 0x0022a400080011ff */
[----:B--2---:R-:W-:Y:S05]  /*ab50*/  @!P0 NANOSLEEP.SYNCS 0x989680 ;  /* 0x009896800000895d */ /* 0x004fea0003900000 */
[----:B------:R-:W2:Y:S02]  /*ab60*/  @!P0 SYNCS.PHASECHK.TRANS64 P0, [R0+URZ], R2 ;  /* 0x00000002000085a7 */ /* 0x000ea400080010ff */
[----:B--2---:R-:W-:Y:S05]  /*ab70*/  @!P0 BRA `(.L_x_165) ;  /* 0xfffffffc00f08947 */ /* 0x004fea000383ffff */
[----:B------:R-:W-:Y:S05]  /*ab80*/  BRA `(.L_x_166) ;  /* 0xffffff8400647947 */ /* 0x000fea000383ffff */
.L_x_45:
[----:B------:R-:W-:-:S07]  /*ab90*/  MOV R0, UR5 ;  /* 0x0000000500007c02 */ /* 0x000fce0008000f00 */
.L_x_167:
[----:B-1----:R1:W2:Y:S02]  /*aba0*/  SYNCS.PHASECHK.TRANS64.TRYWAIT P0, [R0+URZ], R2 ;  /* 0x00000002000075a7 */ /* 0x0022a400080011ff */
[----:B--2---:R-:W-:Y:S05]  /*abb0*/  @!P0 NANOSLEEP.SYNCS 0x989680 ;  /* 0x009896800000895d */ /* 0x004fea0003900000 */
[----:B------:R-:W2:Y:S02]  /*abc0*/  @!P0 SYNCS.PHASECHK.TRANS64 P0, [R0+URZ], R2 ;  /* 0x00000002000085a7 */ /* 0x000ea400080010ff */
[----:B--2---:R-:W-:Y:S05]  /*abd0*/  @!P0 BRA `(.L_x_167) ;  /* 0xfffffffc00f08947 */ /* 0x004fea000383ffff */
[----:B------:R-:W-:Y:S05]  /*abe0*/  BRA `(.L_x_168) ;  /* 0xffffff8400747947 */ /* 0x000fea000383ffff */
.L_x_46:
[----:B------:R-:W-:-:S07]  /*abf0*/  MOV R0, UR5 ;  /* 0x0000000500007c02 */ /* 0x000fce0008000f00 */
.L_x_169:
[----:B-1----:R1:W2:Y:S02]  /*ac00*/  SYNCS.PHASECHK.TRANS64.TRYWAIT P0, [R0+URZ], R2 ;  /* 0x00000002000075a7 */ /* 0x0022a400080011ff */
[----:B--2---:R-:W-:Y:S05]  /*ac10*/  @!P0 NANOSLEEP.SYNCS 0x989680 ;  /* 0x009896800000895d */ /* 0x004fea0003900000 */
[----:B------:R-:W2:Y:S02]  /*ac20*/  @!P0 SYNCS.PHASECHK.TRANS64 P0, [R0+URZ], R2 ;  /* 0x00000002000085a7 */ /* 0x000ea400080010ff */
[----:B--2---:R-:W-:Y:S05]  /*ac30*/  @!P0 BRA `(.L_x_169) ;  /* 0xfffffffc00f08947 */ /* 0x004fea000383ffff */
[----:B------:R-:W-:Y:S05]  /*ac40*/  BRA `(.L_x_170) ;  /* 0xffffff8400847947 */ /* 0x000fea000383ffff */
.L_x_47:
[----:B------:R-:W-:-:S07]  /*ac50*/  MOV R0, UR5 ;  /* 0x0000000500007c02 */ /* 0x000fce0008000f00 */
.L_x_171:
[----:B-1----:R1:W2:Y:S02]  /*ac60*/  SYNCS.PHASECHK.TRANS64.TRYWAIT P0, [R0+URZ], R2 ;  /* 0x00000002000075a7 */ /* 0x0022a400080011ff */
[----:B--2---:R-:W-:Y:S05]  /*ac70*/  @!P0 NANOSLEEP.SYNCS 0x989680 ;  /* 0x009896800000895d */ /* 0x004fea0003900000 */
[----:B------:R-:W2:Y:S02]  /*ac80*/  @!P0 SYNCS.PHASECHK.TRANS64 P0, [R0+URZ], R2 ;  /* 0x00000002000085a7 */ /* 0x000ea400080010ff */
[----:B--2---:R-:W-:Y:S05]  /*ac90*/  @!P0 BRA `(.L_x_171) ;  /* 0xfffffffc00f08947 */ /* 0x004fea000383ffff */
[----:B------:R-:W-:Y:S05]  /*aca0*/  BRA `(.L_x_172) ;  /* 0xffffff8400947947 */ /* 0x000fea000383ffff */
.L_x_48:
[----:B------:R-:W-:-:S07]  /*acb0*/  MOV R0, UR5 ;  /* 0x0000000500007c02 */ /* 0x000fce0008000f00 */
.L_x_173:
[----:B-1----:R1:W2:Y:S02]  /*acc0*/  SYNCS.PHASECHK.TRANS64.TRYWAIT P0, [R0+URZ], R2 ;  /* 0x00000002000075a7 */ /* 0x0022a400080011ff */
[----:B--2---:R-:W-:Y:S05]  /*acd0*/  @!P0 NANOSLEEP.SYNCS 0x989680 ;  /* 0x009896800000895d */ /* 0x004fea0003900000 */
[----:B------:R-:W2:Y:S02]  /*ace0*/  @!P0 SYNCS.PHASECHK.TRANS64 P0, [R0+URZ], R2 ;  /* 0x00000002000085a7 */ /* 0x000ea400080010ff */
[----:B--2---:R-:W-:Y:S05]  /*acf0*/  @!P0 BRA `(.L_x_173) ;  /* 0xfffffffc00f08947 */ /* 0x004fea000383ffff */
[----:B------:R-:W-:Y:S05]  /*ad00*/  BRA `(.L_x_174) ;  /* 0xffffff8400a47947 */ /* 0x000fea000383ffff */
.L_x_49:
[----:B------:R-:W-:-:S07]  /*ad10*/  MOV R0, UR5 ;  /* 0x0000000500007c02 */ /* 0x000fce0008000f00 */
.L_x_175:
[----:B-1----:R1:W2:Y:S02]  /*ad20*/  SYNCS.PHASECHK.TRANS64.TRYWAIT P0, [R0+URZ], R2 ;  /* 0x00000002000075a7 */ /* 0x0022a400080011ff */
[----:B--2---:R-:W-:Y:S05]  /*ad30*/  @!P0 NANOSLEEP.SYNCS 0x989680 ;  /* 0x009896800000895d */ /* 0x004fea0003900000 */
[----:B------:R-:W2:Y:S02]  /*ad40*/  @!P0 SYNCS.PHASECHK.TRANS64 P0, [R0+URZ], R2 ;  /* 0x00000002000085a7 */ /* 0x000ea400080010ff */
[----:B--2---:R-:W-:Y:S05]  /*ad50*/  @!P0 BRA `(.L_x_175) ;  /* 0xfffffffc00f08947 */ /* 0x004fea000383ffff */
[----:B------:R-:W-:Y:S05]  /*ad60*/  BRA `(.L_x_176) ;  /* 0xffffff8400b47947 */ /* 0x000fea000383ffff */
.L_x_50:
[----:B------:R-:W-:-:S07]  /*ad70*/  MOV R0, UR5 ;  /* 0x0000000500007c02 */ /* 0x000fce0008000f00 */
.L_x_177:
[----:B-1----:R1:W2:Y:S02]  /*ad80*/  SYNCS.PHASECHK.TRANS64.TRYWAIT P0, [R0+URZ], R2 ;  /* 0x00000002000075a7 */ /* 0x0022a400080011ff */
[----:B--2---:R-:W-:Y:S05]  /*ad90*/  @!P0 NANOSLEEP.SYNCS 0x989680 ;  /* 0x009896800000895d */ /* 0x004fea0003900000 */
[----:B------:R-:W2:Y:S02]  /*ada0*/  @!P0 SYNCS.PHASECHK.TRANS64 P0, [R0+URZ], R2 ;  /* 0x00000002000085a7 */ /* 0x000ea400080010ff */
[----:B--2---:R-:W-:Y:S05]  /*adb0*/  @!P0 BRA `(.L_x_177) ;  /* 0xfffffffc00f08947 */ /* 0x004fea000383ffff */
[----:B------:R-:W-:Y:S05]  /*adc0*/  BRA `(.L_x_178) ;  /* 0xffffff8400c47947 */ /* 0x000fea000383ffff */
.L_x_51:
[----:B------:R-:W-:-:S07]  /*add0*/  MOV R0, UR5 ;  /* 0x0000000500007c02 */ /* 0x000fce0008000f00 */
.L_x_179:
[----:B-1----:R1:W2:Y:S02]  /*ade0*/  SYNCS.PHASECHK.TRANS64.TRYWAIT P0, [R0+URZ], R2 ;  /* 0x00000002000075a7 */ /* 0x0022a400080011ff */
[----:B--2---:R-:W-:Y:S05]  /*adf0*/  @!P0 NANOSLEEP.SYNCS 0x989680 ;  /* 0x009896800000895d */ /* 0x004fea0003900000 */
[----:B------:R-:W2:Y:S02]  /*ae00*/  @!P0 SYNCS.PHASECHK.TRANS64 P0, [R0+URZ], R2 ;  /* 0x00000002000085a7 */ /* 0x000ea400080010ff */
[----:B--2---:R-:W-:Y:S05]  /*ae10*/  @!P0 BRA `(.L_x_179) ;  /* 0xfffffffc00f08947 */ /* 0x004fea000383ffff */
[----:B------:R-:W-:Y:S05]  /*ae20*/  BRA `(.L_x_180) ;  /* 0xffffff8400d47947 */ /* 0x000fea000383ffff */
.L_x_52:
[----:B------:R-:W-:-:S07]  /*ae30*/  MOV R0, UR5 ;  /* 0x0000000500007c02 */ /* 0x000fce0008000f00 */
.L_x_181:
[----:B-1----:R1:W2:Y:S02]  /*ae40*/  SYNCS.PHASECHK.TRANS64.TRYWAIT P0, [R0+URZ], R2 ;  /* 0x00000002000075a7 */ /* 0x0022a400080011ff */
[----:B--2---:R-:W-:Y:S05]  /*ae50*/  @!P0 NANOSLEEP.SYNCS 0x989680 ;  /* 0x009896800000895d */ /* 0x004fea0003900000 */
[----:B------:R-:W2:Y:S02]  /*ae60*/  @!P0 SYNCS.PHASECHK.TRANS64 P0, [R0+URZ], R2 ;  /* 0x00000002000085a7 */ /* 0x000ea400080010ff */
[----:B--2---:R-:W-:Y:S05]  /*ae70*/  @!P0 BRA `(.L_x_181) ;  /* 0xfffffffc00f08947 */ /* 0x004fea000383ffff */
[----:B------:R-:W-:Y:S05]  /*ae80*/  BRA `(.L_x_182) ;  /* 0xffffff8400e47947 */ /* 0x000fea000383ffff */
.L_x_53:
[----:B------:R-:W-:-:S07]  /*ae90*/  MOV R0, UR5 ;  /* 0x0000000500007c02 */ /* 0x000fce0008000f00 */
.L_x_183:
[----:B-1----:R1:W2:Y:S02]  /*aea0*/  SYNCS.PHASECHK.TRANS64.TRYWAIT P0, [R0+URZ], R2 ;  /* 0x00000002000075a7 */ /* 0x0022a400080011ff */
[----:B--2---:R-:W-:Y:S05]  /*aeb0*/  @!P0 NANOSLEEP.SYNCS 0x989680 ;  /* 0x009896800000895d */ /* 0x004fea0003900000 */
[----:B------:R-:W2:Y:S02]  /*aec0*/  @!P0 SYNCS.PHASECHK.TRANS64 P0, [R0+URZ], R2 ;  /* 0x00000002000085a7 */ /* 0x000ea400080010ff */
[----:B--2---:R-:W-:Y:S05]  /*aed0*/  @!P0 BRA `(.L_x_183) ;  /* 0xfffffffc00f08947 */ /* 0x004fea000383ffff */
[----:B------:R-:W-:Y:S05]  /*aee0*/  BRA `(.L_x_184) ;  /* 0xffffff8400f47947 */ /* 0x000fea000383ffff */
.L_x_54:
[----:B------:R-:W-:-:S07]  /*aef0*/  MOV R0, UR5 ;  /* 0x0000000500007c02 */ /* 0x000fce0008000f00 */
.L_x_185:
[----:B-1----:R1:W2:Y:S02]  /*af00*/  SYNCS.PHASECHK.TRANS64.TRYWAIT P0, [R0+URZ], R2 ;  /* 0x00000002000075a7 */ /* 0x0022a400080011ff */
[----:B--2---:R-:W-:Y:S05]  /*af10*/  @!P0 NANOSLEEP.SYNCS 0x989680 ;  /* 0x009896800000895d */ /* 0x004fea0003900000 */
[----:B------:R-:W2:Y:S02]  /*af20*/  @!P0 SYNCS.PHASECHK.TRANS64 P0, [R0+URZ], R2 ;  /* 0x00000002000085a7 */ /* 0x000ea400080010ff */
[----:B--2---:R-:W-:Y:S05]  /*af30*/  @!P0 BRA `(.L_x_185) ;  /* 0xfffffffc00f08947 */ /* 0x004fea000383ffff */
[----:B------:R-:W-:Y:S05]  /*af40*/  BRA `(.L_x_186) ;  /* 0xffffff8800047947 */ /* 0x000fea000383ffff */
.L_x_55:
[----:B------:R-:W-:-:S07]  /*af50*/  MOV R0, UR5 ;  /* 0x0000000500007c02 */ /* 0x000fce0008000f00 */
.L_x_187:
[----:B-1----:R1:W2:Y:S02]  /*af60*/  SYNCS.PHASECHK.TRANS64.TRYWAIT P0, [R0+URZ], R2 ;  /* 0x00000002000075a7 */ /* 0x0022a400080011ff */
[----:B--2---:R-:W-:Y:S05]  /*af70*/  @!P0 NANOSLEEP.SYNCS 0x989680 ;  /* 0x009896800000895d */ /* 0x004fea0003900000 */
[----:B------:R-:W2:Y:S02]  /*af80*/  @!P0 SYNCS.PHASECHK.TRANS64 P0, [R0+URZ], R2 ;  /* 0x00000002000085a7 */ /* 0x000ea400080010ff */
[----:B--2---:R-:W-:Y:S05]  /*af90*/  @!P0 BRA `(.L_x_187) ;  /* 0xfffffffc00f08947 */ /* 0x004fea000383ffff */
[----:B------:R-:W-:Y:S05]  /*afa0*/  BRA `(.L_x_188) ;  /* 0xffffff8800147947 */ /* 0x000fea000383ffff */
.L_x_58:
[----:B------:R-:W-:-:S07]  /*afb0*/  MOV R4, UR4 ;  /* 0x0000000400047c02 */ /* 0x000fce0008000f00 */
.L_x_189:
[----:B--2---:R2:W3:Y:S02]  /*afc0*/  SYNCS.PHASECHK.TRANS64.TRYWAIT P1, [R4+URZ+0x158], R6 ;  /* 0x00015806040075a7 */ /* 0x0044e400080211ff */
[----:B---3--:R-:W-:Y:S05]  /*afd0*/  @!P1 NANOSLEEP.SYNCS 0x989680 ;  /* 0x009896800000995d */ /* 0x008fea0003900000 */
[----:B------:R-:W3:Y:S02]  /*afe0*/  @!P1 SYNCS.PHASECHK.TRANS64 P1, [R4+URZ+0x158], R6 ;  /* 0x00015806040095a7 */ /* 0x000ee400080210ff */
[----:B---3--:R-:W-:Y:S05]  /*aff0*/  @!P1 BRA `(.L_x_189) ;  /* 0xfffffffc00f09947 */ /* 0x008fea000383ffff */
[----:B------:R-:W-:Y:S05]  /*b000*/  BRA `(.L_x_190) ;  /* 0xffffff8800847947 */ /* 0x000fea000383ffff */
.L_x_59:
[----:B--2---:R-:W-:-:S07]  /*b010*/  MOV R4, UR4 ;  /* 0x0000000400047c02 */ /* 0x004fce0008000f00 */
.L_x_191:
[----:B--2---:R2:W3:Y:S02]  /*b020*/  SYNCS.PHASECHK.TRANS64.TRYWAIT P1, [R4+URZ+0x150], R5 ;  /* 0x00015005040075a7 */ /* 0x0044e400080211ff */
[----:B---3--:R-:W-:Y:S05]  /*b030*/  @!P1 NANOSLEEP.SYNCS 0x989680 ;  /* 0x009896800000995d */ /* 0x008fea0003900000 */
[----:B------:R-:W3:Y:S02]  /*b040*/  @!P1 SYNCS.PHASECHK.TRANS64 P1, [R4+URZ+0x150], R5 ;  /* 0x00015005040095a7 */ /* 0x000ee400080210ff */
[----:B---3--:R-:W-:Y:S05]  /*b050*/  @!P1 BRA `(.L_x_191) ;  /* 0xfffffffc00f09947 */ /* 0x008fea000383ffff */
[----:B------:R-:W-:Y:S05]  /*b060*/  BRA `(.L_x_192) ;  /* 0xffffff88008c7947 */ /* 0x000fea000383ffff */
.L_x_69:
[----:B--2---:R-:W-:-:S04]  /*b070*/  MOV R5, UR5 ;  /* 0x0000000500057c02 */ /* 0x004fc80008000f00 */
[----:B------:R2:W3:Y:S03]  /*b080*/  SYNCS.PHASECHK.TRANS64.TRYWAIT P0, [R5+URZ+0x8], R6 ;  /* 0x00000806050075a7 */ /* 0x0004e600080011ff */
[----:B---3--:R-:W-:Y:S05]  /*b090*/  @!P0 NANOSLEEP.SYNCS 0x989680 ;  /* 0x009896800000895d */ /* 0x008fea0003900000 */
[----:B------:R-:W3:Y:S02]  /*b0a0*/  @!P0 SYNCS.PHASECHK.TRANS64 P0, [R5+URZ+0x8], R6 ;  /* 0x00000806050085a7 */ /* 0x000ee400080010ff */
[----:B---3--:R-:W-:Y:S05]  /*b0b0*/  @!P0 BRA `(.L_x_69) ;  /* 0xfffffffc00ec8947 */ /* 0x008fea000383ffff */
[----:B------:R-:W-:Y:S05]  /*b0c0*/  BRA `(.L_x_68) ;  /* 0xffffff8c00587947 */ /* 0x000fea000383ffff */
.L_x_71:
[----:B------:R-:W-:Y:S01]  /*b0d0*/  BSSY B0, `(.L_x_193) ;  /* 0x0000006000007945 */ /* 0x000fe20003800000 */
[----:B------:R-:W-:-:S07]  /*b0e0*/  MOV R15, 0xffffffff ;  /* 0xffffffff000f7802 */ /* 0x000fce0000000f00 */
[----:B-12--5:R-:W-:Y:S05]  /*b0f0*/  WARPSYNC.COLLECTIVE R15, `(.L_x_194) ;  /* 0x000000000f0c7348 */ /* 0x026fea0003c00000 */
[----:B------:R-:W-:Y:S02]  /*b100*/  ELECT P6, UR79, PT ;  /* 0x00000000004f782f */ /* 0x000fe400038c0000 */
[----:B------:R-:W-:Y:S01]  /*b110*/  MOV R14, UR79 ;  /* 0x0000004f000e7c02 */ /* 0x000fe20008000f00 */
[----:B-12--5:R-:W-:Y:S10]  /*b120*/  ENDCOLLECTIVE ;  /* 0x000000000000791b */ /* 0x026ff40003800000 */
.L_x_194:
[----:B------:R-:W-:Y:S05]  /*b130*/  BSYNC B0 ;  /* 0x0000000000007941 */ /* 0x000fea0003800000 */
.L_x_193:
[----:B------:R-:W-:Y:S01]  /*b140*/  PLOP3.LUT P0, PT, P6, PT, PT, 0x80, 0x8 ;  /* 0x000000000008781c */ /* 0x000fe2000370f070 */
[----:B------:R-:W-:-:S12]  /*b150*/  BRA `(.L_x_195) ;  /* 0xffffff8c00847947 */ /* 0x000fd8000383ffff */
.L_x_73:
[----:B--2---:R-:W-:-:S04]  /*b160*/  MOV R3, UR5 ;  /* 0x0000000500037c02 */ /* 0x004fc80008000f00 */
[----:B------:R2:W3:Y:S03]  /*b170*/  SYNCS.PHASECHK.TRANS64.TRYWAIT P0, [R3+URZ+0x8], R4 ;  /* 0x00000804030075a7 */ /* 0x0004e600080011ff */
[----:B---3--:R-:W-:Y:S05]  /*b180*/  @!P0 NANOSLEEP.SYNCS 0x989680 ;  /* 0x009896800000895d */ /* 0x008fea0003900000 */
[----:B------:R-:W3:Y:S02]  /*b190*/  @!P0 SYNCS.PHASECHK.TRANS64 P0, [R3+URZ+0x8], R4 ;  /* 0x00000804030085a7 */ /* 0x000ee400080010ff */
[----:B---3--:R-:W-:Y:S05]  /*b1a0*/  @!P0 BRA `(.L_x_73) ;  /* 0xfffffffc00ec8947 */ /* 0x008fea000383ffff */
[----:B------:R-:W-:Y:S05]  /*b1b0*/  BRA `(.L_x_72) ;  /* 0xffffff8c00887947 */ /* 0x000fea000383ffff */
.L_x_74:
[----:B------:R-:W-:-:S07]  /*b1c0*/  MOV R4, UR17 ;  /* 0x0000001100047c02 */ /* 0x000fce0008000f00 */
.L_x_196:
[----:B-1----:R1:W2:Y:S02]  /*b1d0*/  SYNCS.PHASECHK.TRANS64.TRYWAIT P0, [R4+URZ+0x150], R5 ;  /* 0x00015005040075a7 */ /* 0x0022a400080011ff */
[----:B--2---:R-:W-:Y:S05]  /*b1e0*/  @!P0 NANOSLEEP.SYNCS 0x989680 ;  /* 0x009896800000895d */ /* 0x004fea0003900000 */
[----:B------:R-:W2:Y:S02]  /*b1f0*/  @!P0 SYNCS.PHASECHK.TRANS64 P0, [R4+URZ+0x150], R5 ;  /* 0x00015005040085a7 */ /* 0x000ea400080010ff */
[----:B--2---:R-:W-:Y:S05]  /*b200*/  @!P0 BRA `(.L_x_196) ;  /* 0xfffffffc00f08947 */ /* 0x004fea000383ffff */
[----:B------:R-:W-:Y:S05]  /*b210*/  BRA `(.L_x_197) ;  /* 0xffffff9000787947 */ /* 0x000fea000383ffff */
.L_x_76:
[----:B------:R-:W-:-:S07]  /*b220*/  MOV R4, UR22 ;  /* 0x0000001600047c02 */ /* 0x000fce0008000f00 */
.L_x_198:
[----:B-1----:R1:W2:Y:S02]  /*b230*/  SYNCS.PHASECHK.TRANS64.TRYWAIT P0, [R4+URZ+0x170], R5 ;  /* 0x00017005040075a7 */ /* 0x0022a400080011ff */
[----:B--2---:R-:W-:Y:S05]  /*b240*/  @!P0 NANOSLEEP.SYNCS 0x989680 ;  /* 0x009896800000895d */ /* 0x004fea0003900000 */
[----:B------:R-:W2:Y:S02]  /*b250*/  @!P0 SYNCS.PHASECHK.TRANS64 P0, [R4+URZ+0x170], R5 ;  /* 0x00017005040085a7 */ /* 0x000ea400080010ff */
[----:B--2---:R-:W-:Y:S05]  /*b260*/  @!P0 BRA `(.L_x_198) ;  /* 0xfffffffc00f08947 */ /* 0x004fea000383ffff */
[----:B------:R-:W-:Y:S05]  /*b270*/  BRA `(.L_x_75) ;  /* 0xffffff9000987947 */ /* 0x000fea000383ffff */
.L_x_80:
[----:B-1----:R-:W-:Y:S07]  /*b280*/  MOV R4, UR10 ;  /* 0x0000000a00047c02 */ /* 0x002fee0008000f00 */
.L_x_199:
[----:B-1----:R1:W2:Y:S02]  /*b290*/  SYNCS.PHASECHK.TRANS64.TRYWAIT P0, [R4+URZ], R6 ;  /* 0x00000006040075a7 */ /* 0x0022a400080011ff */
[----:B--2---:R-:W-:Y:S05]  /*b2a0*/  @!P0 NANOSLEEP.SYNCS 0x989680 ;  /* 0x009896800000895d */ /* 0x004fea0003900000 */
[----:B------:R-:W2:Y:S02]  /*b2b0*/  @!P0 SYNCS.PHASECHK.TRANS64 P0, [R4+URZ], R6 ;  /* 0x00000006040085a7 */ /* 0x000ea400080010ff */
[----:B--2---:R-:W-:Y:S05]  /*b2c0*/  @!P0 BRA `(.L_x_199) ;  /* 0xfffffffc00f08947 */ /* 0x004fea000383ffff */
[----:B------:R-:W-:Y:S05]  /*b2d0*/  BRA `(.L_x_79) ;  /* 0xffffff9000bc7947 */ /* 0x000fea000383ffff */
.L_x_84:
[----:B--2---:R-:W-:-:S07]  /*b2e0*/  MOV R0, UR4 ;  /* 0x0000000400007c02 */ /* 0x004fce0008000f00 */
.L_x_200:
[----:B-1----:R1:W2:Y:S02]  /*b2f0*/  SYNCS.PHASECHK.TRANS64.TRYWAIT P0, [R0+URZ], R2 ;  /* 0x00000002000075a7 */ /* 0x0022a400080011ff */
[----:B--2---:R-:W-:Y:S05]  /*b300*/  @!P0 NANOSLEEP.SYNCS 0x989680 ;  /* 0x009896800000895d */ /* 0x004fea0003900000 */
[----:B------:R-:W2:Y:S02]  /*b310*/  @!P0 SYNCS.PHASECHK.TRANS64 P0, [R0+URZ], R2 ;  /* 0x00000002000085a7 */ /* 0x000ea400080010ff */
[----:B--2---:R-:W-:Y:S05]  /*b320*/  @!P0 BRA `(.L_x_200) ;  /* 0xfffffffc00f08947 */ /* 0x004fea000383ffff */
[----:B------:R-:W-:Y:S05]  /*b330*/  BRA `(.L_x_201) ;  /* 0xffffff9400947947 */ /* 0x000fea000383ffff */
.L_x_87:
[----:B------:R-:W-:-:S07]  /*b340*/  MOV R0, UR17 ;  /* 0x0000001100007c02 */ /* 0x000fce0008000f00 */
.L_x_202:
[----:B-1----:R1:W2:Y:S02]  /*b350*/  SYNCS.PHASECHK.TRANS64.TRYWAIT P1, [R0+URZ+0x180], R2 ;  /* 0x00018002000075a7 */ /* 0x0022a400080211ff */
[----:B--2---:R-:W-:Y:S05]  /*b360*/  @!P1 NANOSLEEP.SYNCS 0x989680 ;  /* 0x009896800000995d */ /* 0x004fea0003900000 */
[----:B------:R-:W2:Y:S02]  /*b370*/  @!P1 SYNCS.PHASECHK.TRANS64 P1, [R0+URZ+0x180], R2 ;  /* 0x00018002000095a7 */ /* 0x000ea400080210ff */
[----:B--2---:R-:W-:Y:S05]  /*b380*/  @!P1 BRA `(.L_x_202) ;  /* 0xfffffffc00f09947 */ /* 0x004fea000383ffff */
[----:B------:R-:W-:Y:S05]  /*b390*/  BRA `(.L_x_203) ;  /* 0xffffff9400e07947 */ /* 0x000fea000383ffff */
.L_x_92:
[----:B------:R-:W-:Y:S07]  /*b3a0*/  MOV R0, UR20 ;  /* 0x0000001400007c02 */ /* 0x000fee0008000f00 */
.L_x_204:
[----:B-1----:R1:W2:Y:S02]  /*b3b0*/  SYNCS.PHASECHK.TRANS64.TRYWAIT P0, [R0+URZ+0x150], R2 ;  /* 0x00015002000075a7 */ /* 0x0022a400080011ff */
[----:B--2---:R-:W-:Y:S05]  /*b3c0*/  @!P0 NANOSLEEP.SYNCS 0x989680 ;  /* 0x009896800000895d */ /* 0x004fea0003900000 */
[----:B------:R-:W2:Y:S02]  /*b3d0*/  @!P0 SYNCS.PHASECHK.TRANS64 P0, [R0+URZ+0x150], R2 ;  /* 0x00015002000085a7 */ /* 0x000ea400080010ff */
[----:B--2---:R-:W-:Y:S05]  /*b3e0*/  @!P0 BRA `(.L_x_204) ;  /* 0xfffffffc00f08947 */ /* 0x004fea000383ffff */
[----:B------:R-:W-:Y:S05]  /*b3f0*/  BRA `(.L_x_205) ;  /* 0xffffff9c003c7947 */ /* 0x000fea000383ffff */
.L_x_95:
[----:B------:R-:W-:Y:S07]  /*b400*/  MOV R0, UR20 ;  /* 0x0000001400007c02 */ /* 0x000fee0008000f00 */
.L_x_206:
[----:B-1----:R1:W2:Y:S02]  /*b410*/  SYNCS.PHASECHK.TRANS64.TRYWAIT P2, [R0+URZ+0x148], R2 ;  /* 0x00014802000075a7 */ /* 0x0022a400080411ff */
[----:B--2---:R-:W-:Y:S05]  /*b420*/  @!P2 NANOSLEEP.SYNCS 0x989680 ;  /* 0x009896800000a95d */ /* 0x004fea0003900000 */
[----:B------:R-:W2:Y:S02]  /*b430*/  @!P2 SYNCS.PHASECHK.TRANS64 P2, [R0+URZ+0x148], R2 ;  /* 0x000148020000a5a7 */ /* 0x000ea400080410ff */
[----:B--2---:R-:W-:Y:S05]  /*b440*/  @!P2 BRA `(.L_x_206) ;  /* 0xfffffffc00f0a947 */ /* 0x004fea000383ffff */
[----:B------:R-:W-:Y:S05]  /*b450*/  BRA `(.L_x_94) ;  /* 0xffffffa000a07947 */ /* 0x000fea000383ffff */
.L_x_98:
[----:B------:R-:W-:Y:S07]  /*b460*/  MOV R2, UR20 ;  /* 0x0000001400027c02 */ /* 0x000fee0008000f00 */
.L_x_207:
[----:B-1----:R1:W2:Y:S02]  /*b470*/  SYNCS.PHASECHK.TRANS64.TRYWAIT P1, [R2+URZ+0x120], R8 ;  /* 0x00012008020075a7 */ /* 0x0022a400080211ff */
[----:B--2---:R-:W-:Y:S05]  /*b480*/  @!P1 NANOSLEEP.SYNCS 0x989680 ;  /* 0x009896800000995d */ /* 0x004fea0003900000 */
[----:B------:R-:W2:Y:S02]  /*b490*/  @!P1 SYNCS.PHASECHK.TRANS64 P1, [R2+URZ+0x120], R8 ;  /* 0x00012008020095a7 */ /* 0x000ea400080210ff */
[----:B--2---:R-:W-:Y:S05]  /*b4a0*/  @!P1 BRA `(.L_x_207) ;  /* 0xfffffffc00f09947 */ /* 0x004fea000383ffff */
[----:B------:R-:W-:Y:S05]  /*b4b0*/  BRA `(.L_x_208) ;  /* 0xffffffa400547947 */ /* 0x000fea000383ffff */
.L_x_99:
[----:B------:R-:W-:Y:S07]  /*b4c0*/  MOV R2, UR20 ;  /* 0x0000001400027c02 */ /* 0x000fee0008000f00 */
.L_x_209:
[----:B-1----:R1:W2:Y:S02]  /*b4d0*/  SYNCS.PHASECHK.TRANS64.TRYWAIT P1, [R2+URZ+0x128], R8 ;  /* 0x00012808020075a7 */ /* 0x0022a400080211ff */
[----:B--2---:R-:W-:Y:S05]  /*b4e0*/  @!P1 NANOSLEEP.SYNCS 0x989680 ;  /* 0x009896800000995d */ /* 0x004fea0003900000 */
[----:B------:R-:W2:Y:S02]  /*b4f0*/  @!P1 SYNCS.PHASECHK.TRANS64 P1, [R2+URZ+0x128], R8 ;  /* 0x00012808020095a7 */ /* 0x000ea400080210ff */
[----:B--2---:R-:W-:Y:S05]  /*b500*/  @!P1 BRA `(.L_x_209) ;  /* 0xfffffffc00f09947 */ /* 0x004fea000383ffff */
[----:B------:R-:W-:Y:S05]  /*b510*/  BRA `(.L_x_210) ;  /* 0xffffffa4009c7947 */ /* 0x000fea000383ffff */
.L_x_100:
[----:B------:R-:W-:Y:S07]  /*b520*/  MOV R2, UR20 ;  /* 0x0000001400027c02 */ /* 0x000fee0008000f00 */
.L_x_211:
[----:B-1----:R1:W2:Y:S02]  /*b530*/  SYNCS.PHASECHK.TRANS64.TRYWAIT P1, [R2+URZ+0x130], R8 ;  /* 0x00013008020075a7 */ /* 0x0022a400080211ff */
[----:B--2---:R-:W-:Y:S05]  /*b540*/  @!P1 NANOSLEEP.SYNCS 0x989680 ;  /* 0x009896800000995d */ /* 0x004fea0003900000 */
[----:B------:R-:W2:Y:S02]  /*b550*/  @!P1 SYNCS.PHASECHK.TRANS64 P1, [R2+URZ+0x130], R8 ;  /* 0x00013008020095a7 */ /* 0x000ea400080210ff */
[----:B--2---:R-:W-:Y:S05]  /*b560*/  @!P1 BRA `(.L_x_211) ;  /* 0xfffffffc00f09947 */ /* 0x004fea000383ffff */
[----:B------:R-:W-:Y:S05]  /*b570*/  BRA `(.L_x_212) ;  /* 0xffffffa400e47947 */ /* 0x000fea000383ffff */
.L_x_101:
[----:B------:R-:W-:Y:S07]  /*b580*/  MOV R0, UR20 ;  /* 0x0000001400007c02 */ /* 0x000fee0008000f00 */
.L_x_213:
[----:B-1----:R1:W2:Y:S02]  /*b590*/  SYNCS.PHASECHK.TRANS64.TRYWAIT P0, [R0+URZ+0x138], R8 ;  /* 0x00013808000075a7 */ /* 0x0022a400080011ff */
[----:B--2---:R-:W-:Y:S05]  /*b5a0*/  @!P0 NANOSLEEP.SYNCS 0x989680 ;  /* 0x009896800000895d */ /* 0x004fea0003900000 */
[----:B------:R-:W2:Y:S02]  /*b5b0*/  @!P0 SYNCS.PHASECHK.TRANS64 P0, [R0+URZ+0x138], R8 ;  /* 0x00013808000085a7 */ /* 0x000ea400080010ff */
[----:B--2---:R-:W-:Y:S05]  /*b5c0*/  @!P0 BRA `(.L_x_213) ;  /* 0xfffffffc00f08947 */ /* 0x004fea000383ffff */
[----:B------:R-:W-:Y:S05]  /*b5d0*/  BRA `(.L_x_214) ;  /* 0xffffffa8002c7947 */ /* 0x000fea000383ffff */
.L_x_103:
[----:B------:R-:W-:-:S07]  /*b5e0*/  MOV R0, UR20 ;  /* 0x0000001400007c02 */ /* 0x000fce0008000f00 */
.L_x_215:
[----:B--2---:R2:W3:Y:S02]  /*b5f0*/  SYNCS.PHASECHK.TRANS64.TRYWAIT P0, [R0+URZ+0x120], R2 ;  /* 0x00012002000075a7 */ /* 0x0044e400080011ff */
[----:B---3--:R-:W-:Y:S05]  /*b600*/  @!P0 NANOSLEEP.SYNCS 0x989680 ;  /* 0x009896800000895d */ /* 0x008fea0003900000 */
[----:B------:R-:W3:Y:S02]  /*b610*/  @!P0 SYNCS.PHASECHK.TRANS64 P0, [R0+URZ+0x120], R2 ;  /* 0x00012002000085a7 */ /* 0x000ee400080010ff */
[----:B---3--:R-:W-:Y:S05]  /*b620*/  @!P0 BRA `(.L_x_215) ;  /* 0xfffffffc00f08947 */ /* 0x008fea000383ffff */
[----:B------:R-:W-:Y:S05]  /*b630*/  BRA `(.L_x_216) ;  /* 0xffffffa800987947 */ /* 0x000fea000383ffff */
.L_x_104:
[----:B--2---:R-:W-:-:S07]  /*b640*/  MOV R0, UR20 ;  /* 0x0000001400007c02 */ /* 0x004fce0008000f00 */
.L_x_217:
[----:B--2---:R2:W3:Y:S02]  /*b650*/  SYNCS.PHASECHK.TRANS64.TRYWAIT P0, [R0+URZ+0x128], R2 ;  /* 0x00012802000075a7 */ /* 0x0044e400080011ff */
[----:B---3--:R-:W-:Y:S05]  /*b660*/  @!P0 NANOSLEEP.SYNCS 0x989680 ;  /* 0x009896800000895d */ /* 0x008fea0003900000 */
[----:B------:R-:W3:Y:S02]  /*b670*/  @!P0 SYNCS.PHASECHK.TRANS64 P0, [R0+URZ+0x128], R2 ;  /* 0x00012802000085a7 */ /* 0x000ee400080010ff */
[----:B---3--:R-:W-:Y:S05]  /*b680*/  @!P0 BRA `(.L_x_217) ;  /* 0xfffffffc00f08947 */ /* 0x008fea000383ffff */
[----:B------:R-:W-:Y:S05]  /*b690*/  BRA `(.L_x_218) ;  /* 0xffffffa800887947 */ /* 0x000fea000383ffff */
.L_x_105:
[----:B--2---:R-:W-:-:S07]  /*b6a0*/  MOV R0, UR20 ;  /* 0x0000001400007c02 */ /* 0x004fce0008000f00 */
.L_x_219:
[----:B--2---:R2:W3:Y:S02]  /*b6b0*/  SYNCS.PHASECHK.TRANS64.TRYWAIT P0, [R0+URZ+0x130], R2 ;  /* 0x00013002000075a7 */ /* 0x0044e400080011ff */
[----:B---3--:R-:W-:Y:S05]  /*b6c0*/  @!P0 NANOSLEEP.SYNCS 0x989680 ;  /* 0x009896800000895d */ /* 0x008fea0003900000 */
[----:B------:R-:W3:Y:S02]  /*b6d0*/  @!P0 SYNCS.PHASECHK.TRANS64 P0, [R0+URZ+0x130], R2 ;  /* 0x00013002000085a7 */ /* 0x000ee400080010ff */
[----:B---3--:R-:W-:Y:S05]  /*b6e0*/  @!P0 BRA `(.L_x_219) ;  /* 0xfffffffc00f08947 */ /* 0x008fea000383ffff */
[----:B------:R-:W-:Y:S05]  /*b6f0*/  BRA `(.L_x_220) ;  /* 0xffffffa800787947 */ /* 0x000fea000383ffff */
.L_x_107:
[----:B------:R-:W-:Y:S07]  /*b700*/  MOV R0, UR50 ;  /* 0x0000003200007c02 */ /* 0x000fee0008000f00 */
.L_x_221:
[----:B-1----:R1:W2:Y:S02]  /*b710*/  SYNCS.PHASECHK.TRANS64.TRYWAIT P0, [R0+URZ+0x150], R2 ;  /* 0x00015002000075a7 */ /* 0x0022a400080011ff */
[----:B--2---:R-:W-:Y:S05]  /*b720*/  @!P0 NANOSLEEP.SYNCS 0x989680 ;  /* 0x009896800000895d */ /* 0x004fea0003900000 */
[----:B------:R-:W2:Y:S02]  /*b730*/  @!P0 SYNCS.PHASECHK.TRANS64 P0, [R0+URZ+0x150], R2 ;  /* 0x00015002000085a7 */ /* 0x000ea400080010ff */
[----:B--2---:R-:W-:Y:S05]  /*b740*/  @!P0 BRA `(.L_x_221) ;  /* 0xfffffffc00f08947 */ /* 0x004fea000383ffff */
[----:B------:R-:W-:Y:S05]  /*b750*/  BRA `(.L_x_222) ;  /* 0xffffffac00507947 */ /* 0x000fea000383ffff */
.L_x_118:
[----:B-1----:R-:W-:Y:S04]  /*b760*/  MOV R2, UR50 ;  /* 0x0000003200027c02 */ /* 0x002fe80008000f00 */
[----:B------:R1:W2:Y:S03]  /*b770*/  SYNCS.PHASECHK.TRANS64.TRYWAIT P1, [R2+URZ+0x100], R3 ;  /* 0x00010003020075a7 */ /* 0x0002a600080211ff */
[----:B--2---:R-:W-:Y:S05]  /*b780*/  @!P1 NANOSLEEP.SYNCS 0x989680 ;  /* 0x009896800000995d */ /* 0x004fea0003900000 */
[----:B------:R-:W2:Y:S02]  /*b790*/  @!P1 SYNCS.PHASECHK.TRANS64 P1, [R2+URZ+0x100], R3 ;  /* 0x00010003020095a7 */ /* 0x000ea400080210ff */
[----:B--2---:R-:W-:Y:S05]  /*b7a0*/  @!P1 BRA `(.L_x_118) ;  /* 0xfffffffc00ec9947 */ /* 0x004fea000383ffff */
[----:B------:R-:W-:Y:S05]  /*b7b0*/  BRA `(.L_x_117) ;  /* 0xffffffbc00447947 */ /* 0x000fea000383ffff */
.L_x_120:
[----:B-1----:R1:W4:Y:S02]  /*b7c0*/  SYNCS.PHASECHK.TRANS64.TRYWAIT P0, [R103+URZ+0x160], R0 ;  /* 0x00016000670075a7 */ /* 0x00232400080011ff */
[----:B----4-:R-:W-:Y:S05]  /*b7d0*/  @!P0 NANOSLEEP.SYNCS 0x989680 ;  /* 0x009896800000895d */ /* 0x010fea0003900000 */
[----:B------:R-:W4:Y:S02]  /*b7e0*/  @!P0 SYNCS.PHASECHK.TRANS64 P0, [R103+URZ+0x160], R0 ;  /* 0x00016000670085a7 */ /* 0x000f2400080010ff */
[----:B----4-:R-:W-:Y:S05]  /*b7f0*/  @!P0 BRA `(.L_x_120) ;  /* 0xfffffffc00f08947 */ /* 0x010fea000383ffff */
[----:B------:R-:W-:Y:S05]  /*b800*/  BRA `(.L_x_119) ;  /* 0xffffffbc006c7947 */ /* 0x000fea000383ffff */
.L_x_129:
[----:B---3--:R3:W4:Y:S02]  /*b810*/  SYNCS.PHASECHK.TRANS64.TRYWAIT P0, [R2+URZ+0x100], R0 ;  /* 0x00010000020075a7 */ /* 0x00872400080011ff */
[----:B----4-:R-:W-:Y:S05]  /*b820*/  @!P0 NANOSLEEP.SYNCS 0x989680 ;  /* 0x009896800000895d */ /* 0x010fea0003900000 */
[----:B------:R-:W4:Y:S02]  /*b830*/  @!P0 SYNCS.PHASECHK.TRANS64 P0, [R2+URZ+0x100], R0 ;  /* 0x00010000020085a7 */ /* 0x000f2400080010ff */
[----:B----4-:R-:W-:Y:S05]  /*b840*/  @!P0 BRA `(.L_x_129) ;  /* 0xfffffffc00f08947 */ /* 0x010fea000383ffff */
[----:B------:R-:W-:Y:S05]  /*b850*/  BRA `(.L_x_128) ;  /* 0xffffffc800547947 */ /* 0x000fea000383ffff */
.L_x_137:
[----:B-1----:R1:W3:Y:S02]  /*b860*/  SYNCS.PHASECHK.TRANS64.TRYWAIT P0, [R6+URZ+0x100], R5 ;  /* 0x00010005060075a7 */ /* 0x0022e400080011ff */
[----:B---3--:R-:W-:Y:S05]  /*b870*/  @!P0 NANOSLEEP.SYNCS 0x989680 ;  /* 0x009896800000895d */ /* 0x008fea0003900000 */
[----:B------:R-:W3:Y:S02]  /*b880*/  @!P0 SYNCS.PHASECHK.TRANS64 P0, [R6+URZ+0x100], R5 ;  /* 0x00010005060085a7 */ /* 0x000ee400080010ff */
[----:B---3--:R-:W-:Y:S05]  /*b890*/  @!P0 BRA `(.L_x_137) ;  /* 0xfffffffc00f08947 */ /* 0x008fea000383ffff */
[----:B------:R-:W-:Y:S05]  /*b8a0*/  BRA `(.L_x_136) ;  /* 0xffffffd400607947 */ /* 0x000fea000383ffff */
.L_x_145:
[----:B---3--:R3:W4:Y:S02]  /*b8b0*/  SYNCS.PHASECHK.TRANS64.TRYWAIT P0, [R2+URZ+0x100], R5 ;  /* 0x00010005020075a7 */ /* 0x00872400080011ff */
[----:B----4-:R-:W-:Y:S05]  /*b8c0*/  @!P0 NANOSLEEP.SYNCS 0x989680 ;  /* 0x009896800000895d */ /* 0x010fea0003900000 */
[----:B------:R-:W4:Y:S02]  /*b8d0*/  @!P0 SYNCS.PHASECHK.TRANS64 P0, [R2+URZ+0x100], R5 ;  /* 0x00010005020085a7 */ /* 0x000f2400080010ff */
[----:B----4-:R-:W-:Y:S05]  /*b8e0*/  @!P0 BRA `(.L_x_145) ;  /* 0xfffffffc00f08947 */ /* 0x010fea000383ffff */
[----:B------:R-:W-:Y:S05]  /*b8f0*/  BRA `(.L_x_144) ;  /* 0xffffffe000687947 */ /* 0x000fea000383ffff */
        .weak           $__internal_0_$__cuda_sm10x_tcgen05_guardrail_trap_col_being_dealloced_not_returned_by_alloc
        .type           $__internal_0_$__cuda_sm10x_tcgen05_guardrail_trap_col_being_dealloced_not_returned_by_alloc,@function
        .size           $__internal_0_$__cuda_sm10x_tcgen05_guardrail_trap_col_being_dealloced_not_returned_by_alloc,($__internal_1_$__cuda_sm10x_tcgen05_guardrail_trap_phase_invalid_during_alloc - $__internal_0_$__cuda_sm10x_tcgen05_guardrail_trap_col_being_dealloced_not_returned_by_alloc)
$__internal_0_$__cuda_sm10x_tcgen05_guardrail_trap_col_being_dealloced_not_returned_by_alloc:
[----:B------:R-:W-:Y:S05]  /*b900*/  BPT.TRAP 0x1 ;  /* 0x000000040000795c */ /* 0x000fea0000300000 */
[----:B------:R-:W-:-:S04]  /*b910*/  HFMA2 R3, -RZ, RZ, 0, 0 ;  /* 0x00000000ff037431 */ /* 0x000fc800000001ff */
[----:B------:R-:W-:Y:S05]  /*b920*/  RET.REL.NODEC R2 `(_ZN7cutlass13device_kernelINS_4conv6kernel13ConvUniversalINS1_16ConvProblemShapeILNS1_8OperatorE0ELi3EEENS1_10collective14CollectiveConvINS1_47MainloopSm100TmaUmmaWarpSpecializedImplicitGemmILS5_0ELi16ELi3ELi1ELi2EN4cute5tupleIJNSA_1CILi2EEENSC_ILi1EEESE_EEEEENSB_IJNSC_ILi256EEENSC_ILi128EEENSB_IJNSC_ILi32EEEEEEEEENS_6half_tESM_NSA_8TiledMMAINSA_8MMA_AtomIJNSA_26SM100_MMA_F16BF16_2x1SM_SSISM_SM_fLi256ELi128ELNSA_4UMMA5MajorE0ELSR_0ELNSQ_7ScaleInE0ELSS_0EEEEEENSA_6LayoutINSB_IJSE_SE_SE_EEENSB_IJNSC_ILi0EEESX_SX_EEEEENSB_IJNSA_10UnderscoreES10_S10_EEEEENS7_6detail27Sm100ImplicitGemmTileTraitsINSA_25SM100_TMA_2SM_LOAD_IM2COLENSA_14ComposedLayoutINSA_7SwizzleILi2ELi4ELi3EEENSA_18smem_ptr_flag_bitsILi16EEENSV_INSB_IJNSC_ILi8EEESJ_EEENSB_IJSJ_SE_EEEEEEEvEENS14_INSA_18SM100_TMA_2SM_LOADES1F_vEEEENS_8epilogue10collective18CollectiveEpilogueINS1K_23Sm100TmaWarpSpecializedILi4ELi2ELi32ELb1ELb0EEEJNSB_IJSI_SI_SK_EEENSB_IJNSV_ISI_SE_EENSV_ISJ_SE_EEEEESM_NSB_IJNSB_IJllllEEESE_SX_EEESM_S1U_NS1K_6fusion15FusionCallbacksIS1O_NS1V_17LinearCombinationISM_fSM_fLNS_15FloatRoundStyleE2EEES1P_S1S_JEEENSA_5SM1004TMEM4LOAD26SM100_TMEM_LOAD_32dp32b32xENSA_20SM90_TMA_LOAD_IM2COLES1F_NSA_39AutoVectorizingCopyWithAssumedAlignmentILi128EEENSA_21SM90_TMA_STORE_IM2COLES1F_S27_S27_EEEvvEEEEvNT_6ParamsE) ;  /* 0xffffff4402b47950 */ /* 0x000fea0003c3ffff */
        .weak           $__internal_1_$__cuda_sm10x_tcgen05_guardrail_trap_phase_invalid_during_alloc
        .type           $__internal_1_$__cuda_sm10x_tcgen05_guardrail_trap_phase_invalid_during_alloc,@function
        .size           $__internal_1_$__cuda_sm10x_tcgen05_guardrail_trap_phase_invalid_during_alloc,($__internal_2_$__cuda_sm10x_tcgen05_guardrail_trap_unallocated_columns_being_dealloced - $__internal_1_$__cuda_sm10x_tcgen05_guardrail_trap_phase_invalid_during_alloc)
$__internal_1_$__cuda_sm10x_tcgen05_guardrail_trap_phase_invalid_during_alloc:
[----:B------:R-:W-:Y:S05]  /*b930*/  BPT.TRAP 0x1 ;  /* 0x000000040000795c */ /* 0x000fea0000300000 */
[----:B------:R-:W-:-:S04]  /*b940*/  MOV R5, 0x0 ;  /* 0x0000000000057802 */ /* 0x000fc80000000f00 */
[----:B------:R-:W-:Y:S05]  /*b950*/  RET.REL.NODEC R4 `(_ZN7cutlass13device_kernelINS_4conv6kernel13ConvUniversalINS1_16ConvProblemShapeILNS1_8OperatorE0ELi3EEENS1_10collective14CollectiveConvINS1_47MainloopSm100TmaUmmaWarpSpecializedImplicitGemmILS5_0ELi16ELi3ELi1ELi2EN4cute5tupleIJNSA_1CILi2EEENSC_ILi1EEESE_EEEEENSB_IJNSC_ILi256EEENSC_ILi128EEENSB_IJNSC_ILi32EEEEEEEEENS_6half_tESM_NSA_8TiledMMAINSA_8MMA_AtomIJNSA_26SM100_MMA_F16BF16_2x1SM_SSISM_SM_fLi256ELi128ELNSA_4UMMA5MajorE0ELSR_0ELNSQ_7ScaleInE0ELSS_0EEEEEENSA_6LayoutINSB_IJSE_SE_SE_EEENSB_IJNSC_ILi0EEESX_SX_EEEEENSB_IJNSA_10UnderscoreES10_S10_EEEEENS7_6detail27Sm100ImplicitGemmTileTraitsINSA_25SM100_TMA_2SM_LOAD_IM2COLENSA_14ComposedLayoutINSA_7SwizzleILi2ELi4ELi3EEENSA_18smem_ptr_flag_bitsILi16EEENSV_INSB_IJNSC_ILi8EEESJ_EEENSB_IJSJ_SE_EEEEEEEvEENS14_INSA_18SM100_TMA_2SM_LOADES1F_vEEEENS_8epilogue10collective18CollectiveEpilogueINS1K_23Sm100TmaWarpSpecializedILi4ELi2ELi32ELb1ELb0EEEJNSB_IJSI_SI_SK_EEENSB_IJNSV_ISI_SE_EENSV_ISJ_SE_EEEEESM_NSB_IJNSB_IJllllEEESE_SX_EEESM_S1U_NS1K_6fusion15FusionCallbacksIS1O_NS1V_17LinearCombinationISM_fSM_fLNS_15FloatRoundStyleE2EEES1P_S1S_JEEENSA_5SM1004TMEM4LOAD26SM100_TMEM_LOAD_32dp32b32xENSA_20SM90_TMA_LOAD_IM2COLES1F_NSA_39AutoVectorizingCopyWithAssumedAlignmentILi128EEENSA_21SM90_TMA_STORE_IM2COLES1F_S27_S27_EEEvvEEEEvNT_6ParamsE) ;  /* 0xffffff4404a87950 */ /* 0x000fea0003c3ffff */
        .weak           $__internal_2_$__cuda_sm10x_tcgen05_guardrail_trap_unallocated_columns_being_dealloced
        .type           $__internal_2_$__cuda_sm10x_tcgen05_guardrail_trap_unallocated_columns_being_dealloced,@function
        .size           $__internal_2_$__cuda_sm10x_tcgen05_guardrail_trap_unallocated_columns_being_dealloced,(.L_x_224 - $__internal_2_$__cuda_sm10x_tcgen05_guardrail_trap_unallocated_columns_being_dealloced)
$__internal_2_$__cuda_sm10x_tcgen05_guardrail_trap_unallocated_columns_being_dealloced:
[----:B------:R-:W-:Y:S05]  /*b960*/  BPT.TRAP 0x1 ;  /* 0x000000040000795c */ /* 0x000fea0000300000 */
[----:B------:R-:W-:-:S04]  /*b970*/  HFMA2 R3, -RZ, RZ, 0, 0 ;  /* 0x00000000ff037431 */ /* 0x000fc800000001ff */
[----:B------:R-:W-:Y:S05]  /*b980*/  RET.REL.NODEC R2 `(_ZN7cutlass13device_kernelINS_4conv6kernel13ConvUniversalINS1_16ConvProblemShapeILNS1_8OperatorE0ELi3EEENS1_10collective14CollectiveConvINS1_47MainloopSm100TmaUmmaWarpSpecializedImplicitGemmILS5_0ELi16ELi3ELi1ELi2EN4cute5tupleIJNSA_1CILi2EEENSC_ILi1EEESE_EEEEENSB_IJNSC_ILi256EEENSC_ILi128EEENSB_IJNSC_ILi32EEEEEEEEENS_6half_tESM_NSA_8TiledMMAINSA_8MMA_AtomIJNSA_26SM100_MMA_F16BF16_2x1SM_SSISM_SM_fLi256ELi128ELNSA_4UMMA5MajorE0ELSR_0ELNSQ_7ScaleInE0ELSS_0EEEEEENSA_6LayoutINSB_IJSE_SE_SE_EEENSB_IJNSC_ILi0EEESX_SX_EEEEENSB_IJNSA_10UnderscoreES10_S10_EEEEENS7_6detail27Sm100ImplicitGemmTileTraitsINSA_25SM100_TMA_2SM_LOAD_IM2COLENSA_14ComposedLayoutINSA_7SwizzleILi2ELi4ELi3EEENSA_18smem_ptr_flag_bitsILi16EEENSV_INSB_IJNSC_ILi8EEESJ_EEENSB_IJSJ_SE_EEEEEEEvEENS14_INSA_18SM100_TMA_2SM_LOADES1F_vEEEENS_8epilogue10collective18CollectiveEpilogueINS1K_23Sm100TmaWarpSpecializedILi4ELi2ELi32ELb1ELb0EEEJNSB_IJSI_SI_SK_EEENSB_IJNSV_ISI_SE_EENSV_ISJ_SE_EEEEESM_NSB_IJNSB_IJllllEEESE_SX_EEESM_S1U_NS1K_6fusion15FusionCallbacksIS1O_NS1V_17LinearCombinationISM_fSM_fLNS_15FloatRoundStyleE2EEES1P_S1S_JEEENSA_5SM1004TMEM4LOAD26SM100_TMEM_LOAD_32dp32b32xENSA_20SM90_TMA_LOAD_IM2COLES1F_NSA_39AutoVectorizingCopyWithAssumedAlignmentILi128EEENSA_21SM90_TMA_STORE_IM2COLES1F_S27_S27_EEEvvEEEEvNT_6ParamsE) ;  /* 0xffffff44029c7950 */ /* 0x000fea0003c3ffff */
.L_x_223:
[----:B------:R-:W-:-:S00]  /*b990*/  BRA `(.L_x_223) ;  /* 0xfffffffc00fc7947 */ /* 0x000fc0000383ffff */
[----:B------:R-:W-:-:S00]  /*b9a0*/  NOP ;  /* 0x0000000000007918 */ /* 0x000fc00000000000 */
        /* <DEDUP_REMOVED lines=13> */
.L_x_224:


//--------------------- .nv.global.init           --------------------------
	.section	.nv.global.init,"aw",@progbits
.nv.global.init:
	.type		$str$29,@object
	.size		$str$29,($str$30 - $str$29)
$str$29:
        /*0000*/ 	.byte	0x28, 0x61, 0x64, 0x64, 0x72, 0x65, 0x73, 0x73, 0x20, 0x26, 0x20, 0x6d, 0x61, 0x73, 0x6b, 0x29
        /*0010*/ 	.byte	0x20, 0x3d, 0x3d, 0x20, 0x30, 0x00
	.type		$str$30,@object
	.size		$str$30,($str$28 - $str$30)
$str$30:
        /*0016*/ 	.byte	0x2f, 0x74, 0x6d, 0x70, 0x2f, 0x63, 0x75, 0x74, 0x6c, 0x61, 0x73, 0x73, 0x5f, 0x73, 0x77, 0x65
        /*0026*/ 	.byte	0x65, 0x70, 0x5f, 0x73, 0x72, 0x63, 0x2f, 0x69, 0x6e, 0x63, 0x6c, 0x75, 0x64, 0x65, 0x2f, 0x63
        /*0036*/ 	.byte	0x75, 0x74, 0x65, 0x2f, 0x70, 0x6f, 0x69, 0x6e, 0x74, 0x65, 0x72, 0x5f, 0x66, 0x6c, 0x61, 0x67
        /*0046*/ 	.byte	0x67, 0x65, 0x64, 0x2e, 0x68, 0x70, 0x70, 0x00
	.type		$str$28,@object
	.size		$str$28,($str$27 - $str$28)
$str$28:
        /*004e*/ 	.byte	0x2f, 0x74, 0x6d, 0x70, 0x2f, 0x63, 0x75, 0x74, 0x6c, 0x61, 0x73, 0x73, 0x5f, 0x73, 0x77, 0x65
        /*005e*/ 	.byte	0x65, 0x70, 0x5f, 0x73, 0x72, 0x63, 0x2f, 0x69, 0x6e, 0x63, 0x6c, 0x75, 0x64, 0x65, 0x2f, 0x63
        /*006e*/ 	.byte	0x75, 0x74, 0x65, 0x2f, 0x61, 0x74, 0x6f, 0x6d, 0x2f, 0x63, 0x6f, 0x70, 0x79, 0x5f, 0x74, 0x72
        /*007e*/ 	.byte	0x61, 0x69, 0x74, 0x73, 0x5f, 0x73, 0x6d, 0x31, 0x30, 0x30, 0x2e, 0x68, 0x70, 0x70, 0x00
	.type		$str$27,@object
	.size		$str$27,(__unnamed_1 - $str$27)
$str$27:
        /*008d*/ 	.byte	0x28, 0x28, 0x75, 0x69, 0x6e, 0x74, 0x33, 0x32, 0x5f, 0x74, 0x28, 0x74, 0x68, 0x72, 0x65, 0x61
        /*009d*/ 	.byte	0x64, 0x49, 0x64, 0x78, 0x2e, 0x78, 0x29, 0x20, 0x2f, 0x20, 0x33, 0x32, 0x29, 0x20, 0x25, 0x20
        /*00ad*/ 	.byte	0x34, 0x29, 0x20, 0x3d, 0x3d, 0x20, 0x28, 0x28, 0x28, 0x74, 0x6d, 0x65, 0x6d, 0x5f, 0x61, 0x64
        /*00bd*/ 	.byte	0x64, 0x72, 0x20, 0x3e, 0x3e, 0x20, 0x31, 0x36, 0x29, 0x20, 0x2f, 0x20, 0x33, 0x32, 0x29, 0x20
        /*00cd*/ 	.byte	0x25, 0x20, 0x34, 0x29, 0x00
	.type		__unnamed_1,@object
	.size		__unnamed_1,(__unnamed_2 - __unnamed_1)
__unnamed_1:
        /*00d2*/ 	.byte	0x61, 0x75, 0x74, 0x6f, 0x20, 0x63, 0x75, 0x74, 0x65, 0x3a, 0x3a, 0x61, 0x73, 0x5f, 0x70, 0x6f
        /* <DEDUP_REMOVED lines=24> */
        /*0262*/ 	.byte	0x3e, 0x3e, 0x3e, 0x3e, 0x5d, 0x00
	.type		__unnamed_2,@object
	.size		__unnamed_2,(.L_2 - __unnamed_2)
__unnamed_2:
        /* <DEDUP_REMOVED lines=42> */
        /*0508*/ 	.byte	0x3e, 0x3e, 0x5d, 0x00
.L_2:


//--------------------- .nv.shared._ZN7cutlass13device_kernelINS_4conv6kernel13ConvUniversalINS1_16ConvProblemShapeILNS1_8OperatorE0ELi3EEENS1_10collective14CollectiveConvINS1_47MainloopSm100TmaUmmaWarpSpecializedImplicitGemmILS5_0ELi16ELi3ELi1ELi2EN4cute5tupleIJNSA_1CILi2EEENSC_ILi1EEESE_EEEEENSB_IJNSC_ILi256EEENSC_ILi128EEENSB_IJNSC_ILi32EEEEEEEEENS_6half_tESM_NSA_8TiledMMAINSA_8MMA_AtomIJNSA_26SM100_MMA_F16BF16_2x1SM_SSISM_SM_fLi256ELi128ELNSA_4UMMA5MajorE0ELSR_0ELNSQ_7ScaleInE0ELSS_0EEEEEENSA_6LayoutINSB_IJSE_SE_SE_EEENSB_IJNSC_ILi0EEESX_SX_EEEEENSB_IJNSA_10UnderscoreES10_S10_EEEEENS7_6detail27Sm100ImplicitGemmTileTraitsINSA_25SM100_TMA_2SM_LOAD_IM2COLENSA_14ComposedLayoutINSA_7SwizzleILi2ELi4ELi3EEENSA_18smem_ptr_flag_bitsILi16EEENSV_INSB_IJNSC_ILi8EEESJ_EEENSB_IJSJ_SE_EEEEEEEvEENS14_INSA_18SM100_TMA_2SM_LOADES1F_vEEEENS_8epilogue10collective18CollectiveEpilogueINS1K_23Sm100TmaWarpSpecializedILi4ELi2ELi32ELb1ELb0EEEJNSB_IJSI_SI_SK_EEENSB_IJNSV_ISI_SE_EENSV_ISJ_SE_EEEEESM_NSB_IJNSB_IJllllEEESE_SX_EEESM_S1U_NS1K_6fusion15FusionCallbacksIS1O_NS1V_17LinearCombinationISM_fSM_fLNS_15FloatRoundStyleE2EEES1P_S1S_JEEENSA_5SM1004TMEM4LOAD26SM100_TMEM_LOAD_32dp32b32xENSA_20SM90_TMA_LOAD_IM2COLES1F_NSA_39AutoVectorizingCopyWithAssumedAlignmentILi128EEENSA_21SM90_TMA_STORE_IM2COLES1F_S27_S27_EEEvvEEEEvNT_6ParamsE --------------------------
	.section	.nv.shared._ZN7cutlass13device_kernelINS_4conv6kernel13ConvUniversalINS1_16ConvProblemShapeILNS1_8OperatorE0ELi3EEENS1_10collective14CollectiveConvINS1_47MainloopSm100TmaUmmaWarpSpecializedImplicitGemmILS5_0ELi16ELi3ELi1ELi2EN4cute5tupleIJNSA_1CILi2EEENSC_ILi1EEESE_EEEEENSB_IJNSC_ILi256EEENSC_ILi128EEENSB_IJNSC_ILi32EEEEEEEEENS_6half_tESM_NSA_8TiledMMAINSA_8MMA_AtomIJNSA_26SM100_MMA_F16BF16_2x1SM_SSISM_SM_fLi256ELi128ELNSA_4UMMA5MajorE0ELSR_0ELNSQ_7ScaleInE0ELSS_0EEEEEENSA_6LayoutINSB_IJSE_SE_SE_EEENSB_IJNSC_ILi0EEESX_SX_EEEEENSB_IJNSA_10UnderscoreES10_S10_EEEEENS7_6detail27Sm100ImplicitGemmTileTraitsINSA_25SM100_TMA_2SM_LOAD_IM2COLENSA_14ComposedLayoutINSA_7SwizzleILi2ELi4ELi3EEENSA_18smem_ptr_flag_bitsILi16EEENSV_INSB_IJNSC_ILi8EEESJ_EEENSB_IJSJ_SE_EEEEEEEvEENS14_INSA_18SM100_TMA_2SM_LOADES1F_vEEEENS_8epilogue10collective18CollectiveEpilogueINS1K_23Sm100TmaWarpSpecializedILi4ELi2ELi32ELb1ELb0EEEJNSB_IJSI_SI_SK_EEENSB_IJNSV_ISI_SE_EENSV_ISJ_SE_EEEEESM_NSB_IJNSB_IJllllEEESE_SX_EEESM_S1U_NS1K_6fusion15FusionCallbacksIS1O_NS1V_17LinearCombinationISM_fSM_fLNS_15FloatRoundStyleE2EEES1P_S1S_JEEENSA_5SM1004TMEM4LOAD26SM100_TMEM_LOAD_32dp32b32xENSA_20SM90_TMA_LOAD_IM2COLES1F_NSA_39AutoVectorizingCopyWithAssumedAlignmentILi128EEENSA_21SM90_TMA_STORE_IM2COLES1F_S27_S27_EEEvvEEEEvNT_6ParamsE,"aw",@nobits
	.sectionflags	@""
	.align	16
	.zero		1024


//--------------------- .nv.shared.reserved.0     --------------------------
	.section	.nv.shared.reserved.0,"aw",@nobits
	.weak		__nv_reservedSMEM_offset_0_alias
	.size		__nv_reservedSMEM_offset_0_alias, 0, 64
	.other		__nv_reservedSMEM_offset_0_alias,@"STO_CUDA_RESERVED_SHARED STV_DEFAULT"
__nv_reservedSMEM_offset_0_alias:
	.zero		0
.nv.shared.reserved.0:
	.zero		64
	.weak		__nv_reservedSMEM_tcgen05_partition
	.type		__nv_reservedSMEM_tcgen05_partition,@object
	.size		__nv_reservedSMEM_tcgen05_partition,(.L_0 - __nv_reservedSMEM_tcgen05_partition)
__nv_reservedSMEM_tcgen05_partition:
	.zero		32
.L_0:


//--------------------- .nv.global                --------------------------
	.section	.nv.global,"aw",@nobits
.nv.global:
	.type		_ZN39_INTERNAL_82b4d1ca_4_k_cu_1896ccec_32814cute1_E,@object
	.size		_ZN39_INTERNAL_82b4d1ca_4_k_cu_1896ccec_32814cute1_E,(_ZN39_INTERNAL_82b4d1ca_4_k_cu_1896ccec_32814cuda3std3__45__cpo6cbeginE - _ZN39_INTERNAL_82b4d1ca_4_k_cu_1896ccec_32814cute1_E)
_ZN39_INTERNAL_82b4d1ca_4_k_cu_1896ccec_32814cute1_E:
	.zero		1
	.type		_ZN39_INTERNAL_82b4d1ca_4_k_cu_1896ccec_32814cuda3std3__45__cpo6cbeginE,@object
	.size		_ZN39_INTERNAL_82b4d1ca_4_k_cu_1896ccec_32814cuda3std3__45__cpo6cbeginE,(_ZN39_INTERNAL_82b4d1ca_4_k_cu_1896ccec_32814cuda3std3__48in_placeE - _ZN39_INTERNAL_82b4d1ca_4_k_cu_1896ccec_32814cuda3std3__45__cpo6cbeginE)
_ZN39_INTERNAL_82b4d1ca_4_k_cu_1896ccec_32814cuda3std3__45__cpo6cbeginE:
	.zero		1
	.type		_ZN39_INTERNAL_82b4d1ca_4_k_cu_1896ccec_32814cuda3std3__48in_placeE,@object
	.size		_ZN39_INTERNAL_82b4d1ca_4_k_cu_1896ccec_32814cuda3std3__48in_placeE,(_ZN39_INTERNAL_82b4d1ca_4_k_cu_1896ccec_32814cuda3std6ranges3__45__cpo9iter_moveE - _ZN39_INTERNAL_82b4d1ca_4_k_cu_1896ccec_32814cuda3std3__48in_placeE)
_ZN39_INTERNAL_82b4d1ca_4_k_cu_1896ccec_32814cuda3std3__48in_placeE:
	.zero		1
	.type		_ZN39_INTERNAL_82b4d1ca_4_k_cu_1896ccec_32814cuda3std6ranges3__45__cpo9iter_moveE,@object
	.size		_ZN39_INTERNAL_82b4d1ca_4_k_cu_1896ccec_32814cuda3std6ranges3__45__cpo9iter_moveE,(_ZN39_INTERNAL_82b4d1ca_4_k_cu_1896ccec_32814cuda3std3__45__cpo5beginE - _ZN39_INTERNAL_82b4d1ca_4_k_cu_1896ccec_32814cuda3std6ranges3__45__cpo9iter_moveE)
_ZN39_INTERNAL_82b4d1ca_4_k_cu_1896ccec_32814cuda3std6ranges3__45__cpo9iter_moveE:
	.zero		1
	.type		_ZN39_INTERNAL_82b4d1ca_4_k_cu_1896ccec_32814cuda3std3__45__cpo5beginE,@object
	.size		_ZN39_INTERNAL_82b4d1ca_4_k_cu_1896ccec_32814cuda3std3__45__cpo5beginE,(_ZN39_INTERNAL_82b4d1ca_4_k_cu_1896ccec_32814cuda3std3__441_GLOBAL__N__82b4d1ca_4_k_cu_1896ccec_32816ignoreE - _ZN39_INTERNAL_82b4d1ca_4_k_cu_1896ccec_32814cuda3std3__45__cpo5beginE)
_ZN39_INTERNAL_82b4d1ca_4_k_cu_1896ccec_32814cuda3std3__45__cpo5beginE:
	.zero		1
	.type		_ZN39_INTERNAL_82b4d1ca_4_k_cu_1896ccec_32814cuda3std3__441_GLOBAL__N__82b4d1ca_4_k_cu_1896ccec_32816ignoreE,@object
	.size		_ZN39_INTERNAL_82b4d1ca_4_k_cu_1896ccec_32814cuda3std3__441_GLOBAL__N__82b4d1ca_4_k_cu_1896ccec_32816ignoreE,(_ZN39_INTERNAL_82b4d1ca_4_k_cu_1896ccec_32814cute7productE - _ZN39_INTERNAL_82b4d1ca_4_k_cu_1896ccec_32814cuda3std3__441_GLOBAL__N__82b4d1ca_4_k_cu_1896ccec_32816ignoreE)
_ZN39_INTERNAL_82b4d1ca_4_k_cu_1896ccec_32814cuda3std3__441_GLOBAL__N__82b4d1ca_4_k_cu_1896ccec_32816ignoreE:
	.zero		1
	.type		_ZN39_INTERNAL_82b4d1ca_4_k_cu_1896ccec_32814cute7productE,@object
	.size		_ZN39_INTERNAL_82b4d1ca_4_k_cu_1896ccec_32814cute7productE,(_ZN39_INTERNAL_82b4d1ca_4_k_cu_1896ccec_32814cuda3std3__45__cpo3endE - _ZN39_INTERNAL_82b4d1ca_4_k_cu_1896ccec_32814cute7productE)
_ZN39_INTERNAL_82b4d1ca_4_k_cu_1896ccec_32814cute7productE:
	.zero		1
	.type		_ZN39_INTERNAL_82b4d1ca_4_k_cu_1896ccec_32814cuda3std3__45__cpo3endE,@object
	.size		_ZN39_INTERNAL_82b4d1ca_4_k_cu_1896ccec_32814cuda3std3__45__cpo3endE,(_ZN39_INTERNAL_82b4d1ca_4_k_cu_1896ccec_32814cuda3std3__419piecewise_constructE - _ZN39_INTERNAL_82b4d1ca_4_k_cu_1896ccec_32814cuda3std3__45__cpo3endE)
_ZN39_INTERNAL_82b4d1ca_4_k_cu_1896ccec_32814cuda3std3__45__cpo3endE:
	.zero		1
	.type		_ZN39_INTERNAL_82b4d1ca_4_k_cu_1896ccec_32814cuda3std3__419piecewise_constructE,@object
	.size		_ZN39_INTERNAL_82b4d1ca_4_k_cu_1896ccec_32814cuda3std3__419piecewise_constructE,(_ZN39_INTERNAL_82b4d1ca_4_k_cu_1896ccec_32814cuda3std3__45__cpo4cendE - _ZN39_INTERNAL_82b4d1ca_4_k_cu_1896ccec_32814cuda3std3__419piecewise_constructE)
_ZN39_INTERNAL_82b4d1ca_4_k_cu_1896ccec_32814cuda3std3__419piecewise_constructE:
	.zero		1
	.type		_ZN39_INTERNAL_82b4d1ca_4_k_cu_1896ccec_32814cuda3std3__45__cpo4cendE,@object
	.size		_ZN39_INTERNAL_82b4d1ca_4_k_cu_1896ccec_32814cuda3std3__45__cpo4cendE,(_ZN39_INTERNAL_82b4d1ca_4_k_cu_1896ccec_32814cuda3std6ranges3__45__cpo4swapE - _ZN39_INTERNAL_82b4d1ca_4_k_cu_1896ccec_32814cuda3std3__45__cpo4cendE)
_ZN39_INTERNAL_82b4d1ca_4_k_cu_1896ccec_32814cuda3std3__45__cpo4cendE:
	.zero		1
	.type		_ZN39_INTERNAL_82b4d1ca_4_k_cu_1896ccec_32814cuda3std6ranges3__45__cpo4swapE,@object
	.size		_ZN39_INTERNAL_82b4d1ca_4_k_cu_1896ccec_32814cuda3std6ranges3__45__cpo4swapE,(.L_10 - _ZN39_INTERNAL_82b4d1ca_4_k_cu_1896ccec_32814cuda3std6ranges3__45__cpo4swapE)
_ZN39_INTERNAL_82b4d1ca_4_k_cu_1896ccec_32814cuda3std6ranges3__45__cpo4swapE:
	.zero		1
.L_10:


//--------------------- .nv.constant0._ZN7cutlass13device_kernelINS_4conv6kernel13ConvUniversalINS1_16ConvProblemShapeILNS1_8OperatorE0ELi3EEENS1_10collective14CollectiveConvINS1_47MainloopSm100TmaUmmaWarpSpecializedImplicitGemmILS5_0ELi16ELi3ELi1ELi2EN4cute5tupleIJNSA_1CILi2EEENSC_ILi1EEESE_EEEEENSB_IJNSC_ILi256EEENSC_ILi128EEENSB_IJNSC_ILi32EEEEEEEEENS_6half_tESM_NSA_8TiledMMAINSA_8MMA_AtomIJNSA_26SM100_MMA_F16BF16_2x1SM_SSISM_SM_fLi256ELi128ELNSA_4UMMA5MajorE0ELSR_0ELNSQ_7ScaleInE0ELSS_0EEEEEENSA_6LayoutINSB_IJSE_SE_SE_EEENSB_IJNSC_ILi0EEESX_SX_EEEEENSB_IJNSA_10UnderscoreES10_S10_EEEEENS7_6detail27Sm100ImplicitGemmTileTraitsINSA_25SM100_TMA_2SM_LOAD_IM2COLENSA_14ComposedLayoutINSA_7SwizzleILi2ELi4ELi3EEENSA_18smem_ptr_flag_bitsILi16EEENSV_INSB_IJNSC_ILi8EEESJ_EEENSB_IJSJ_SE_EEEEEEEvEENS14_INSA_18SM100_TMA_2SM_LOADES1F_vEEEENS_8epilogue10collective18CollectiveEpilogueINS1K_23Sm100TmaWarpSpecializedILi4ELi2ELi32ELb1ELb0EEEJNSB_IJSI_SI_SK_EEENSB_IJNSV_ISI_SE_EENSV_ISJ_SE_EEEEESM_NSB_IJNSB_IJllllEEESE_SX_EEESM_S1U_NS1K_6fusion15FusionCallbacksIS1O_NS1V_17LinearCombinationISM_fSM_fLNS_15FloatRoundStyleE2EEES1P_S1S_JEEENSA_5SM1004TMEM4LOAD26SM100_TMEM_LOAD_32dp32b32xENSA_20SM90_TMA_LOAD_IM2COLES1F_NSA_39AutoVectorizingCopyWithAssumedAlignmentILi128EEENSA_21SM90_TMA_STORE_IM2COLES1F_S27_S27_EEEvvEEEEvNT_6ParamsE --------------------------
	.section	.nv.constant0._ZN7cutlass13device_kernelINS_4conv6kernel13ConvUniversalINS1_16ConvProblemShapeILNS1_8OperatorE0ELi3EEENS1_10collective14CollectiveConvINS1_47MainloopSm100TmaUmmaWarpSpecializedImplicitGemmILS5_0ELi16ELi3ELi1ELi2EN4cute5tupleIJNSA_1CILi2EEENSC_ILi1EEESE_EEEEENSB_IJNSC_ILi256EEENSC_ILi128EEENSB_IJNSC_ILi32EEEEEEEEENS_6half_tESM_NSA_8TiledMMAINSA_8MMA_AtomIJNSA_26SM100_MMA_F16BF16_2x1SM_SSISM_SM_fLi256ELi128ELNSA_4UMMA5MajorE0ELSR_0ELNSQ_7ScaleInE0ELSS_0EEEEEENSA_6LayoutINSB_IJSE_SE_SE_EEENSB_IJNSC_ILi0EEESX_SX_EEEEENSB_IJNSA_10UnderscoreES10_S10_EEEEENS7_6detail27Sm100ImplicitGemmTileTraitsINSA_25SM100_TMA_2SM_LOAD_IM2COLENSA_14ComposedLayoutINSA_7SwizzleILi2ELi4ELi3EEENSA_18smem_ptr_flag_bitsILi16EEENSV_INSB_IJNSC_ILi8EEESJ_EEENSB_IJSJ_SE_EEEEEEEvEENS14_INSA_18SM100_TMA_2SM_LOADES1F_vEEEENS_8epilogue10collective18CollectiveEpilogueINS1K_23Sm100TmaWarpSpecializedILi4ELi2ELi32ELb1ELb0EEEJNSB_IJSI_SI_SK_EEENSB_IJNSV_ISI_SE_EENSV_ISJ_SE_EEEEESM_NSB_IJNSB_IJllllEEESE_SX_EEESM_S1U_NS1K_6fusion15FusionCallbacksIS1O_NS1V_17LinearCombinationISM_fSM_fLNS_15FloatRoundStyleE2EEES1P_S1S_JEEENSA_5SM1004TMEM4LOAD26SM100_TMEM_LOAD_32dp32b32xENSA_20SM90_TMA_LOAD_IM2COLES1F_NSA_39AutoVectorizingCopyWithAssumedAlignmentILi128EEENSA_21SM90_TMA_STORE_IM2COLES1F_S27_S27_EEEvvEEEEvNT_6ParamsE,"a",@progbits
	.sectionflags	@""
	.align	4
.nv.constant0._ZN7cutlass13device_kernelINS_4conv6kernel13ConvUniversalINS1_16ConvProblemShapeILNS1_8OperatorE0ELi3EEENS1_10collective14CollectiveConvINS1_47MainloopSm100TmaUmmaWarpSpecializedImplicitGemmILS5_0ELi16ELi3ELi1ELi2EN4cute5tupleIJNSA_1CILi2EEENSC_ILi1EEESE_EEEEENSB_IJNSC_ILi256EEENSC_ILi128EEENSB_IJNSC_ILi32EEEEEEEEENS_6half_tESM_NSA_8TiledMMAINSA_8MMA_AtomIJNSA_26SM100_MMA_F16BF16_2x1SM_SSISM_SM_fLi256ELi128ELNSA_4UMMA5MajorE0ELSR_0ELNSQ_7ScaleInE0ELSS_0EEEEEENSA_6LayoutINSB_IJSE_SE_SE_EEENSB_IJNSC_ILi0EEESX_SX_EEEEENSB_IJNSA_10UnderscoreES10_S10_EEEEENS7_6detail27Sm100ImplicitGemmTileTraitsINSA_25SM100_TMA_2SM_LOAD_IM2COLENSA_14ComposedLayoutINSA_7SwizzleILi2ELi4ELi3EEENSA_18smem_ptr_flag_bitsILi16EEENSV_INSB_IJNSC_ILi8EEESJ_EEENSB_IJSJ_SE_EEEEEEEvEENS14_INSA_18SM100_TMA_2SM_LOADES1F_vEEEENS_8epilogue10collective18CollectiveEpilogueINS1K_23Sm100TmaWarpSpecializedILi4ELi2ELi32ELb1ELb0EEEJNSB_IJSI_SI_SK_EEENSB_IJNSV_ISI_SE_EENSV_ISJ_SE_EEEEESM_NSB_IJNSB_IJllllEEESE_SX_EEESM_S1U_NS1K_6fusion15FusionCallbacksIS1O_NS1V_17LinearCombinationISM_fSM_fLNS_15FloatRoundStyleE2EEES1P_S1S_JEEENSA_5SM1004TMEM4LOAD26SM100_TMEM_LOAD_32dp32b32xENSA_20SM90_TMA_LOAD_IM2COLES1F_NSA_39AutoVectorizingCopyWithAssumedAlignmentILi128EEENSA_21SM90_TMA_STORE_IM2COLES1F_S27_S27_EEEvvEEEEvNT_6ParamsE:
	.zero		3200


//--------------------- SYMBOLS --------------------------

	.type		.nv.reservedSmem.offset0,@object
	.size		.nv.reservedSmem.offset0,0x4
	.type		.nv.reservedSmem.cap,@object
	.size		.nv.reservedSmem.cap,0x4
	.type		__assertfail,@function
